	.target	sm_90a

	.elftype	@"ET_EXEC"


//--------------------- .note.nv.tkinfo           --------------------------
	.section	.note.nv.tkinfo,"",@"SHT_NOTE"
	.sectionflags	@"SHF_NOTE_NV_TKINFO"
	.tkinfo
        /*0018*/ 	.word	0x00000002
        /*0030*/ 	.string	""
        /*0030*/ 	.string	"ptxas"
        /*0030*/ 	.string	"Cuda compilation tools, release 13.0, V13.0.88"
        /*0030*/ 	.string	"Build cuda_13.0.r13.0/compiler.36424714_0"
        /*0030*/ 	.string	"-v  -suppress-debug-info  -lineinfo  -arch sm_90a "



//--------------------- .note.nv.cuinfo           --------------------------
	.section	.note.nv.cuinfo,"",@"SHT_NOTE"
	.sectionflags	@"SHF_NOTE_NV_CUINFO"
        /*0018*/ 	.short	0x0002
        /*001a*/ 	.short	0x005a
        /*001c*/ 	.short	0x0082
	.zero		2


//--------------------- .nv.info                  --------------------------
	.section	.nv.info,"",@"SHT_CUDA_INFO"
	.align	4


	//----- nvinfo : EIATTR_REGCOUNT
	.align		4
        /*0000*/ 	.byte	0x04, 0x2f
        /*0002*/ 	.short	(.L_1 - .L_0)
	.align		4
.L_0:
        /*0004*/ 	.word	index@(matmul_kernel)
        /*0008*/ 	.word	0x000000ff


	//----- nvinfo : EIATTR_FRAME_SIZE
	.align		4
.L_1:
        /*000c*/ 	.byte	0x04, 0x11
        /*000e*/ 	.short	(.L_3 - .L_2)
	.align		4
.L_2:
        /*0010*/ 	.word	index@(matmul_kernel)
        /*0014*/ 	.word	0x000011e8


	//----- nvinfo : EIATTR_MIN_STACK_SIZE
	.align		4
.L_3:
        /*0018*/ 	.byte	0x04, 0x12
        /*001a*/ 	.short	(.L_5 - .L_4)
	.align		4
.L_4:
        /*001c*/ 	.word	index@(matmul_kernel)
        /*0020*/ 	.word	0x000011e8
.L_5:


//--------------------- .nv.compat                --------------------------
	.section	.nv.compat,"",@"SHT_CUDA_COMPAT_INFO"
	.align	4
        /*0000*/ 	.byte	0x02, 0x09, 0x01, 0x00, 0x02, 0x02, 0x04, 0x00, 0x02, 0x05, 0x05, 0x00, 0x03, 0x07, 0x01, 0x01
        /*0010*/ 	.byte	0x02, 0x03, 0x00, 0x00, 0x02, 0x06, 0x01, 0x00, 0x04, 0x0b, 0x08, 0x00, 0x00, 0x00, 0x00, 0x00
        /*0020*/ 	.byte	0x00, 0x00, 0x00, 0x00


//--------------------- .nv.info.matmul_kernel    --------------------------
	.section	.nv.info.matmul_kernel,"",@"SHT_CUDA_INFO"
	.sectionflags	@""
	.align	4


	//----- nvinfo : EIATTR_CUDA_API_VERSION
	.align		4
        /*0000*/ 	.byte	0x04, 0x37
        /*0002*/ 	.short	(.L_7 - .L_6)
.L_6:
        /*0004*/ 	.word	0x00000082


	//----- nvinfo : EIATTR_KPARAM_INFO
	.align		4
.L_7:
        /*0008*/ 	.byte	0x04, 0x17
        /*000a*/ 	.short	(.L_9 - .L_8)
.L_8:
        /*000c*/ 	.word	0x00000000
        /*0010*/ 	.short	0x000d
        /*0012*/ 	.short	0x0048
        /*0014*/ 	.byte	0x00, 0xf4, 0x21, 0x00


	//----- nvinfo : EIATTR_KPARAM_INFO
	.align		4
.L_9:
        /*0018*/ 	.byte	0x04, 0x17
        /*001a*/ 	.short	(.L_11 - .L_10)
.L_10:
        /*001c*/ 	.word	0x00000000
        /*0020*/ 	.short	0x000c
        /*0022*/ 	.short	0x0040
        /*0024*/ 	.byte	0x00, 0xf4, 0x21, 0x00


	//----- nvinfo : EIATTR_KPARAM_INFO
	.align		4
.L_11:
        /*0028*/ 	.byte	0x04, 0x17
        /*002a*/ 	.short	(.L_13 - .L_12)
.L_12:
        /*002c*/ 	.word	0x00000000
        /*0030*/ 	.short	0x000b
        /*0032*/ 	.short	0x0038
        /*0034*/ 	.byte	0x00, 0xf0, 0x11, 0x00


	//----- nvinfo : EIATTR_KPARAM_INFO
	.align		4
.L_13:
        /*0038*/ 	.byte	0x04, 0x17
        /*003a*/ 	.short	(.L_15 - .L_14)
.L_14:
        /*003c*/ 	.word	0x00000000
        /*0040*/ 	.short	0x000a
        /*0042*/ 	.short	0x0034
        /*0044*/ 	.byte	0x00, 0xf0, 0x11, 0x00


	//----- nvinfo : EIATTR_KPARAM_INFO
	.align		4
.L_15:
        /*0048*/ 	.byte	0x04, 0x17
        /*004a*/ 	.short	(.L_17 - .L_16)
.L_16:
        /*004c*/ 	.word	0x00000000
        /*0050*/ 	.short	0x0009
        /*0052*/ 	.short	0x0030
        /*0054*/ 	.byte	0x00, 0xf0, 0x11, 0x00


	//----- nvinfo : EIATTR_KPARAM_INFO
	.align		4
.L_17:
        /*0058*/ 	.byte	0x04, 0x17
        /*005a*/ 	.short	(.L_19 - .L_18)
.L_18:
        /*005c*/ 	.word	0x00000000
        /*0060*/ 	.short	0x0008
        /*0062*/ 	.short	0x002c
        /*0064*/ 	.byte	0x00, 0xf0, 0x11, 0x00


	//----- nvinfo : EIATTR_KPARAM_INFO
	.align		4
.L_19:
        /*0068*/ 	.byte	0x04, 0x17
        /*006a*/ 	.short	(.L_21 - .L_20)
.L_20:
        /*006c*/ 	.word	0x00000000
        /*0070*/ 	.short	0x0007
        /*0072*/ 	.short	0x0028
        /*0074*/ 	.byte	0x00, 0xf0, 0x11, 0x00


	//----- nvinfo : EIATTR_KPARAM_INFO
	.align		4
.L_21:
        /*0078*/ 	.byte	0x04, 0x17
        /*007a*/ 	.short	(.L_23 - .L_22)
.L_22:
        /*007c*/ 	.word	0x00000000
        /*0080*/ 	.short	0x0006
        /*0082*/ 	.short	0x0024
        /*0084*/ 	.byte	0x00, 0xf0, 0x11, 0x00


	//----- nvinfo : EIATTR_KPARAM_INFO
	.align		4
.L_23:
        /*0088*/ 	.byte	0x04, 0x17
        /*008a*/ 	.short	(.L_25 - .L_24)
.L_24:
        /*008c*/ 	.word	0x00000000
        /*0090*/ 	.short	0x0005
        /*0092*/ 	.short	0x0020
        /*0094*/ 	.byte	0x00, 0xf0, 0x11, 0x00


	//----- nvinfo : EIATTR_KPARAM_INFO
	.align		4
.L_25:
        /*0098*/ 	.byte	0x04, 0x17
        /*009a*/ 	.short	(.L_27 - .L_26)
.L_26:
        /*009c*/ 	.word	0x00000000
        /*00a0*/ 	.short	0x0004
        /*00a2*/ 	.short	0x001c
        /*00a4*/ 	.byte	0x00, 0xf0, 0x11, 0x00


	//----- nvinfo : EIATTR_KPARAM_INFO
	.align		4
.L_27:
        /*00a8*/ 	.byte	0x04, 0x17
        /*00aa*/ 	.short	(.L_29 - .L_28)
.L_28:
        /*00ac*/ 	.word	0x00000000
        /*00b0*/ 	.short	0x0003
        /*00b2*/ 	.short	0x0018
        /*00b4*/ 	.byte	0x00, 0xf0, 0x11, 0x00


	//----- nvinfo : EIATTR_KPARAM_INFO
	.align		4
.L_29:
        /*00b8*/ 	.byte	0x04, 0x17
        /*00ba*/ 	.short	(.L_31 - .L_30)
.L_30:
        /*00bc*/ 	.word	0x00000000
        /*00c0*/ 	.short	0x0002
        /*00c2*/ 	.short	0x0010
        /*00c4*/ 	.byte	0x00, 0xf4, 0x21, 0x00


	//----- nvinfo : EIATTR_KPARAM_INFO
	.align		4
.L_31:
        /*00c8*/ 	.byte	0x04, 0x17
        /*00ca*/ 	.short	(.L_33 - .L_32)
.L_32:
        /*00cc*/ 	.word	0x00000000
        /*00d0*/ 	.short	0x0001
        /*00d2*/ 	.short	0x0008
        /*00d4*/ 	.byte	0x00, 0xf4, 0x21, 0x00


	//----- nvinfo : EIATTR_KPARAM_INFO
	.align		4
.L_33:
        /*00d8*/ 	.byte	0x04, 0x17
        /*00da*/ 	.short	(.L_35 - .L_34)
.L_34:
        /*00dc*/ 	.word	0x00000000
        /*00e0*/ 	.short	0x0000
        /*00e2*/ 	.short	0x0000
        /*00e4*/ 	.byte	0x00, 0xf4, 0x21, 0x00


	//----- nvinfo : EIATTR_SPARSE_MMA_MASK
	.align		4
.L_35:
        /*00e8*/ 	.byte	0x03, 0x50
        /*00ea*/ 	.short	0x0000


	//----- nvinfo : EIATTR_MAXREG_COUNT
	.align		4
        /*00ec*/ 	.byte	0x03, 0x1b
        /*00ee*/ 	.short	0x00ff


	//----- nvinfo : EIATTR_NUM_BARRIERS
	.align		4
        /*00f0*/ 	.byte	0x02, 0x4c
        /*00f2*/ 	.byte	0x01
	.zero		1


	//----- nvinfo : EIATTR_ANNOTATIONS
	.align		4
        /*00f4*/ 	.byte	0x04, 0x55
        /*00f6*/ 	.short	(.L_37 - .L_36)


	//   ....[0]....
.L_36:
        /*00f8*/ 	.word	0x00000001
        /*00fc*/ 	.byte	0x70, 0x2f, 0x00, 0x00, 0x01, 0x00, 0x00, 0x00, 0x70, 0x36, 0x00, 0x00, 0x01, 0x00, 0x00, 0x00
        /* <DEDUP_REMOVED lines=2911> */
        /*b6fc*/ 	.byte	0xe0, 0xbf, 0x03, 0x00


	//----- nvinfo : EIATTR_MERCURY_ISA_VERSION
	.align		4
.L_37:
        /*b700*/ 	.byte	0x03, 0x5f
        /*b702*/ 	.short	0x0101


	//----- nvinfo : EIATTR_EXIT_INSTR_OFFSETS
	.align		4
        /*b704*/ 	.byte	0x04, 0x1c
        /*b706*/ 	.short	(.L_39 - .L_38)


	//   ....[0]....
.L_38:
        /*b708*/ 	.word	0x00040640


	//   ....[1]....
        /*b70c*/ 	.word	0x00040660


	//----- nvinfo : EIATTR_REQNTID
	.align		4
.L_39:
        /*b710*/ 	.byte	0x04, 0x10
        /*b712*/ 	.short	(.L_41 - .L_40)
.L_40:
        /*b714*/ 	.word	0x00000080
        /*b718*/ 	.word	0x00000001
        /*b71c*/ 	.word	0x00000001


	//----- nvinfo : EIATTR_CBANK_PARAM_SIZE
	.align		4
.L_41:
        /*b720*/ 	.byte	0x03, 0x19
        /*b722*/ 	.short	0x0050


	//----- nvinfo : EIATTR_PARAM_CBANK
	.align		4
        /*b724*/ 	.byte	0x04, 0x0a
        /*b726*/ 	.short	(.L_43 - .L_42)
	.align		4
.L_42:
        /*b728*/ 	.word	index@(.nv.constant0.matmul_kernel)
        /*b72c*/ 	.short	0x0210
        /*b72e*/ 	.short	0x0050


	//----- nvinfo : EIATTR_SW_WAR
	.align		4
.L_43:
        /*b730*/ 	.byte	0x04, 0x36
        /*b732*/ 	.short	(.L_45 - .L_44)
.L_44:
        /*b734*/ 	.word	0x00000008
.L_45:


//--------------------- .nv.callgraph             --------------------------
	.section	.nv.callgraph,"",@"SHT_CUDA_CALLGRAPH"
	.align	4
	.sectionentsize	8
	.align		4
        /*0000*/ 	.word	0x00000000
	.align		4
        /*0004*/ 	.word	0xffffffff
	.align		4
        /*0008*/ 	.word	0x00000000
	.align		4
        /*000c*/ 	.word	0xfffffffe
	.align		4
        /*0010*/ 	.word	0x00000000
	.align		4
        /*0014*/ 	.word	0xfffffffd
	.align		4
        /*0018*/ 	.word	0x00000000
	.align		4
        /*001c*/ 	.word	0xfffffffc


//--------------------- .text.matmul_kernel       --------------------------
	.section	.text.matmul_kernel,"ax",@progbits
	.align	128
        .global         matmul_kernel
        .type           matmul_kernel,@function
        .size           matmul_kernel,(.L_x_3 - matmul_kernel)
        .other          matmul_kernel,@"STO_CUDA_ENTRY STV_DEFAULT"
matmul_kernel:
.text.matmul_kernel:
[----:B------:R-:W1:Y:S08]  /*0000*/  LDC R1, c[0x0][0x28] ;  /* 0x00000a00ff017b82 */ /* 0x000e700000000800 */
[----:B------:R-:W2:Y:S01]  /*0010*/  LDC.64 R14, c[0x0][0x228] ;  /* 0x00008a00ff0e7b82 */ /* 0x000ea20000000a00 */
[----:B------:R-:W3:Y:S01]  /*0020*/  S2R R5, SR_CTAID.X ;  /* 0x0000000000057919 */ /* 0x000ee20000002500 */
[----:B------:R-:W-:Y:S01]  /*0030*/  ULDC.64 UR4, c[0x0][0x218] ;  /* 0x0000860000047ab9 */ /* 0x000fe20000000a00 */
[----:B-1----:R-:W-:Y:S01]  /*0040*/  VIADD R1, R1, 0xffffee18 ;  /* 0xffffee1801017836 */ /* 0x002fe20000000000 */
[----:B------:R-:W-:Y:S01]  /*0050*/  ULDC UR21, c[0x0][0x240] ;  /* 0x0000900000157ab9 */ /* 0x000fe20000000800 */
[----:B------:R-:W1:Y:S01]  /*0060*/  S2R R74, SR_TID.X ;  /* 0x00000000004a7919 */ /* 0x000e620000002100 */
[----:B------:R-:W-:Y:S01]  /*0070*/  ULDC UR22, c[0x0][0x240] ;  /* 0x0000900000167ab9 */ /* 0x000fe20000000800 */
        /* <DEDUP_REMOVED lines=17> */
[----:B--2---:R-:W-:Y:S01]  /*0190*/  VIADD R0, R15, 0x7f ;  /* 0x0000007f0f007836 */ /* 0x004fe20000000000 */
[----:B------:R-:W-:Y:S01]  /*01a0*/  ULDC UR17, c[0x0][0x240] ;  /* 0x0000900000117ab9 */ /* 0x000fe20000000800 */
[----:B------:R-:W-:Y:S01]  /*01b0*/  ULDC UR18, c[0x0][0x240] ;  /* 0x0000900000127ab9 */ /* 0x000fe20000000800 */
[----:B------:R-:W-:Y:S01]  /*01c0*/  ULDC UR27, c[0x0][0x240] ;  /* 0x00009000001b7ab9 */ /* 0x000fe20000000800 */
[----:B------:R-:W-:Y:S01]  /*01d0*/  ULDC UR28, c[0x0][0x240] ;  /* 0x00009000001c7ab9 */ /* 0x000fe20000000800 */
[----:B------:R-:W-:Y:S01]  /*01e0*/  SHF.R.S32.HI R3, RZ, 0x1f, R0 ;  /* 0x0000001fff037819 */ /* 0x000fe20000011400 */
[----:B------:R-:W-:Y:S01]  /*01f0*/  ULDC UR29, c[0x0][0x240] ;  /* 0x00009000001d7ab9 */ /* 0x000fe20000000800 */
[----:B------:R-:W-:Y:S01]  /*0200*/  ULDC UR30, c[0x0][0x240] ;  /* 0x00009000001e7ab9 */ /* 0x000fe20000000800 */
[----:B------:R-:W-:Y:S01]  /*0210*/  ULDC UR31, c[0x0][0x240] ;  /* 0x00009000001f7ab9 */ /* 0x000fe20000000800 */
[----:B------:R-:W-:Y:S01]  /*0220*/  LEA.HI R3, R3, R0, RZ, 0x7 ;  /* 0x0000000003037211 */ /* 0x000fe200078f38ff */
[----:B------:R-:W-:Y:S01]  /*0230*/  ULDC UR32, c[0x0][0x240] ;  /* 0x0000900000207ab9 */ /* 0x000fe20000000800 */
[----:B---3--:R-:W-:Y:S01]  /*0240*/  IABS R8, R5 ;  /* 0x0000000500087213 */ /* 0x008fe20000000000 */
[----:B------:R-:W-:Y:S01]  /*0250*/  ULDC UR33, c[0x0][0x240] ;  /* 0x0000900000217ab9 */ /* 0x000fe20000000800 */
[----:B------:R-:W-:Y:S01]  /*0260*/  SHF.R.S32.HI R3, RZ, 0x7, R3 ;  /* 0x00000007ff037819 */ /* 0x000fe20000011403 */
[----:B------:R-:W-:Y:S01]  /*0270*/  ULDC UR34, c[0x0][0x240] ;  /* 0x0000900000227ab9 */ /* 0x000fe20000000800 */
[----:B-1----:R-:W-:Y:S01]  /*0280*/  LOP3.LUT R252, R74, 0x3f, RZ, 0xc0, !PT ;  /* 0x0000003f4afc7812 */ /* 0x002fe200078ec0ff */
[----:B------:R-:W-:Y:S01]  /*0290*/  ULDC UR35, c[0x0][0x240] ;  /* 0x0000900000237ab9 */ /* 0x000fe20000000800 */
[----:B------:R-:W-:Y:S01]  /*02a0*/  SHF.L.U32 R4, R3, 0x3, RZ ;  /* 0x0000000303047819 */ /* 0x000fe200000006ff */
[----:B------:R-:W-:Y:S01]  /*02b0*/  ULDC UR36, c[0x0][0x240] ;  /* 0x0000900000247ab9 */ /* 0x000fe20000000800 */
[----:B------:R-:W-:Y:S01]  /*02c0*/  ULDC UR37, c[0x0][0x240] ;  /* 0x0000900000257ab9 */ /* 0x000fe20000000800 */
[----:B------:R-:W-:Y:S01]  /*02d0*/  ULDC UR38, c[0x0][0x240] ;  /* 0x0000900000267ab9 */ /* 0x000fe20000000800 */
[-C--:B------:R-:W-:Y:S01]  /*02e0*/  IABS R7, R4.reuse ;  /* 0x0000000400077213 */ /* 0x080fe20000000000 */
[----:B------:R-:W-:Y:S01]  /*02f0*/  ULDC UR39, c[0x0][0x240] ;  /* 0x0000900000277ab9 */ /* 0x000fe20000000800 */
[----:B------:R-:W-:Y:S01]  /*0300*/  IABS R10, R4 ;  /* 0x00000004000a7213 */ /* 0x000fe20000000000 */
[----:B------:R-:W-:Y:S01]  /*0310*/  ULDC UR40, c[0x0][0x240] ;  /* 0x0000900000287ab9 */ /* 0x000fe20000000800 */
[----:B------:R-:W1:Y:S01]  /*0320*/  I2F.RP R0, R7 ;  /* 0x0000000700007306 */ /* 0x000e620000209400 */
        /* <DEDUP_REMOVED lines=14> */
[----:B-1----:R-:W1:Y:S01]  /*0410*/  MUFU.RCP R0, R0 ;  /* 0x0000000000007308 */ /* 0x002e620000001000 */
[----:B------:R-:W-:Y:S01]  /*0420*/  ULDC UR55, c[0x0][0x240] ;  /* 0x0000900000377ab9 */ /* 0x000fe20000000800 */
[----:B-1----:R-:W-:-:S02]  /*0430*/  VIADD R2, R0, 0xffffffe ;  /* 0x0ffffffe00027836 */ /* 0x002fc40000000000 */
[----:B------:R-:W-:-:S04]  /*0440*/  IMAD.MOV R0, RZ, RZ, -R10 ;  /* 0x000000ffff007224 */ /* 0x000fc800078e0a0a */
[----:B------:R1:W2:Y:S02]  /*0450*/  F2I.FTZ.U32.TRUNC.NTZ R3, R2 ;  /* 0x0000000200037305 */ /* 0x0002a4000021f000 */
[----:B-1----:R-:W-:Y:S02]  /*0460*/  IMAD.MOV.U32 R2, RZ, RZ, RZ ;  /* 0x000000ffff027224 */ /* 0x002fe400078e00ff */
[----:B--2---:R-:W-:-:S04]  /*0470*/  IMAD.MOV R6, RZ, RZ, -R3 ;  /* 0x000000ffff067224 */ /* 0x004fc800078e0a03 */
[----:B------:R-:W-:Y:S01]  /*0480*/  IMAD R9, R6, R7, RZ ;  /* 0x0000000706097224 */ /* 0x000fe200078e02ff */
[----:B------:R-:W-:-:S03]  /*0490*/  MOV R6, R8 ;  /* 0x0000000800067202 */ /* 0x000fc60000000f00 */
[----:B------:R-:W-:-:S06]  /*04a0*/  IMAD.HI.U32 R3, R3, R9, R2 ;  /* 0x0000000903037227 */ /* 0x000fcc00078e0002 */
[----:B------:R-:W-:-:S04]  /*04b0*/  IMAD.HI.U32 R3, R3, R6, RZ ;  /* 0x0000000603037227 */ /* 0x000fc800078e00ff */
[----:B------:R-:W-:-:S05]  /*04c0*/  IMAD R0, R3, R0, R6 ;  /* 0x0000000003007224 */ /* 0x000fca00078e0206 */
[----:B------:R-:W-:-:S13]  /*04d0*/  ISETP.GT.U32.AND P1, PT, R7, R0, PT ;  /* 0x000000000700720c */ /* 0x000fda0003f24070 */
[-C--:B------:R-:W-:Y:S01]  /*04e0*/  @!P1 IADD3 R0, R0, -R7.reuse, RZ ;  /* 0x8000000700009210 */ /* 0x080fe20007ffe0ff */
[----:B------:R-:W-:Y:S01]  /*04f0*/  @!P1 VIADD R3, R3, 0x1 ;  /* 0x0000000103039836 */ /* 0x000fe20000000000 */
[----:B------:R-:W-:Y:S02]  /*0500*/  ISETP.NE.AND P1, PT, R4, RZ, PT ;  /* 0x000000ff0400720c */ /* 0x000fe40003f25270 */
[----:B------:R-:W-:Y:S02]  /*0510*/  ISETP.GE.U32.AND P0, PT, R0, R7, PT ;  /* 0x000000070000720c */ /* 0x000fe40003f06070 */
[----:B------:R-:W-:-:S04]  /*0520*/  LOP3.LUT R0, R5, R4, RZ, 0x3c, !PT ;  /* 0x0000000405007212 */ /* 0x000fc800078e3cff */
[----:B------:R-:W-:Y:S01]  /*0530*/  ISETP.GE.AND P2, PT, R0, RZ, PT ;  /* 0x000000ff0000720c */ /* 0x000fe20003f46270 */
[----:B------:R-:W-:-:S06]  /*0540*/  VIADD R0, R14, 0x1ff ;  /* 0x000001ff0e007836 */ /* 0x000fcc0000000000 */
[----:B------:R-:W-:-:S05]  /*0550*/  @P0 VIADD R3, R3, 0x1 ;  /* 0x0000000103030836 */ /* 0x000fca0000000000 */
[----:B------:R-:W-:Y:S02]  /*0560*/  MOV R2, R3 ;  /* 0x0000000300027202 */ /* 0x000fe40000000f00 */
[----:B------:R-:W-:-:S03]  /*0570*/  SHF.R.S32.HI R3, RZ, 0x1f, R0 ;  /* 0x0000001fff037819 */ /* 0x000fc60000011400 */
[----:B------:R-:W-:Y:S01]  /*0580*/  @!P2 IMAD.MOV R2, RZ, RZ, -R2 ;  /* 0x000000ffff02a224 */ /* 0x000fe200078e0a02 */
[----:B------:R-:W-:Y:S02]  /*0590*/  @!P1 LOP3.LUT R2, RZ, R4, RZ, 0x33, !PT ;  /* 0x00000004ff029212 */ /* 0x000fe400078e33ff */
[----:B------:R-:W-:Y:S02]  /*05a0*/  LEA.HI R3, R3, R0, RZ, 0x9 ;  /* 0x0000000003037211 */ /* 0x000fe400078f48ff */
[----:B------:R-:W-:Y:S01]  /*05b0*/  SHF.L.U32 R16, R2, 0x3, RZ ;  /* 0x0000000302107819 */ /* 0x000fe200000006ff */
[----:B------:R-:W-:-:S03]  /*05c0*/  IMAD.MOV R2, RZ, RZ, -R2 ;  /* 0x000000ffff027224 */ /* 0x000fc600078e0a02 */
[----:B------:R-:W-:Y:S01]  /*05d0*/  LEA.HI.SX32 R3, R3, -R16, 0x17 ;  /* 0x8000001003037211 */ /* 0x000fe200078fbaff */
[----:B------:R-:W-:-:S03]  /*05e0*/  IMAD R18, R4, R2, R5 ;  /* 0x0000000204127224 */ /* 0x000fc600078e0205 */
[----:B------:R-:W-:Y:S02]  /*05f0*/  VIMNMX R17, R3, 0x8, PT ;  /* 0x0000000803117848 */ /* 0x000fe40003fe0100 */
[----:B------:R-:W-:Y:S02]  /*0600*/  IABS R4, R18 ;  /* 0x0000001200047213 */ /* 0x000fe40000000000 */
[----:B------:R-:W-:-:S04]  /*0610*/  IABS R9, R17 ;  /* 0x0000001100097213 */ /* 0x000fc80000000000 */
[----:B------:R-:W1:Y:S08]  /*0620*/  I2F.RP R0, R9 ;  /* 0x0000000900007306 */ /* 0x000e700000209400 */
[----:B-1----:R-:W1:Y:S02]  /*0630*/  MUFU.RCP R0, R0 ;  /* 0x0000000000007308 */ /* 0x002e640000001000 */
[----:B-1----:R-:W-:Y:S01]  /*0640*/  VIADD R3, R0, 0xffffffe ;  /* 0x0ffffffe00037836 */ /* 0x002fe20000000000 */
[----:B------:R-:W-:-:S05]  /*0650*/  IABS R0, R15 ;  /* 0x0000000f00007213 */ /* 0x000fca0000000000 */
[----:B------:R-:W1:Y:S08]  /*0660*/  I2F.RP R7, R0 ;  /* 0x0000000000077306 */ /* 0x000e700000209400 */
[----:B------:R-:W2:Y:S08]  /*0670*/  F2I.FTZ.U32.TRUNC.NTZ R3, R3 ;  /* 0x0000000300037305 */ /* 0x000eb0000021f000 */
[----:B-1----:R-:W-:Y:S01]  /*0680*/  MUFU.RCP R7, R7 ;  /* 0x0000000700077308 */ /* 0x002fe20000001000 */
[----:B--2---:R-:W-:-:S05]  /*0690*/  IADD3 R6, RZ, -R3, RZ ;  /* 0x80000003ff067210 */ /* 0x004fca0007ffe0ff */
[----:B------:R-:W-:Y:S01]  /*06a0*/  IMAD.MOV.U32 R2, RZ, RZ, R6 ;  /* 0x000000ffff027224 */ /* 0x000fe200078e0006 */
[----:B------:R-:W-:-:S03]  /*06b0*/  IABS R6, R17 ;  /* 0x0000001100067213 */ /* 0x000fc60000000000 */
[----:B------:R-:W-:Y:S02]  /*06c0*/  IMAD R5, R2, R9, RZ ;  /* 0x0000000902057224 */ /* 0x000fe400078e02ff */
[----:B------:R-:W-:-:S04]  /*06d0*/  IMAD.MOV.U32 R2, RZ, RZ, RZ ;  /* 0x000000ffff027224 */ /* 0x000fc800078e00ff */
[----:B------:R-:W-:Y:S01]  /*06e0*/  IMAD.HI.U32 R2, R3, R5, R2 ;  /* 0x0000000503027227 */ /* 0x000fe200078e0002 */
[----:B------:R-:W-:-:S05]  /*06f0*/  IADD3 R5, RZ, -R6, RZ ;  /* 0x80000006ff057210 */ /* 0x000fca0007ffe0ff */
[----:B------:R-:W-:Y:S01]  /*0700*/  IMAD.HI.U32 R3, R2, R4, RZ ;  /* 0x0000000402037227 */ /* 0x000fe200078e00ff */
[----:B------:R-:W-:-:S03]  /*0710*/  IABS R2, R14 ;  /* 0x0000000e00027213 */ /* 0x000fc60000000000 */
[----:B------:R-:W-:Y:S01]  /*0720*/  IMAD R4, R3, R5, R4 ;  /* 0x0000000503047224 */ /* 0x000fe200078e0204 */
[----:B------:R-:W1:Y:S04]  /*0730*/  I2F.RP R6, R2 ;  /* 0x0000000200067306 */ /* 0x000e680000209400 */
[----:B------:R-:W-:-:S04]  /*0740*/  ISETP.GT.U32.AND P1, PT, R9, R4, PT ;  /* 0x000000040900720c */ /* 0x000fc80003f24070 */
[----:B-1----:R-:W1:Y:S09]  /*0750*/  MUFU.RCP R6, R6 ;  /* 0x0000000600067308 */ /* 0x002e720000001000 */
[----:B------:R-:W-:Y:S02]  /*0760*/  @!P1 IMAD.IADD R4, R4, 0x1, -R9 ;  /* 0x0000000104049824 */ /* 0x000fe400078e0a09 */
[----:B------:R-:W-:Y:S01]  /*0770*/  @!P1 VIADD R3, R3, 0x1 ;  /* 0x0000000103039836 */ /* 0x000fe20000000000 */
[----:B------:R-:W-:-:S02]  /*0780*/  ISETP.NE.AND P1, PT, R17, RZ, PT ;  /* 0x000000ff1100720c */ /* 0x000fc40003f25270 */
[----:B------:R-:W-:Y:S02]  /*0790*/  ISETP.GE.U32.AND P0, PT, R4, R9, PT ;  /* 0x000000090400720c */ /* 0x000fe40003f06070 */
[----:B------:R-:W-:-:S04]  /*07a0*/  LOP3.LUT R4, R18, R17, RZ, 0x3c, !PT ;  /* 0x0000001112047212 */ /* 0x000fc800078e3cff */
[----:B------:R-:W-:Y:S02]  /*07b0*/  ISETP.GE.AND P2, PT, R4, RZ, PT ;  /* 0x000000ff0400720c */ /* 0x000fe40003f46270 */
[----:B------:R-:W-:Y:S01]  /*07c0*/  IADD3 R4, R7, 0xffffffe, RZ ;  /* 0x0ffffffe07047810 */ /* 0x000fe20007ffe0ff */
[----:B-1----:R-:W-:Y:S01]  /*07d0*/  VIADD R10, R6, 0xffffffe ;  /* 0x0ffffffe060a7836 */ /* 0x002fe20000000000 */
[----:B------:R-:W-:Y:S02]  /*07e0*/  SHF.R.S32.HI R7, RZ, 0x6, R74 ;  /* 0x00000006ff077819 */ /* 0x000fe4000001144a */
[----:B------:R1:W2:Y:S01]  /*07f0*/  F2I.FTZ.U32.TRUNC.NTZ R5, R4 ;  /* 0x0000000400057305 */ /* 0x0002a2000021f000 */
[----:B------:R-:W-:-:S04]  /*0800*/  @P0 VIADD R3, R3, 0x1 ;  /* 0x0000000103030836 */ /* 0x000fc80000000000 */
[----:B------:R-:W-:Y:S01]  /*0810*/  IMAD.MOV.U32 R19, RZ, RZ, R3 ;  /* 0x000000ffff137224 */ /* 0x000fe200078e0003 */
[----:B------:R-:W-:Y:S02]  /*0820*/  SHF.R.U32.HI R3, RZ, 0x6, R74 ;  /* 0x00000006ff037819 */ /* 0x000fe4000001164a */
[----:B------:R3:W4:Y:S01]  /*0830*/  F2I.FTZ.U32.TRUNC.NTZ R11, R10 ;  /* 0x0000000a000b7305 */ /* 0x000722000021f000 */
[----:B-1----:R-:W-:Y:S01]  /*0840*/  IMAD.MOV.U32 R4, RZ, RZ, RZ ;  /* 0x000000ffff047224 */ /* 0x002fe200078e00ff */
[----:B------:R-:W-:Y:S02]  /*0850*/  @!P2 IADD3 R19, -R19, RZ, RZ ;  /* 0x000000ff1313a210 */ /* 0x000fe40007ffe1ff */
[----:B------:R-:W-:Y:S02]  /*0860*/  @!P1 LOP3.LUT R19, RZ, R17, RZ, 0x33, !PT ;  /* 0x00000011ff139212 */ /* 0x000fe400078e33ff */
[----:B------:R-:W-:Y:S02]  /*0870*/  SGXT.U32 R3, R3, 0x1 ;  /* 0x000000010303781a */ /* 0x000fe40000000000 */
[----:B--2---:R-:W-:Y:S01]  /*0880*/  IADD3 R9, RZ, -R5, RZ ;  /* 0x80000005ff097210 */ /* 0x004fe20007ffe0ff */
[----:B------:R-:W-:-:S02]  /*0890*/  IMAD.SHL.U32 R6, R19, 0x80, RZ ;  /* 0x0000008013067824 */ /* 0x000fc400078e00ff */
[----:B---3--:R-:W-:Y:S02]  /*08a0*/  IMAD.MOV.U32 R10, RZ, RZ, RZ ;  /* 0x000000ffff0a7224 */ /* 0x008fe400078e00ff */
[----:B------:R-:W-:Y:S01]  /*08b0*/  IMAD R9, R9, R0, RZ ;  /* 0x0000000009097224 */ /* 0x000fe200078e02ff */
[----:B------:R-:W-:Y:S02]  /*08c0*/  LOP3.LUT R8, R6, R3, RZ, 0xfc, !PT ;  /* 0x0000000306087212 */ /* 0x000fe400078efcff */
[----:B------:R-:W-:Y:S01]  /*08d0*/  SGXT R3, R7, 0x1 ;  /* 0x000000010703781a */ /* 0x000fe20000000200 */
[----:B------:R-:W-:Y:S01]  /*08e0*/  IMAD.SHL.U32 R7, R74, 0x4, RZ ;  /* 0x000000044a077824 */ /* 0x000fe200078e00ff */
[----:B------:R-:W-:Y:S01]  /*08f0*/  LOP3.LUT R20, R8, 0x7e, RZ, 0xfc, !PT ;  /* 0x0000007e08147812 */ /* 0x000fe200078efcff */
[----:B------:R-:W-:Y:S01]  /*0900*/  IMAD.HI.U32 R5, R5, R9, R4 ;  /* 0x0000000905057227 */ /* 0x000fe200078e0004 */
[----:B------:R-:W-:Y:S02]  /*0910*/  LOP3.LUT R12, R3, 0x90, RZ, 0xc0, !PT ;  /* 0x00000090030c7812 */ /* 0x000fe400078ec0ff */
[----:B------:R-:W-:Y:S01]  /*0920*/  IABS R13, R20 ;  /* 0x00000014000d7213 */ /* 0x000fe20000000000 */
[----:B------:R-:W-:Y:S01]  /*0930*/  IMAD.MOV R4, RZ, RZ, -R19 ;  /* 0x000000ffff047224 */ /* 0x000fe200078e0a13 */
[----:B----4-:R-:W-:-:S02]  /*0940*/  IADD3 R9, RZ, -R11, RZ ;  /* 0x8000000bff097210 */ /* 0x010fc40007ffe0ff */
[----:B------:R-:W-:Y:S01]  /*0950*/  LOP3.LUT R7, R12, 0x7c, R7, 0x78, !PT ;  /* 0x0000007c0c077812 */ /* 0x000fe200078e7807 */
[----:B------:R-:W-:Y:S01]  /*0960*/  IMAD.SHL.U32 R12, R74, 0x200, RZ ;  /* 0x000002004a0c7824 */ /* 0x000fe200078e00ff */
[C---:B------:R-:W-:Y:S01]  /*0970*/  LOP3.LUT R22, R8.reuse, 0x6, RZ, 0xfc, !PT ;  /* 0x0000000608167812 */ /* 0x040fe200078efcff */
[----:B------:R-:W-:Y:S01]  /*0980*/  IMAD.HI.U32 R3, R5, R13, RZ ;  /* 0x0000000d05037227 */ /* 0x000fe200078e00ff */
[----:B------:R-:W-:Y:S02]  /*0990*/  LOP3.LUT R21, R8, 0x4, RZ, 0xfc, !PT ;  /* 0x0000000408157812 */ /* 0x000fe400078efcff */
[----:B------:R-:W-:Y:S01]  /*09a0*/  LOP3.LUT R12, R7, 0x4000, R12, 0xf8, !PT ;  /* 0x00004000070c7812 */ /* 0x000fe200078ef80c */
[----:B------:R-:W-:Y:S01]  /*09b0*/  IMAD R9, R9, R2, RZ ;  /* 0x0000000209097224 */ /* 0x000fe200078e02ff */
[----:B------:R-:W-:Y:S01]  /*09c0*/  IADD3 R3, -R3, RZ, RZ ;  /* 0x000000ff03037210 */ /* 0x000fe20007ffe1ff */
[----:B------:R-:W-:Y:S01]  /*09d0*/  IMAD R7, R17, R4, R18 ;  /* 0x0000000411077224 */ /* 0x000fe200078e0212 */
[----:B------:R-:W-:Y:S01]  /*09e0*/  IABS R18, R22 ;  /* 0x0000001600127213 */ /* 0x000fe20000000000 */
[----:B------:R-:W-:Y:S01]  /*09f0*/  IMAD.HI.U32 R4, R11, R9, R10 ;  /* 0x000000090b047227 */ /* 0x000fe200078e000a */
[----:B------:R-:W-:-:S02]  /*0a00*/  IABS R9, R8 ;  /* 0x0000000800097213 */ /* 0x000fc40000000000 */
[----:B------:R-:W-:Y:S01]  /*0a10*/  IABS R10, R21 ;  /* 0x00000015000a7213 */ /* 0x000fe20000000000 */
[----:B------:R-:W-:Y:S01]  /*0a20*/  IMAD R11, R0, R3, R13 ;  /* 0x00000003000b7224 */ /* 0x000fe200078e020d */
[----:B------:R-:W-:Y:S01]  /*0a30*/  LOP3.LUT R3, R8, 0x2, RZ, 0xfc, !PT ;  /* 0x0000000208037812 */ /* 0x000fe200078efcff */
[----:B------:R-:W-:Y:S01]  /*0a40*/  IMAD.IADD R7, R16, 0x1, R7 ;  /* 0x0000000110077824 */ /* 0x000fe200078e0207 */
[----:B------:R-:W-:Y:S02]  /*0a50*/  MOV R13, R9 ;  /* 0x00000009000d7202 */ /* 0x000fe40000000f00 */
[----:B------:R-:W-:Y:S02]  /*0a60*/  ISETP.GE.AND P2, PT, R3, RZ, PT ;  /* 0x000000ff0300720c */ /* 0x000fe40003f46270 */
[----:B------:R-:W-:Y:S01]  /*0a70*/  IABS R16, R3 ;  /* 0x0000000300107213 */ /* 0x000fe20000000000 */
[----:B------:R-:W-:Y:S01]  /*0a80*/  IMAD.HI.U32 R3, R5, R13, RZ ;  /* 0x0000000d05037227 */ /* 0x000fe200078e00ff */
[----:B------:R-:W-:-:S02]  /*0a90*/  ISETP.GT.U32.AND P1, PT, R0, R11, PT ;  /* 0x0000000b0000720c */ /* 0x000fc40003f24070 */
[C---:B------:R-:W-:Y:S01]  /*0aa0*/  LOP3.LUT R23, R8.reuse, 0x8, RZ, 0xfc, !PT ;  /* 0x0000000808177812 */ /* 0x040fe200078efcff */
[----:B------:R-:W-:Y:S01]  /*0ab0*/  IMAD.MOV R9, RZ, RZ, -R3 ;  /* 0x000000ffff097224 */ /* 0x000fe200078e0a03 */
[----:B------:R-:W-:Y:S01]  /*0ac0*/  ISETP.GE.AND P3, PT, R21, RZ, PT ;  /* 0x000000ff1500720c */ /* 0x000fe20003f66270 */
[C---:B------:R-:W-:Y:S01]  /*0ad0*/  IMAD.HI.U32 R3, R5.reuse, R16, RZ ;  /* 0x0000001005037227 */ /* 0x040fe200078e00ff */
[----:B------:R-:W-:Y:S02]  /*0ae0*/  IABS R19, R23 ;  /* 0x0000001700137213 */ /* 0x000fe40000000000 */
[C---:B------:R-:W-:Y:S01]  /*0af0*/  LOP3.LUT R26, R8.reuse, 0xe, RZ, 0xfc, !PT ;  /* 0x0000000e081a7812 */ /* 0x040fe200078efcff */
[----:B------:R-:W-:Y:S01]  /*0b00*/  IMAD.MOV R17, RZ, RZ, -R3 ;  /* 0x000000ffff117224 */ /* 0x000fe200078e0a03 */
[C---:B------:R-:W-:Y:S01]  /*0b10*/  LOP3.LUT R27, R8.reuse, 0x10, RZ, 0xfc, !PT ;  /* 0x00000010081b7812 */ /* 0x040fe200078efcff */
[----:B------:R-:W-:Y:S01]  /*0b20*/  IMAD.HI.U32 R3, R5, R18, RZ ;  /* 0x0000001205037227 */ /* 0x000fe200078e00ff */
[----:B------:R-:W-:-:S02]  /*0b30*/  LOP3.LUT R28, R8, 0x12, RZ, 0xfc, !PT ;  /* 0x00000012081c7812 */ /* 0x000fc400078efcff */
[----:B------:R-:W-:Y:S01]  /*0b40*/  LOP3.LUT R29, R8, 0x14, RZ, 0xfc, !PT ;  /* 0x00000014081d7812 */ /* 0x000fe200078efcff */
[C---:B------:R-:W-:Y:S01]  /*0b50*/  IMAD R13, R0.reuse, R9, R13 ;  /* 0x00000009000d7224 */ /* 0x040fe200078e020d */
[----:B------:R-:W-:Y:S01]  /*0b60*/  IABS R24, R28 ;  /* 0x0000001c00187213 */ /* 0x000fe20000000000 */
[----:B------:R-:W-:Y:S01]  /*0b70*/  @!P1 IMAD.IADD R11, R11, 0x1, -R0 ;  /* 0x000000010b0b9824 */ /* 0x000fe200078e0a00 */
[----:B------:R-:W-:Y:S01]  /*0b80*/  IABS R25, R29 ;  /* 0x0000001d00197213 */ /* 0x000fe20000000000 */
[----:B------:R-:W-:Y:S01]  /*0b90*/  IMAD.MOV R3, RZ, RZ, -R3 ;  /* 0x000000ffff037224 */ /* 0x000fe200078e0a03 */
[C---:B------:R-:W-:Y:S01]  /*0ba0*/  ISETP.GT.U32.AND P0, PT, R0.reuse, R13, PT ;  /* 0x0000000d0000720c */ /* 0x040fe20003f04070 */
[----:B------:R-:W-:Y:S01]  /*0bb0*/  IMAD.HI.U32 R9, R5, R10, RZ ;  /* 0x0000000a05097227 */ /* 0x000fe200078e00ff */
[----:B------:R-:W-:Y:S02]  /*0bc0*/  ISETP.GT.U32.AND P1, PT, R0, R11, PT ;  /* 0x0000000b0000720c */ /* 0x000fe40003f24070 */
[----:B------:R-:W-:Y:S01]  /*0bd0*/  LOP3.LUT R31, R8, 0x16, RZ, 0xfc, !PT ;  /* 0x00000016081f7812 */ /* 0x000fe200078efcff */
[C---:B------:R-:W-:Y:S01]  /*0be0*/  IMAD R18, R0.reuse, R3, R18 ;  /* 0x0000000300127224 */ /* 0x040fe200078e0212 */
[----:B------:R-:W-:Y:S01]  /*0bf0*/  IADD3 R9, -R9, RZ, RZ ;  /* 0x000000ff09097210 */ /* 0x000fe20007ffe1ff */
[----:B------:R-:W-:Y:S01]  /*0c00*/  IMAD R16, R0, R17, R16 ;  /* 0x0000001100107224 */ /* 0x000fe200078e0210 */
[----:B------:R-:W-:Y:S01]  /*0c10*/  LOP3.LUT R32, R8, 0x1a, RZ, 0xfc, !PT ;  /* 0x0000001a08207812 */ /* 0x000fe200078efcff */
[----:B------:R-:W-:Y:S01]  /*0c20*/  IMAD.HI.U32 R3, R5, R19, RZ ;  /* 0x0000001305037227 */ /* 0x000fe200078e00ff */
[----:B------:R-:W-:-:S02]  /*0c30*/  ISETP.GT.U32.AND P6, PT, R0, R18, PT ;  /* 0x000000120000720c */ /* 0x000fc40003fc4070 */
[C---:B------:R-:W-:Y:S01]  /*0c40*/  ISETP.GT.U32.AND P5, PT, R0.reuse, R16, PT ;  /* 0x000000100000720c */ /* 0x040fe20003fa4070 */
[----:B------:R-:W-:Y:S01]  /*0c50*/  IMAD R17, R0, R9, R10 ;  /* 0x0000000900117224 */ /* 0x000fe200078e020a */
[----:B------:R-:W-:Y:S01]  /*0c60*/  LOP3.LUT R10, R8, 0xa, RZ, 0xfc, !PT ;  /* 0x0000000a080a7812 */ /* 0x000fe200078efcff */
[----:B------:R-:W-:Y:S01]  /*0c70*/  @!P1 IMAD.IADD R11, R11, 0x1, -R0 ;  /* 0x000000010b0b9824 */ /* 0x000fe200078e0a00 */
[----:B------:R-:W-:Y:S01]  /*0c80*/  @!P0 IADD3 R13, R13, -R0, RZ ;  /* 0x800000000d0d8210 */ /* 0x000fe20007ffe0ff */
[----:B------:R-:W-:Y:S01]  /*0c90*/  IMAD.MOV R3, RZ, RZ, -R3 ;  /* 0x000000ffff037224 */ /* 0x000fe200078e0a03 */
[----:B------:R-:W-:Y:S02]  /*0ca0*/  IABS R9, R10 ;  /* 0x0000000a00097213 */ /* 0x000fe40000000000 */
[----:B------:R-:W-:Y:S01]  /*0cb0*/  ISETP.GE.AND P1, PT, R20, RZ, PT ;  /* 0x000000ff1400720c */ /* 0x000fe20003f26270 */
[C---:B------:R-:W-:Y:S01]  /*0cc0*/  IMAD R19, R0.reuse, R3, R19 ;  /* 0x0000000300137224 */ /* 0x040fe200078e0213 */
[----:B------:R-:W-:-:S02]  /*0cd0*/  ISETP.GT.U32.AND P4, PT, R0, R13, PT ;  /* 0x0000000d0000720c */ /* 0x000fc40003f84070 */
[----:B------:R-:W-:Y:S01]  /*0ce0*/  MOV R20, R9 ;  /* 0x0000000900147202 */ /* 0x000fe20000000f00 */
[--C-:B------:R-:W-:Y:S01]  /*0cf0*/  @!P5 IMAD.IADD R16, R16, 0x1, -R0.reuse ;  /* 0x000000011010d824 */ /* 0x100fe200078e0a00 */
[----:B------:R-:W-:Y:S02]  /*0d00*/  @!P6 IADD3 R18, R18, -R0, RZ ;  /* 0x800000001212e210 */ /* 0x000fe40007ffe0ff */
[----:B------:R-:W-:Y:S01]  /*0d10*/  ISETP.GT.U32.AND P0, PT, R0, R17, PT ;  /* 0x000000110000720c */ /* 0x000fe20003f04070 */
[----:B------:R-:W-:Y:S01]  /*0d20*/  IMAD.HI.U32 R3, R5, R20, RZ ;  /* 0x0000001405037227 */ /* 0x000fe200078e00ff */
[----:B------:R-:W-:Y:S02]  /*0d30*/  ISETP.GE.AND P5, PT, R8, RZ, PT ;  /* 0x000000ff0800720c */ /* 0x000fe40003fa6270 */
[----:B------:R-:W-:Y:S01]  /*0d40*/  ISETP.GT.U32.AND P6, PT, R0, R18, PT ;  /* 0x000000120000720c */ /* 0x000fe20003fc4070 */
[----:B------:R-:W-:Y:S01]  /*0d50*/  @!P1 IMAD.MOV R11, RZ, RZ, -R11 ;  /* 0x000000ffff0b9224 */ /* 0x000fe200078e0a0b */
[----:B------:R-:W-:Y:S01]  /*0d60*/  IADD3 R3, -R3, RZ, RZ ;  /* 0x000000ff03037210 */ /* 0x000fe20007ffe1ff */
[----:B------:R-:W-:Y:S01]  /*0d70*/  @!P4 IMAD.IADD R13, R13, 0x1, -R0 ;  /* 0x000000010d0dc824 */ /* 0x000fe200078e0a00 */
[----:B------:R-:W-:-:S02]  /*0d80*/  LOP3.LUT R9, R8, 0xc, RZ, 0xfc, !PT ;  /* 0x0000000c08097812 */ /* 0x000fc400078efcff */
[----:B------:R-:W-:Y:S01]  /*0d90*/  ISETP.GE.AND P1, PT, R22, RZ, PT ;  /* 0x000000ff1600720c */ /* 0x000fe20003f26270 */
[C---:B------:R-:W-:Y:S01]  /*0da0*/  IMAD R20, R0.reuse, R3, R20 ;  /* 0x0000000300147224 */ /* 0x040fe200078e0214 */
[----:B------:R-:W-:Y:S01]  /*0db0*/  IABS R21, R9 ;  /* 0x0000000900157213 */ /* 0x000fe20000000000 */
[--C-:B------:R-:W-:Y:S01]  /*0dc0*/  @!P0 IMAD.IADD R17, R17, 0x1, -R0.reuse ;  /* 0x0000000111118824 */ /* 0x100fe200078e0a00 */
[C---:B------:R-:W-:Y:S01]  /*0dd0*/  ISETP.GT.U32.AND P0, PT, R0.reuse, R16, PT ;  /* 0x000000100000720c */ /* 0x040fe20003f04070 */
[----:B------:R-:W-:Y:S01]  /*0de0*/  @!P5 IMAD.MOV R13, RZ, RZ, -R13 ;  /* 0x000000ffff0dd224 */ /* 0x000fe200078e0a0d */
[----:B------:R-:W-:Y:S01]  /*0df0*/  ISETP.GT.U32.AND P5, PT, R0, R19, PT ;  /* 0x000000130000720c */ /* 0x000fe20003fa4070 */
[----:B------:R-:W-:Y:S01]  /*0e00*/  @!P6 IMAD.IADD R18, R18, 0x1, -R0 ;  /* 0x000000011212e824 */ /* 0x000fe200078e0a00 */
[----:B------:R-:W-:Y:S01]  /*0e10*/  ISETP.GT.U32.AND P6, PT, R0, R20, PT ;  /* 0x000000140000720c */ /* 0x000fe20003fc4070 */
[----:B------:R-:W-:Y:S01]  /*0e20*/  IMAD.HI.U32 R3, R5, R21, RZ ;  /* 0x0000001505037227 */ /* 0x000fe200078e00ff */
[----:B------:R-:W-:-:S02]  /*0e30*/  IABS R22, R26 ;  /* 0x0000001a00167213 */ /* 0x000fc40000000000 */
[----:B------:R-:W-:Y:S01]  /*0e40*/  ISETP.GT.U32.AND P4, PT, R0, R17, PT ;  /* 0x000000110000720c */ /* 0x000fe20003f84070 */
[----:B------:R-:W-:Y:S01]  /*0e50*/  IMAD.MOV R3, RZ, RZ, -R3 ;  /* 0x000000ffff037224 */ /* 0x000fe200078e0a03 */
[----:B------:R-:W-:Y:S02]  /*0e60*/  @!P1 IADD3 R18, -R18, RZ, RZ ;  /* 0x000000ff12129210 */ /* 0x000fe40007ffe1ff */
[----:B------:R-:W-:Y:S01]  /*0e70*/  LOP3.LUT R34, R8, 0x1e, RZ, 0xfc, !PT ;  /* 0x0000001e08227812 */ /* 0x000fe200078efcff */
[--C-:B------:R-:W-:Y:S01]  /*0e80*/  @!P0 IMAD.IADD R16, R16, 0x1, -R0.reuse ;  /* 0x0000000110108824 */ /* 0x100fe200078e0a00 */
[----:B------:R-:W-:Y:S01]  /*0e90*/  ISETP.GE.AND P0, PT, R23, RZ, PT ;  /* 0x000000ff1700720c */ /* 0x000fe20003f06270 */
[----:B------:R-:W-:Y:S01]  /*0ea0*/  IMAD R21, R0, R3, R21 ;  /* 0x0000000300157224 */ /* 0x000fe200078e0215 */
[----:B------:R-:W-:Y:S01]  /*0eb0*/  @!P5 IADD3 R19, R19, -R0, RZ ;  /* 0x800000001313d210 */ /* 0x000fe20007ffe0ff */
[----:B------:R-:W-:Y:S01]  /*0ec0*/  @!P6 IMAD.IADD R20, R20, 0x1, -R0 ;  /* 0x000000011414e824 */ /* 0x000fe200078e0a00 */
[----:B------:R-:W-:Y:S01]  /*0ed0*/  IABS R23, R27 ;  /* 0x0000001b00177213 */ /* 0x000fe20000000000 */
[----:B------:R-:W-:Y:S01]  /*0ee0*/  @!P2 IMAD.MOV R16, RZ, RZ, -R16 ;  /* 0x000000ffff10a224 */ /* 0x000fe200078e0a10 */
[C---:B------:R-:W-:Y:S01]  /*0ef0*/  ISETP.GT.U32.AND P2, PT, R0.reuse, R19, PT ;  /* 0x000000130000720c */ /* 0x040fe20003f44070 */
[----:B------:R-:W-:Y:S01]  /*0f00*/  IMAD.HI.U32 R3, R5, R22, RZ ;  /* 0x0000001605037227 */ /* 0x000fe200078e00ff */
[----:B------:R-:W-:-:S02]  /*0f10*/  ISETP.GT.U32.AND P6, PT, R0, R20, PT ;  /* 0x000000140000720c */ /* 0x000fc40003fc4070 */
[----:B------:R-:W-:Y:S01]  /*0f20*/  ISETP.GE.AND P5, PT, R9, RZ, PT ;  /* 0x000000ff0900720c */ /* 0x000fe20003fa6270 */
[----:B------:R-:W-:Y:S01]  /*0f30*/  IMAD.HI.U32 R9, R5, R24, RZ ;  /* 0x0000001805097227 */ /* 0x000fe200078e00ff */
[----:B------:R-:W-:Y:S02]  /*0f40*/  IADD3 R3, -R3, RZ, RZ ;  /* 0x000000ff03037210 */ /* 0x000fe40007ffe1ff */
[----:B------:R-:W-:Y:S01]  /*0f50*/  @!P4 IADD3 R17, R17, -R0, RZ ;  /* 0x800000001111c210 */ /* 0x000fe20007ffe0ff */
[----:B------:R-:W-:Y:S01]  /*0f60*/  IMAD.MOV R9, RZ, RZ, -R9 ;  /* 0x000000ffff097224 */ /* 0x000fe200078e0a09 */
[----:B------:R-:W-:Y:S01]  /*0f70*/  ISETP.GE.AND P4, PT, R10, RZ, PT ;  /* 0x000000ff0a00720c */ /* 0x000fe20003f86270 */
[C---:B------:R-:W-:Y:S01]  /*0f80*/  IMAD R22, R0.reuse, R3, R22 ;  /* 0x0000000300167224 */ /* 0x040fe200078e0216 */
[----:B------:R-:W-:Y:S01]  /*0f90*/  IABS R30, R34 ;  /* 0x00000022001e7213 */ /* 0x000fe20000000000 */
[--C-:B------:R-:W-:Y:S01]  /*0fa0*/  @!P2 IMAD.IADD R19, R19, 0x1, -R0.reuse ;  /* 0x000000011313a824 */ /* 0x100fe200078e0a00 */
[----:B------:R-:W-:Y:S01]  /*0fb0*/  ISETP.GT.U32.AND P2, PT, R0, R21, PT ;  /* 0x000000150000720c */ /* 0x000fe20003f44070 */
[----:B------:R-:W-:Y:S01]  /*0fc0*/  @!P6 IMAD.IADD R20, R20, 0x1, -R0 ;  /* 0x000000011414e824 */ /* 0x000fe200078e0a00 */
[----:B------:R-:W-:Y:S01]  /*0fd0*/  ISETP.GT.U32.AND P6, PT, R0, R22, PT ;  /* 0x000000160000720c */ /* 0x000fe20003fc4070 */
[----:B------:R-:W-:Y:S01]  /*0fe0*/  IMAD.HI.U32 R3, R5, R23, RZ ;  /* 0x0000001705037227 */ /* 0x000fe200078e00ff */
[----:B------:R-:W-:-:S02]  /*0ff0*/  LOP3.LUT R33, R8, 0x1c, RZ, 0xfc, !PT ;  /* 0x0000001c08217812 */ /* 0x000fc400078efcff */
[C---:B------:R-:W-:Y:S01]  /*1000*/  LOP3.LUT R35, R8.reuse, 0x24, RZ, 0xfc, !PT ;  /* 0x0000002408237812 */ /* 0x040fe200078efcff */
[----:B------:R-:W-:Y:S01]  /*1010*/  IMAD.HI.U32 R10, R5, R25, RZ ;  /* 0x00000019050a7227 */ /* 0x000fe200078e00ff */
[----:B------:R-:W-:Y:S02]  /*1020*/  IADD3 R3, -R3, RZ, RZ ;  /* 0x000000ff03037210 */ /* 0x000fe40007ffe1ff */
[C---:B------:R-:W-:Y:S01]  /*1030*/  LOP3.LUT R38, R8.reuse, 0x2a, RZ, 0xfc, !PT ;  /* 0x0000002a08267812 */ /* 0x040fe200078efcff */
[----:B------:R-:W-:Y:S01]  /*1040*/  IMAD.MOV R10, RZ, RZ, -R10 ;  /* 0x000000ffff0a7224 */ /* 0x000fe200078e0a0a */
[----:B------:R-:W-:Y:S01]  /*1050*/  LOP3.LUT R42, R8, 0x2c, RZ, 0xfc, !PT ;  /* 0x0000002c082a7812 */ /* 0x000fe200078efcff */
[----:B------:R-:W-:Y:S01]  /*1060*/  IMAD R23, R0, R3, R23 ;  /* 0x0000000300177224 */ /* 0x000fe200078e0217 */
[----:B------:R-:W-:Y:S01]  /*1070*/  @!P2 IADD3 R21, R21, -R0, RZ ;  /* 0x800000001515a210 */ /* 0x000fe20007ffe0ff */
[----:B------:R-:W-:Y:S01]  /*1080*/  @!P6 IMAD.IADD R22, R22, 0x1, -R0 ;  /* 0x000000011616e824 */ /* 0x000fe200078e0a00 */
[----:B------:R-:W-:Y:S01]  /*1090*/  ISETP.GE.AND P2, PT, R26, RZ, PT ;  /* 0x000000ff1a00720c */ /* 0x000fe20003f46270 */
[C---:B------:R-:W-:Y:S01]  /*10a0*/  IMAD R24, R0.reuse, R9, R24 ;  /* 0x0000000900187224 */ /* 0x040fe200078e0218 */
[C---:B------:R-:W-:Y:S01]  /*10b0*/  ISETP.GT.U32.AND P6, PT, R0.reuse, R21, PT ;  /* 0x000000150000720c */ /* 0x040fe20003fc4070 */
[C---:B------:R-:W-:Y:S01]  /*10c0*/  IMAD R25, R0.reuse, R10, R25 ;  /* 0x0000000a00197224 */ /* 0x040fe200078e0219 */
[C---:B------:R-:W-:Y:S01]  /*10d0*/  ISETP.GT.U32.AND P1, PT, R0.reuse, R23, PT ;  /* 0x000000170000720c */ /* 0x040fe20003f24070 */
[----:B------:R-:W-:Y:S01]  /*10e0*/  @!P0 IMAD.MOV R19, RZ, RZ, -R19 ;  /* 0x000000ffff138224 */ /* 0x000fe200078e0a13 */
[----:B------:R-:W-:Y:S01]  /*10f0*/  ISETP.GT.U32.AND P0, PT, R0, R24, PT ;  /* 0x000000180000720c */ /* 0x000fe20003f04070 */
[----:B------:R-:W-:Y:S01]  /*1100*/  @!P4 IMAD.MOV R20, RZ, RZ, -R20 ;  /* 0x000000ffff14c224 */ /* 0x000fe200078e0a14 */
[----:B------:R-:W-:Y:S01]  /*1110*/  IABS R26, R31 ;  /* 0x0000001f001a7213 */ /* 0x000fe20000000000 */
[----:B------:R-:W-:Y:S01]  /*1120*/  @!P3 IMAD.MOV R17, RZ, RZ, -R17 ;  /* 0x000000ffff11b224 */ /* 0x000fe200078e0a11 */
[----:B------:R-:W-:-:S02]  /*1130*/  LOP3.LUT R10, R8, 0x18, RZ, 0xfc, !PT ;  /* 0x00000018080a7812 */ /* 0x000fc400078efcff */
[----:B------:R-:W-:Y:S01]  /*1140*/  ISETP.GE.AND P4, PT, R27, RZ, PT ;  /* 0x000000ff1b00720c */ /* 0x000fe20003f86270 */
[----:B------:R-:W-:Y:S01]  /*1150*/  IMAD.HI.U32 R3, R5, R26, RZ ;  /* 0x0000001a05037227 */ /* 0x000fe200078e00ff */
[----:B------:R-:W-:Y:S02]  /*1160*/  IABS R27, R10 ;  /* 0x0000000a001b7213 */ /* 0x000fe40000000000 */
[C---:B------:R-:W-:Y:S01]  /*1170*/  ISETP.GT.U32.AND P3, PT, R0.reuse, R22, PT ;  /* 0x000000160000720c */ /* 0x040fe20003f64070 */
[--C-:B------:R-:W-:Y:S01]  /*1180*/  @!P6 IMAD.IADD R21, R21, 0x1, -R0.reuse ;  /* 0x000000011515e824 */ /* 0x100fe200078e0a00 */
[----:B------:R-:W-:Y:S01]  /*1190*/  ISETP.GT.U32.AND P6, PT, R0, R25, PT ;  /* 0x000000190000720c */ /* 0x000fe20003fc4070 */
[----:B------:R-:W-:Y:S01]  /*11a0*/  @!P0 IMAD.IADD R24, R24, 0x1, -R0 ;  /* 0x0000000118188824 */ /* 0x000fe200078e0a00 */
[----:B------:R-:W-:Y:S02]  /*11b0*/  @!P1 IADD3 R23, R23, -R0, RZ ;  /* 0x8000000017179210 */ /* 0x000fe40007ffe0ff */
[----:B------:R-:W-:-:S02]  /*11c0*/  IADD3 R3, -R3, RZ, RZ ;  /* 0x000000ff03037210 */ /* 0x000fc40007ffe1ff */
[C---:B------:R-:W-:Y:S02]  /*11d0*/  ISETP.GT.U32.AND P0, PT, R0.reuse, R23, PT ;  /* 0x000000170000720c */ /* 0x040fe40003f04070 */
[----:B------:R-:W-:Y:S01]  /*11e0*/  @!P5 IADD3 R21, -R21, RZ, RZ ;  /* 0x000000ff1515d210 */ /* 0x000fe20007ffe1ff */
[C---:B------:R-:W-:Y:S01]  /*11f0*/  IMAD R26, R0.reuse, R3, R26 ;  /* 0x00000003001a7224 */ /* 0x040fe200078e021a */
[----:B------:R-:W-:Y:S01]  /*1200*/  ISETP.GE.AND P1, PT, R29, RZ, PT ;  /* 0x000000ff1d00720c */ /* 0x000fe20003f26270 */
[----:B------:R-:W-:Y:S01]  /*1210*/  IMAD.HI.U32 R3, R5, R27, RZ ;  /* 0x0000001b05037227 */ /* 0x000fe200078e00ff */
[----:B------:R-:W-:Y:S02]  /*1220*/  IABS R29, R33 ;  /* 0x00000021001d7213 */ /* 0x000fe40000000000 */
[----:B------:R-:W-:Y:S01]  /*1230*/  IABS R36, R38 ;  /* 0x0000002600247213 */ /* 0x000fe20000000000 */
[--C-:B------:R-:W-:Y:S01]  /*1240*/  @!P6 IMAD.IADD R25, R25, 0x1, -R0.reuse ;  /* 0x000000011919e824 */ /* 0x100fe200078e0a00 */
[C---:B------:R-:W-:Y:S01]  /*1250*/  ISETP.GT.U32.AND P6, PT, R0.reuse, R24, PT ;  /* 0x000000180000720c */ /* 0x040fe20003fc4070 */
[----:B------:R-:W-:Y:S01]  /*1260*/  IMAD.MOV R3, RZ, RZ, -R3 ;  /* 0x000000ffff037224 */ /* 0x000fe200078e0a03 */
[----:B------:R-:W-:Y:S01]  /*1270*/  IABS R37, R42 ;  /* 0x0000002a00257213 */ /* 0x000fe20000000000 */
[--C-:B------:R-:W-:Y:S01]  /*1280*/  @!P0 IMAD.IADD R23, R23, 0x1, -R0.reuse ;  /* 0x0000000117178824 */ /* 0x100fe200078e0a00 */
[C---:B------:R-:W-:Y:S01]  /*1290*/  ISETP.GT.U32.AND P0, PT, R0.reuse, R26, PT ;  /* 0x0000001a0000720c */ /* 0x040fe20003f04070 */
[C---:B------:R-:W-:Y:S01]  /*12a0*/  IMAD R27, R0.reuse, R3, R27 ;  /* 0x00000003001b7224 */ /* 0x040fe200078e021b */
[----:B------:R-:W-:Y:S01]  /*12b0*/  ISETP.GT.U32.AND P5, PT, R0, R25, PT ;  /* 0x000000190000720c */ /* 0x000fe20003fa4070 */
[----:B------:R-:W-:Y:S01]  /*12c0*/  @!P3 IMAD.IADD R22, R22, 0x1, -R0 ;  /* 0x000000011616b824 */ /* 0x000fe200078e0a00 */
[----:B------:R-:W-:Y:S01]  /*12d0*/  ISETP.GE.AND P3, PT, R28, RZ, PT ;  /* 0x000000ff1c00720c */ /* 0x000fe20003f66270 */
[----:B------:R-:W-:Y:S01]  /*12e0*/  @!P4 IMAD.MOV R23, RZ, RZ, -R23 ;  /* 0x000000ffff17c224 */ /* 0x000fe200078e0a17 */
[----:B------:R-:W-:-:S02]  /*12f0*/  IABS R28, R32 ;  /* 0x00000020001c7213 */ /* 0x000fc40000000000 */
[----:B------:R-:W-:Y:S02]  /*1300*/  @!P2 IADD3 R22, -R22, RZ, RZ ;  /* 0x000000ff1616a210 */ /* 0x000fe40007ffe1ff */
[----:B------:R-:W-:Y:S01]  /*1310*/  @!P6 IADD3 R24, R24, -R0, RZ ;  /* 0x800000001818e210 */ /* 0x000fe20007ffe0ff */
[----:B------:R-:W-:Y:S01]  /*1320*/  IMAD.HI.U32 R3, R5, R28, RZ ;  /* 0x0000001c05037227 */ /* 0x000fe200078e00ff */
[----:B------:R-:W-:Y:S02]  /*1330*/  ISETP.GT.U32.AND P6, PT, R0, R27, PT ;  /* 0x0000001b0000720c */ /* 0x000fe40003fc4070 */
[----:B------:R-:W-:Y:S01]  /*1340*/  @!P0 IADD3 R26, R26, -R0, RZ ;  /* 0x800000001a1a8210 */ /* 0x000fe20007ffe0ff */
[----:B------:R-:W-:Y:S01]  /*1350*/  IMAD.MOV R9, RZ, RZ, -R3 ;  /* 0x000000ffff097224 */ /* 0x000fe200078e0a03 */
[----:B------:R-:W-:Y:S01]  /*1360*/  ISETP.GE.AND P0, PT, R10, RZ, PT ;  /* 0x000000ff0a00720c */ /* 0x000fe20003f06270 */
[----:B------:R-:W-:Y:S01]  /*1370*/  @!P5 IMAD.IADD R25, R25, 0x1, -R0 ;  /* 0x000000011919d824 */ /* 0x000fe200078e0a00 */
[----:B------:R-:W-:Y:S01]  /*1380*/  ISETP.GE.AND P5, PT, R31, RZ, PT ;  /* 0x000000ff1f00720c */ /* 0x000fe20003fa6270 */
[----:B------:R-:W-:Y:S01]  /*1390*/  IMAD R28, R0, R9, R28 ;  /* 0x00000009001c7224 */ /* 0x000fe200078e021c */
[----:B------:R-:W-:Y:S01]  /*13a0*/  LOP3.LUT R10, R8, 0x20, RZ, 0xfc, !PT ;  /* 0x00000020080a7812 */ /* 0x000fe200078efcff */
[----:B------:R-:W-:Y:S01]  /*13b0*/  IMAD.HI.U32 R9, R5, R30, RZ ;  /* 0x0000001e05097227 */ /* 0x000fe200078e00ff */
[----:B------:R-:W-:-:S02]  /*13c0*/  @!P1 IADD3 R25, -R25, RZ, RZ ;  /* 0x000000ff19199210 */ /* 0x000fc40007ffe1ff */
[C---:B------:R-:W-:Y:S01]  /*13d0*/  ISETP.GT.U32.AND P4, PT, R0.reuse, R28, PT ;  /* 0x0000001c0000720c */ /* 0x040fe20003f84070 */
[----:B------:R-:W-:Y:S01]  /*13e0*/  @!P6 IMAD.IADD R27, R27, 0x1, -R0 ;  /* 0x000000011b1be824 */ /* 0x000fe200078e0a00 */
[C---:B------:R-:W-:Y:S01]  /*13f0*/  ISETP.GT.U32.AND P6, PT, R0.reuse, R26, PT ;  /* 0x0000001a0000720c */ /* 0x040fe20003fc4070 */
[----:B------:R-:W-:Y:S01]  /*1400*/  IMAD.MOV R9, RZ, RZ, -R9 ;  /* 0x000000ffff097224 */ /* 0x000fe200078e0a09 */
[----:B------:R-:W-:Y:S01]  /*1410*/  IABS R31, R10 ;  /* 0x0000000a001f7213 */ /* 0x000fe20000000000 */
[----:B------:R-:W-:Y:S01]  /*1420*/  IMAD.HI.U32 R3, R5, R29, RZ ;  /* 0x0000001d05037227 */ /* 0x000fe200078e00ff */
[C---:B------:R-:W-:Y:S02]  /*1430*/  ISETP.GT.U32.AND P2, PT, R0.reuse, R27, PT ;  /* 0x0000001b0000720c */ /* 0x040fe40003f44070 */
[----:B------:R-:W-:Y:S01]  /*1440*/  ISETP.GE.AND P1, PT, R33, RZ, PT ;  /* 0x000000ff2100720c */ /* 0x000fe20003f26270 */
[----:B------:R-:W-:Y:S01]  /*1450*/  IMAD R30, R0, R9, R30 ;  /* 0x00000009001e7224 */ /* 0x000fe200078e021e */
[----:B------:R-:W-:Y:S01]  /*1460*/  IABS R33, R35 ;  /* 0x0000002300217213 */ /* 0x000fe20000000000 */
[----:B------:R-:W-:Y:S01]  /*1470*/  IMAD.MOV R3, RZ, RZ, -R3 ;  /* 0x000000ffff037224 */ /* 0x000fe200078e0a03 */
[----:B------:R-:W-:Y:S01]  /*1480*/  LOP3.LUT R43, R8, 0x2e, RZ, 0xfc, !PT ;  /* 0x0000002e082b7812 */ /* 0x000fe200078efcff */
[----:B------:R-:W-:Y:S01]  /*1490*/  @!P3 IMAD.MOV R24, RZ, RZ, -R24 ;  /* 0x000000ffff18b224 */ /* 0x000fe200078e0a18 */
[----:B------:R-:W-:Y:S01]  /*14a0*/  ISETP.GE.AND P3, PT, R32, RZ, PT ;  /* 0x000000ff2000720c */ /* 0x000fe20003f66270 */
[----:B------:R-:W-:Y:S01]  /*14b0*/  @!P6 IMAD.IADD R26, R26, 0x1, -R0 ;  /* 0x000000011a1ae824 */ /* 0x000fe200078e0a00 */
[----:B------:R-:W-:Y:S01]  /*14c0*/  ISETP.GE.AND P6, PT, R34, RZ, PT ;  /* 0x000000ff2200720c */ /* 0x000fe20003fc6270 */
[----:B------:R-:W-:Y:S01]  /*14d0*/  IMAD R29, R0, R3, R29 ;  /* 0x00000003001d7224 */ /* 0x000fe200078e021d */
[----:B------:R-:W-:Y:S01]  /*14e0*/  LOP3.LUT R34, R8, 0x22, RZ, 0xfc, !PT ;  /* 0x0000002208227812 */ /* 0x000fe200078efcff */
[----:B------:R-:W-:Y:S01]  /*14f0*/  @!P5 IMAD.MOV R26, RZ, RZ, -R26 ;  /* 0x000000ffff1ad224 */ /* 0x000fe200078e0a1a */
[----:B------:R-:W-:Y:S01]  /*1500*/  ISETP.GT.U32.AND P5, PT, R0, R30, PT ;  /* 0x0000001e0000720c */ /* 0x000fe20003fa4070 */
[----:B------:R-:W-:Y:S01]  /*1510*/  IMAD.HI.U32 R3, R5, R31, RZ ;  /* 0x0000001f05037227 */ /* 0x000fe200078e00ff */
[----:B------:R-:W-:-:S02]  /*1520*/  @!P2 IADD3 R27, R27, -R0, RZ ;  /* 0x800000001b1ba210 */ /* 0x000fc40007ffe0ff */
[----:B------:R-:W-:Y:S01]  /*1530*/  ISETP.GT.U32.AND P2, PT, R0, R29, PT ;  /* 0x0000001d0000720c */ /* 0x000fe20003f44070 */
[----:B------:R-:W-:Y:S01]  /*1540*/  IMAD.MOV R9, RZ, RZ, -R3 ;  /* 0x000000ffff097224 */ /* 0x000fe200078e0a03 */
[----:B------:R-:W-:Y:S01]  /*1550*/  IABS R32, R34 ;  /* 0x0000002200207213 */ /* 0x000fe20000000000 */
[--C-:B------:R-:W-:Y:S01]  /*1560*/  @!P4 IMAD.IADD R28, R28, 0x1, -R0.reuse ;  /* 0x000000011c1cc824 */ /* 0x100fe200078e0a00 */
[----:B------:R-:W-:Y:S01]  /*1570*/  @!P0 IADD3 R27, -R27, RZ, RZ ;  /* 0x000000ff1b1b8210 */ /* 0x000fe20007ffe1ff */
[----:B------:R-:W-:Y:S01]  /*1580*/  IMAD R31, R0, R9, R31 ;  /* 0x00000009001f7224 */ /* 0x000fe200078e021f */
[----:B------:R-:W-:Y:S01]  /*1590*/  ISETP.GE.AND P0, PT, R10, RZ, PT ;  /* 0x000000ff0a00720c */ /* 0x000fe20003f06270 */
[----:B------:R-:W-:Y:S01]  /*15a0*/  IMAD.HI.U32 R3, R5, R32, RZ ;  /* 0x0000002005037227 */ /* 0x000fe200078e00ff */
[----:B------:R-:W-:Y:S02]  /*15b0*/  ISETP.GT.U32.AND P4, PT, R0, R28, PT ;  /* 0x0000001c0000720c */ /* 0x000fe40003f84070 */
[----:B------:R-:W-:Y:S01]  /*15c0*/  LOP3.LUT R10, R8, 0x28, RZ, 0xfc, !PT ;  /* 0x00000028080a7812 */ /* 0x000fe200078efcff */
[--C-:B------:R-:W-:Y:S01]  /*15d0*/  @!P5 IMAD.IADD R30, R30, 0x1, -R0.reuse ;  /* 0x000000011e1ed824 */ /* 0x100fe200078e0a00 */
[C---:B------:R-:W-:Y:S01]  /*15e0*/  LOP3.LUT R45, R8.reuse, 0x32, RZ, 0xfc, !PT ;  /* 0x00000032082d7812 */ /* 0x040fe200078efcff */
[----:B------:R-:W-:Y:S01]  /*15f0*/  @!P2 IMAD.IADD R29, R29, 0x1, -R0 ;  /* 0x000000011d1da824 */ /* 0x000fe200078e0a00 */
[----:B------:R-:W-:Y:S01]  /*1600*/  LOP3.LUT R46, R8, 0x34, RZ, 0xfc, !PT ;  /* 0x00000034082e7812 */ /* 0x000fe200078efcff */
[----:B------:R-:W-:Y:S01]  /*1610*/  IMAD.HI.U32 R9, R5, R33, RZ ;  /* 0x0000002105097227 */ /* 0x000fe200078e00ff */
[----:B------:R-:W-:-:S02]  /*1620*/  ISETP.GT.U32.AND P5, PT, R0, R30, PT ;  /* 0x0000001e0000720c */ /* 0x000fc40003fa4070 */
[----:B------:R-:W-:Y:S01]  /*1630*/  ISETP.GT.U32.AND P2, PT, R0, R29, PT ;  /* 0x0000001d0000720c */ /* 0x000fe20003f44070 */
[----:B------:R-:W-:Y:S01]  /*1640*/  IMAD.MOV R3, RZ, RZ, -R3 ;  /* 0x000000ffff037224 */ /* 0x000fe200078e0a03 */
[----:B------:R-:W-:Y:S01]  /*1650*/  IABS R40, R45 ;  /* 0x0000002d00287213 */ /* 0x000fe20000000000 */
[----:B------:R-:W-:Y:S01]  /*1660*/  IMAD.MOV R9, RZ, RZ, -R9 ;  /* 0x000000ffff097224 */ /* 0x000fe200078e0a09 */
[----:B------:R-:W-:Y:S01]  /*1670*/  @!P4 IADD3 R28, R28, -R0, RZ ;  /* 0x800000001c1cc210 */ /* 0x000fe20007ffe0ff */
[----:B------:R-:W-:Y:S01]  /*1680*/  IMAD R32, R0, R3, R32 ;  /* 0x0000000300207224 */ /* 0x000fe200078e0220 */
[----:B------:R-:W-:Y:S01]  /*1690*/  LOP3.LUT R3, R8, 0x26, RZ, 0xfc, !PT ;  /* 0x0000002608037812 */ /* 0x000fe200078efcff */
[----:B------:R-:W-:Y:S01]  /*16a0*/  IMAD R33, R0, R9, R33 ;  /* 0x0000000900217224 */ /* 0x000fe200078e0221 */
[----:B------:R-:W-:Y:S02]  /*16b0*/  ISETP.GE.AND P4, PT, R34, RZ, PT ;  /* 0x000000ff2200720c */ /* 0x000fe40003f86270 */
[----:B------:R-:W-:Y:S01]  /*16c0*/  IABS R34, R3 ;  /* 0x0000000300227213 */ /* 0x000fe20000000000 */
[--C-:B------:R-:W-:Y:S01]  /*16d0*/  @!P5 IMAD.IADD R30, R30, 0x1, -R0.reuse ;  /* 0x000000011e1ed824 */ /* 0x100fe200078e0a00 */
[----:B------:R-:W-:Y:S01]  /*16e0*/  ISETP.GT.U32.AND P5, PT, R0, R32, PT ;  /* 0x000000200000720c */ /* 0x000fe20003fa4070 */
[----:B------:R-:W-:Y:S01]  /*16f0*/  @!P2 IMAD.IADD R29, R29, 0x1, -R0 ;  /* 0x000000011d1da824 */ /* 0x000fe200078e0a00 */
[----:B------:R-:W-:-:S02]  /*1700*/  @!P3 IADD3 R28, -R28, RZ, RZ ;  /* 0x000000ff1c1cb210 */ /* 0x000fc40007ffe1ff */
[----:B------:R-:W-:Y:S02]  /*1710*/  @!P6 IADD3 R30, -R30, RZ, RZ ;  /* 0x000000ff1e1ee210 */ /* 0x000fe40007ffe1ff */
[C---:B------:R-:W-:Y:S02]  /*1720*/  ISETP.GT.U32.AND P6, PT, R0.reuse, R33, PT ;  /* 0x000000210000720c */ /* 0x040fe40003fc4070 */
[----:B------:R-:W-:Y:S02]  /*1730*/  @!P1 IADD3 R29, -R29, RZ, RZ ;  /* 0x000000ff1d1d9210 */ /* 0x000fe40007ffe1ff */
[----:B------:R-:W-:Y:S01]  /*1740*/  ISETP.GE.AND P1, PT, R3, RZ, PT ;  /* 0x000000ff0300720c */ /* 0x000fe20003f26270 */
[----:B------:R-:W-:Y:S01]  /*1750*/  IMAD.HI.U32 R3, R5, R34, RZ ;  /* 0x0000002205037227 */ /* 0x000fe200078e00ff */
[----:B------:R-:W-:Y:S02]  /*1760*/  ISETP.GT.U32.AND P3, PT, R0, R31, PT ;  /* 0x0000001f0000720c */ /* 0x000fe40003f64070 */
[----:B------:R-:W-:Y:S01]  /*1770*/  ISETP.GE.AND P2, PT, R35, RZ, PT ;  /* 0x000000ff2300720c */ /* 0x000fe20003f46270 */
[--C-:B------:R-:W-:Y:S01]  /*1780*/  @!P5 IMAD.IADD R32, R32, 0x1, -R0.reuse ;  /* 0x000000012020d824 */ /* 0x100fe200078e0a00 */
[----:B------:R-:W-:Y:S01]  /*1790*/  IABS R35, R10 ;  /* 0x0000000a00237213 */ /* 0x000fe20000000000 */
[----:B------:R-:W-:Y:S01]  /*17a0*/  IMAD.MOV R3, RZ, RZ, -R3 ;  /* 0x000000ffff037224 */ /* 0x000fe200078e0a03 */
[----:B------:R-:W-:Y:S01]  /*17b0*/  IABS R41, R46 ;  /* 0x0000002e00297213 */ /* 0x000fe20000000000 */
[----:B------:R-:W-:Y:S01]  /*17c0*/  @!P6 IMAD.IADD R33, R33, 0x1, -R0 ;  /* 0x000000012121e824 */ /* 0x000fe200078e0a00 */
[C---:B------:R-:W-:Y:S01]  /*17d0*/  ISETP.GT.U32.AND P5, PT, R0.reuse, R32, PT ;  /* 0x000000200000720c */ /* 0x040fe20003fa4070 */
[----:B------:R-:W-:Y:S01]  /*17e0*/  IMAD R34, R0, R3, R34 ;  /* 0x0000000300227224 */ /* 0x000fe200078e0222 */
[----:B------:R-:W-:Y:S01]  /*17f0*/  LOP3.LUT R44, R8, 0x30, RZ, 0xfc, !PT ;  /* 0x00000030082c7812 */ /* 0x000fe200078efcff */
[----:B------:R-:W-:Y:S01]  /*1800*/  IMAD.HI.U32 R3, R5, R36, RZ ;  /* 0x0000002405037227 */ /* 0x000fe200078e00ff */
[----:B------:R-:W-:-:S02]  /*1810*/  ISETP.GT.U32.AND P6, PT, R0, R33, PT ;  /* 0x000000210000720c */ /* 0x000fc40003fc4070 */
[----:B------:R-:W-:Y:S01]  /*1820*/  IABS R39, R44 ;  /* 0x0000002c00277213 */ /* 0x000fe20000000000 */
[----:B------:R-:W-:Y:S01]  /*1830*/  IMAD.MOV R3, RZ, RZ, -R3 ;  /* 0x000000ffff037224 */ /* 0x000fe200078e0a03 */
[C---:B------:R-:W-:Y:S01]  /*1840*/  LOP3.LUT R47, R8.reuse, 0x36, RZ, 0xfc, !PT ;  /* 0x00000036082f7812 */ /* 0x040fe200078efcff */
[----:B------:R-:W-:Y:S01]  /*1850*/  @!P3 IMAD.IADD R31, R31, 0x1, -R0 ;  /* 0x000000011f1fb824 */ /* 0x000fe200078e0a00 */
[----:B------:R-:W-:Y:S01]  /*1860*/  LOP3.LUT R48, R8, 0x3c, RZ, 0xfc, !PT ;  /* 0x0000003c08307812 */ /* 0x000fe200078efcff */
[----:B------:R-:W-:Y:S01]  /*1870*/  IMAD R36, R0, R3, R36 ;  /* 0x0000000300247224 */ /* 0x000fe200078e0224 */
[----:B------:R-:W-:Y:S01]  /*1880*/  LOP3.LUT R51, R8, 0x44, RZ, 0xfc, !PT ;  /* 0x0000004408337812 */ /* 0x000fe200078efcff */
[----:B------:R-:W-:Y:S01]  /*1890*/  IMAD.HI.U32 R9, R5, R35, RZ ;  /* 0x0000002305097227 */ /* 0x000fe200078e00ff */
[----:B------:R-:W-:Y:S02]  /*18a0*/  @!P5 IADD3 R32, R32, -R0, RZ ;  /* 0x800000002020d210 */ /* 0x000fe40007ffe0ff */
[C---:B------:R-:W-:Y:S01]  /*18b0*/  ISETP.GT.U32.AND P5, PT, R0.reuse, R34, PT ;  /* 0x000000220000720c */ /* 0x040fe20003fa4070 */
[----:B------:R-:W-:Y:S01]  /*18c0*/  @!P6 IMAD.IADD R33, R33, 0x1, -R0 ;  /* 0x000000012121e824 */ /* 0x000fe200078e0a00 */
[C---:B------:R-:W-:Y:S01]  /*18d0*/  ISETP.GT.U32.AND P6, PT, R0.reuse, R36, PT ;  /* 0x000000240000720c */ /* 0x040fe20003fc4070 */
[----:B------:R-:W-:Y:S01]  /*18e0*/  IMAD.MOV R9, RZ, RZ, -R9 ;  /* 0x000000ffff097224 */ /* 0x000fe200078e0a09 */
[----:B------:R-:W-:Y:S01]  /*18f0*/  ISETP.GT.U32.AND P3, PT, R0, R31, PT ;  /* 0x0000001f0000720c */ /* 0x000fe20003f64070 */
[----:B------:R-:W-:Y:S01]  /*1900*/  @!P4 IMAD.MOV R32, RZ, RZ, -R32 ;  /* 0x000000ffff20c224 */ /* 0x000fe200078e0a20 */
[----:B------:R-:W-:Y:S01]  /*1910*/  ISETP.GE.AND P4, PT, R38, RZ, PT ;  /* 0x000000ff2600720c */ /* 0x000fe20003f86270 */
[----:B------:R-:W-:Y:S01]  /*1920*/  IMAD R35, R0, R9, R35 ;  /* 0x0000000900237224 */ /* 0x000fe200078e0223 */
[----:B------:R-:W-:Y:S01]  /*1930*/  IABS R38, R43 ;  /* 0x0000002b00267213 */ /* 0x000fe20000000000 */
[----:B------:R-:W-:Y:S01]  /*1940*/  IMAD.HI.U32 R9, R5, R37, RZ ;  /* 0x0000002505097227 */ /* 0x000fe200078e00ff */
[----:B------:R-:W-:-:S02]  /*1950*/  @!P2 IADD3 R33, -R33, RZ, RZ ;  /* 0x000000ff2121a210 */ /* 0x000fc40007ffe1ff */
[----:B------:R-:W-:Y:S01]  /*1960*/  IABS R49, R51 ;  /* 0x0000003300317213 */ /* 0x000fe20000000000 */
[----:B------:R-:W-:Y:S01]  /*1970*/  IMAD.MOV R9, RZ, RZ, -R9 ;  /* 0x000000ffff097224 */ /* 0x000fe200078e0a09 */
[----:B------:R-:W-:Y:S01]  /*1980*/  @!P5 IADD3 R34, R34, -R0, RZ ;  /* 0x800000002222d210 */ /* 0x000fe20007ffe0ff */
[----:B------:R-:W-:Y:S01]  /*1990*/  @!P6 IMAD.IADD R36, R36, 0x1, -R0 ;  /* 0x000000012424e824 */ /* 0x000fe200078e0a00 */
[----:B------:R-:W-:Y:S01]  /*19a0*/  LOP3.LUT R52, R8, 0x46, RZ, 0xfc, !PT ;  /* 0x0000004608347812 */ /* 0x000fe200078efcff */
[----:B------:R-:W-:Y:S01]  /*19b0*/  IMAD.HI.U32 R3, R5, R38, RZ ;  /* 0x0000002605037227 */ /* 0x000fe200078e00ff */
[----:B------:R-:W-:Y:S02]  /*19c0*/  @!P3 IADD3 R31, R31, -R0, RZ ;  /* 0x800000001f1fb210 */ /* 0x000fe40007ffe0ff */
[C---:B------:R-:W-:Y:S01]  /*19d0*/  ISETP.GT.U32.AND P5, PT, R0.reuse, R34, PT ;  /* 0x000000220000720c */ /* 0x040fe20003fa4070 */
[C---:B------:R-:W-:Y:S01]  /*19e0*/  IMAD R37, R0.reuse, R9, R37 ;  /* 0x0000000900257224 */ /* 0x040fe200078e0225 */
[C---:B------:R-:W-:Y:S01]  /*19f0*/  ISETP.GT.U32.AND P6, PT, R0.reuse, R36, PT ;  /* 0x000000240000720c */ /* 0x040fe20003fc4070 */
[----:B------:R-:W-:Y:S01]  /*1a00*/  IMAD.MOV R9, RZ, RZ, -R3 ;  /* 0x000000ffff097224 */ /* 0x000fe200078e0a03 */
[----:B------:R-:W-:Y:S01]  /*1a10*/  @!P0 IADD3 R31, -R31, RZ, RZ ;  /* 0x000000ff1f1f8210 */ /* 0x000fe20007ffe1ff */
[----:B------:R-:W-:Y:S01]  /*1a20*/  IMAD.HI.U32 R3, R5, R39, RZ ;  /* 0x0000002705037227 */ /* 0x000fe200078e00ff */
[----:B------:R-:W-:-:S02]  /*1a30*/  ISETP.GT.U32.AND P0, PT, R0, R35, PT ;  /* 0x000000230000720c */ /* 0x000fc40003f04070 */
[----:B------:R-:W-:Y:S01]  /*1a40*/  ISETP.GE.AND P3, PT, R10, RZ, PT ;  /* 0x000000ff0a00720c */ /* 0x000fe20003f66270 */
[----:B------:R-:W-:Y:S01]  /*1a50*/  IMAD R38, R0, R9, R38 ;  /* 0x0000000900267224 */ /* 0x000fe200078e0226 */
[----:B------:R-:W-:Y:S01]  /*1a60*/  IADD3 R3, -R3, RZ, RZ ;  /* 0x000000ff03037210 */ /* 0x000fe20007ffe1ff */
[C---:B------:R-:W-:Y:S01]  /*1a70*/  IMAD.HI.U32 R9, R5.reuse, R40, RZ ;  /* 0x0000002805097227 */ /* 0x040fe200078e00ff */
[----:B------:R-:W-:Y:S02]  /*1a80*/  IABS R50, R52 ;  /* 0x0000003400327213 */ /* 0x000fe40000000000 */
[----:B------:R-:W-:Y:S01]  /*1a90*/  @!P5 IADD3 R34, R34, -R0, RZ ;  /* 0x800000002222d210 */ /* 0x000fe20007ffe0ff */
[----:B------:R-:W-:Y:S01]  /*1aa0*/  @!P6 IMAD.IADD R36, R36, 0x1, -R0 ;  /* 0x000000012424e824 */ /* 0x000fe200078e0a00 */
[C---:B------:R-:W-:Y:S01]  /*1ab0*/  ISETP.GT.U32.AND P5, PT, R0.reuse, R37, PT ;  /* 0x000000250000720c */ /* 0x040fe20003fa4070 */
[----:B------:R-:W-:Y:S01]  /*1ac0*/  IMAD.HI.U32 R10, R5, R41, RZ ;  /* 0x00000029050a7227 */ /* 0x000fe200078e00ff */
[----:B------:R-:W-:-:S02]  /*1ad0*/  ISETP.GT.U32.AND P6, PT, R0, R38, PT ;  /* 0x000000260000720c */ /* 0x000fc40003fc4070 */
[----:B------:R-:W-:Y:S01]  /*1ae0*/  @!P4 IADD3 R36, -R36, RZ, RZ ;  /* 0x000000ff2424c210 */ /* 0x000fe20007ffe1ff */
[----:B------:R-:W-:Y:S01]  /*1af0*/  @!P0 IMAD.IADD R35, R35, 0x1, -R0 ;  /* 0x0000000123238824 */ /* 0x000fe200078e0a00 */
[----:B------:R-:W-:Y:S01]  /*1b00*/  ISETP.GE.AND P4, PT, R44, RZ, PT ;  /* 0x000000ff2c00720c */ /* 0x000fe20003f86270 */
[----:B------:R-:W-:Y:S01]  /*1b10*/  IMAD.MOV R9, RZ, RZ, -R9 ;  /* 0x000000ffff097224 */ /* 0x000fe200078e0a09 */
[----:B------:R-:W-:Y:S01]  /*1b20*/  LOP3.LUT R56, R8, 0x4e, RZ, 0xfc, !PT ;  /* 0x0000004e08387812 */ /* 0x000fe200078efcff */
[----:B------:R-:W-:Y:S01]  /*1b30*/  IMAD.MOV R10, RZ, RZ, -R10 ;  /* 0x000000ffff0a7224 */ /* 0x000fe200078e0a0a */
[C---:B------:R-:W-:Y:S01]  /*1b40*/  ISETP.GT.U32.AND P0, PT, R0.reuse, R35, PT ;  /* 0x000000230000720c */ /* 0x040fe20003f04070 */
[----:B------:R-:W-:Y:S01]  /*1b50*/  IMAD R40, R0, R9, R40 ;  /* 0x0000000900287224 */ /* 0x000fe200078e0228 */
[----:B------:R-:W-:Y:S01]  /*1b60*/  LOP3.LUT R9, R8, 0x38, RZ, 0xfc, !PT ;  /* 0x0000003808097812 */ /* 0x000fe200078efcff */
[----:B------:R-:W-:Y:S01]  /*1b70*/  IMAD R41, R0, R10, R41 ;  /* 0x0000000a00297224 */ /* 0x000fe200078e0229 */
[----:B------:R-:W-:Y:S01]  /*1b80*/  @!P5 IADD3 R37, R37, -R0, RZ ;  /* 0x800000002525d210 */ /* 0x000fe20007ffe0ff */
[----:B------:R-:W-:Y:S01]  /*1b90*/  @!P6 IMAD.IADD R38, R38, 0x1, -R0 ;  /* 0x000000012626e824 */ /* 0x000fe200078e0a00 */
[----:B------:R-:W-:Y:S01]  /*1ba0*/  ISETP.GE.AND P5, PT, R43, RZ, PT ;  /* 0x000000ff2b00720c */ /* 0x000fe20003fa6270 */
[C---:B------:R-:W-:Y:S01]  /*1bb0*/  IMAD R39, R0.reuse, R3, R39 ;  /* 0x0000000300277224 */ /* 0x040fe200078e0227 */
[C---:B------:R-:W-:Y:S01]  /*1bc0*/  ISETP.GT.U32.AND P6, PT, R0.reuse, R37, PT ;  /* 0x000000250000720c */ /* 0x040fe20003fc4070 */
[----:B------:R-:W-:Y:S01]  /*1bd0*/  @!P1 IMAD.MOV R34, RZ, RZ, -R34 ;  /* 0x000000ffff229224 */ /* 0x000fe200078e0a22 */
[----:B------:R-:W-:-:S02]  /*1be0*/  ISETP.GT.U32.AND P2, PT, R0, R38, PT ;  /* 0x000000260000720c */ /* 0x000fc40003f44070 */
[----:B------:R-:W-:Y:S01]  /*1bf0*/  IABS R43, R9 ;  /* 0x00000009002b7213 */ /* 0x000fe20000000000 */
[--C-:B------:R-:W-:Y:S01]  /*1c00*/  @!P0 IMAD.IADD R35, R35, 0x1, -R0.reuse ;  /* 0x0000000123238824 */ /* 0x100fe200078e0a00 */
[----:B------:R-:W-:Y:S02]  /*1c10*/  ISETP.GE.AND P0, PT, R42, RZ, PT ;  /* 0x000000ff2a00720c */ /* 0x000fe40003f06270 */
[----:B------:R-:W-:Y:S01]  /*1c20*/  IABS R42, R47 ;  /* 0x0000002f002a7213 */ /* 0x000fe20000000000 */
[----:B------:R-:W-:Y:S01]  /*1c30*/  @!P3 IMAD.MOV R35, RZ, RZ, -R35 ;  /* 0x000000ffff23b224 */ /* 0x000fe200078e0a23 */
[C---:B------:R-:W-:Y:S02]  /*1c40*/  ISETP.GT.U32.AND P3, PT, R0.reuse, R40, PT ;  /* 0x000000280000720c */ /* 0x040fe40003f64070 */
[C---:B------:R-:W-:Y:S01]  /*1c50*/  ISETP.GT.U32.AND P1, PT, R0.reuse, R39, PT ;  /* 0x000000270000720c */ /* 0x040fe20003f24070 */
[----:B------:R-:W-:Y:S01]  /*1c60*/  @!P6 IMAD.IADD R37, R37, 0x1, -R0 ;  /* 0x000000012525e824 */ /* 0x000fe200078e0a00 */
[----:B------:R-:W-:Y:S01]  /*1c70*/  ISETP.GT.U32.AND P6, PT, R0, R41, PT ;  /* 0x000000290000720c */ /* 0x000fe20003fc4070 */
[----:B------:R-:W-:Y:S01]  /*1c80*/  IMAD.HI.U32 R3, R5, R42, RZ ;  /* 0x0000002a05037227 */ /* 0x000fe200078e00ff */
[----:B------:R-:W-:-:S02]  /*1c90*/  @!P2 IADD3 R38, R38, -R0, RZ ;  /* 0x800000002626a210 */ /* 0x000fc40007ffe0ff */
[----:B------:R-:W-:Y:S01]  /*1ca0*/  LOP3.LUT R10, R8, 0x3a, RZ, 0xfc, !PT ;  /* 0x0000003a080a7812 */ /* 0x000fe200078efcff */
[----:B------:R-:W-:Y:S01]  /*1cb0*/  IMAD.MOV R3, RZ, RZ, -R3 ;  /* 0x000000ffff037224 */ /* 0x000fe200078e0a03 */
[----:B------:R-:W-:Y:S01]  /*1cc0*/  @!P5 IADD3 R38, -R38, RZ, RZ ;  /* 0x000000ff2626d210 */ /* 0x000fe20007ffe1ff */
[----:B------:R-:W-:Y:S01]  /*1cd0*/  @!P0 IMAD.MOV R37, RZ, RZ, -R37 ;  /* 0x000000ffff258224 */ /* 0x000fe200078e0a25 */
[----:B------:R-:W-:Y:S01]  /*1ce0*/  IABS R44, R10 ;  /* 0x0000000a002c7213 */ /* 0x000fe20000000000 */
[----:B------:R-:W-:Y:S01]  /*1cf0*/  @!P3 IMAD.IADD R40, R40, 0x1, -R0 ;  /* 0x000000012828b824 */ /* 0x000fe200078e0a00 */
[----:B------:R-:W-:Y:S01]  /*1d00*/  ISETP.GE.AND P2, PT, R45, RZ, PT ;  /* 0x000000ff2d00720c */ /* 0x000fe20003f46270 */
[----:B------:R-:W-:Y:S01]  /*1d10*/  IMAD R42, R0, R3, R42 ;  /* 0x00000003002a7224 */ /* 0x000fe200078e022a */
[----:B------:R-:W-:Y:S01]  /*1d20*/  IABS R45, R48 ;  /* 0x00000030002d7213 */ /* 0x000fe20000000000 */
[----:B------:R-:W-:Y:S01]  /*1d30*/  IMAD.HI.U32 R3, R5, R43, RZ ;  /* 0x0000002b05037227 */ /* 0x000fe200078e00ff */
[----:B------:R-:W-:-:S02]  /*1d40*/  IABS R55, R56 ;  /* 0x0000003800377213 */ /* 0x000fc40000000000 */
[C---:B------:R-:W-:Y:S01]  /*1d50*/  ISETP.GT.U32.AND P5, PT, R0.reuse, R42, PT ;  /* 0x0000002a0000720c */ /* 0x040fe20003fa4070 */
[--C-:B------:R-:W-:Y:S01]  /*1d60*/  @!P6 IMAD.IADD R41, R41, 0x1, -R0.reuse ;  /* 0x000000012929e824 */ /* 0x100fe200078e0a00 */
[C---:B------:R-:W-:Y:S01]  /*1d70*/  ISETP.GT.U32.AND P6, PT, R0.reuse, R40, PT ;  /* 0x000000280000720c */ /* 0x040fe20003fc4070 */
[----:B------:R-:W-:Y:S01]  /*1d80*/  @!P1 IMAD.IADD R39, R39, 0x1, -R0 ;  /* 0x0000000127279824 */ /* 0x000fe200078e0a00 */
[----:B------:R-:W-:Y:S02]  /*1d90*/  IADD3 R3, -R3, RZ, RZ ;  /* 0x000000ff03037210 */ /* 0x000fe40007ffe1ff */
[C---:B------:R-:W-:Y:S02]  /*1da0*/  ISETP.GT.U32.AND P0, PT, R0.reuse, R41, PT ;  /* 0x000000290000720c */ /* 0x040fe40003f04070 */
[C---:B------:R-:W-:Y:S01]  /*1db0*/  ISETP.GT.U32.AND P3, PT, R0.reuse, R39, PT ;  /* 0x000000270000720c */ /* 0x040fe20003f64070 */
[----:B------:R-:W-:Y:S01]  /*1dc0*/  IMAD R43, R0, R3, R43 ;  /* 0x00000003002b7224 */ /* 0x000fe200078e022b */
[----:B------:R-:W-:Y:S01]  /*1dd0*/  ISETP.GE.AND P1, PT, R46, RZ, PT ;  /* 0x000000ff2e00720c */ /* 0x000fe20003f26270 */
[----:B------:R-:W-:Y:S01]  /*1de0*/  IMAD.HI.U32 R3, R5, R44, RZ ;  /* 0x0000002c05037227 */ /* 0x000fe200078e00ff */
[----:B------:R-:W-:-:S02]  /*1df0*/  LOP3.LUT R57, R8, 0x50, RZ, 0xfc, !PT ;  /* 0x0000005008397812 */ /* 0x000fc400078efcff */
[----:B------:R-:W-:Y:S01]  /*1e00*/  LOP3.LUT R58, R8, 0x52, RZ, 0xfc, !PT ;  /* 0x00000052083a7812 */ /* 0x000fe200078efcff */
[--C-:B------:R-:W-:Y:S01]  /*1e10*/  @!P6 IMAD.IADD R40, R40, 0x1, -R0.reuse ;  /* 0x000000012828e824 */ /* 0x100fe200078e0a00 */
[----:B------:R-:W-:Y:S01]  /*1e20*/  ISETP.GT.U32.AND P6, PT, R0, R43, PT ;  /* 0x0000002b0000720c */ /* 0x000fe20003fc4070 */
[--C-:B------:R-:W-:Y:S01]  /*1e30*/  @!P5 IMAD.IADD R42, R42, 0x1, -R0.reuse ;  /* 0x000000012a2ad824 */ /* 0x100fe200078e0a00 */
[----:B------:R-:W-:Y:S02]  /*1e40*/  ISETP.GE.AND P5, PT, R10, RZ, PT ;  /* 0x000000ff0a00720c */ /* 0x000fe40003fa6270 */
[----:B------:R-:W-:Y:S01]  /*1e50*/  @!P0 IADD3 R41, R41, -R0, RZ ;  /* 0x8000000029298210 */ /* 0x000fe20007ffe0ff */
[----:B------:R-:W-:Y:S01]  /*1e60*/  @!P3 IMAD.IADD R39, R39, 0x1, -R0 ;  /* 0x000000012727b824 */ /* 0x000fe200078e0a00 */
[----:B------:R-:W-:Y:S01]  /*1e70*/  ISETP.GE.AND P0, PT, R9, RZ, PT ;  /* 0x000000ff0900720c */ /* 0x000fe20003f06270 */
[----:B------:R-:W-:Y:S01]  /*1e80*/  IMAD.MOV R9, RZ, RZ, -R3 ;  /* 0x000000ffff097224 */ /* 0x000fe200078e0a03 */
[----:B------:R-:W-:Y:S01]  /*1e90*/  ISETP.GE.AND P3, PT, R47, RZ, PT ;  /* 0x000000ff2f00720c */ /* 0x000fe20003f66270 */
[----:B------:R-:W-:Y:S01]  /*1ea0*/  IMAD.HI.U32 R3, R5, R45, RZ ;  /* 0x0000002d05037227 */ /* 0x000fe200078e00ff */
[----:B------:R-:W-:-:S02]  /*1eb0*/  LOP3.LUT R47, R8, 0x3e, RZ, 0xfc, !PT ;  /* 0x0000003e082f7812 */ /* 0x000fc400078efcff */
[----:B------:R-:W-:Y:S01]  /*1ec0*/  @!P2 IADD3 R40, -R40, RZ, RZ ;  /* 0x000000ff2828a210 */ /* 0x000fe20007ffe1ff */
[----:B------:R-:W-:Y:S01]  /*1ed0*/  @!P6 IMAD.IADD R43, R43, 0x1, -R0 ;  /* 0x000000012b2be824 */ /* 0x000fe200078e0a00 */
[C---:B------:R-:W-:Y:S01]  /*1ee0*/  ISETP.GT.U32.AND P6, PT, R0.reuse, R42, PT ;  /* 0x0000002a0000720c */ /* 0x040fe20003fc4070 */
[C---:B------:R-:W-:Y:S01]  /*1ef0*/  IMAD R44, R0.reuse, R9, R44 ;  /* 0x00000009002c7224 */ /* 0x040fe200078e022c */
[----:B------:R-:W-:Y:S01]  /*1f00*/  IADD3 R3, -R3, RZ, RZ ;  /* 0x000000ff03037210 */ /* 0x000fe20007ffe1ff */
[----:B------:R-:W-:Y:S01]  /*1f10*/  @!P4 IMAD.MOV R39, RZ, RZ, -R39 ;  /* 0x000000ffff27c224 */ /* 0x000fe200078e0a27 */
[C---:B------:R-:W-:Y:S01]  /*1f20*/  ISETP.GT.U32.AND P4, PT, R0.reuse, R43, PT ;  /* 0x0000002b0000720c */ /* 0x040fe20003f84070 */
[----:B------:R-:W-:Y:S01]  /*1f30*/  @!P1 IMAD.MOV R41, RZ, RZ, -R41 ;  /* 0x000000ffff299224 */ /* 0x000fe200078e0a29 */
[C---:B------:R-:W-:Y:S01]  /*1f40*/  ISETP.GT.U32.AND P2, PT, R0.reuse, R44, PT ;  /* 0x0000002c0000720c */ /* 0x040fe20003f44070 */
[----:B------:R-:W-:Y:S01]  /*1f50*/  IMAD R45, R0, R3, R45 ;  /* 0x00000003002d7224 */ /* 0x000fe200078e022d */
[----:B------:R-:W-:-:S02]  /*1f60*/  IABS R46, R47 ;  /* 0x0000002f002e7213 */ /* 0x000fc40000000000 */
[C---:B------:R-:W-:Y:S02]  /*1f70*/  LOP3.LUT R9, R8.reuse, 0x40, RZ, 0xfc, !PT ;  /* 0x0000004008097812 */ /* 0x040fe400078efcff */
[----:B------:R-:W-:Y:S01]  /*1f80*/  LOP3.LUT R10, R8, 0x42, RZ, 0xfc, !PT ;  /* 0x00000042080a7812 */ /* 0x000fe200078efcff */
[----:B------:R-:W-:Y:S01]  /*1f90*/  IMAD.HI.U32 R3, R5, R46, RZ ;  /* 0x0000002e05037227 */ /* 0x000fe200078e00ff */
[----:B------:R-:W-:Y:S02]  /*1fa0*/  @!P6 IADD3 R42, R42, -R0, RZ ;  /* 0x800000002a2ae210 */ /* 0x000fe40007ffe0ff */
[----:B------:R-:W-:Y:S01]  /*1fb0*/  ISETP.GT.U32.AND P6, PT, R0, R45, PT ;  /* 0x0000002d0000720c */ /* 0x000fe20003fc4070 */
[----:B------:R-:W-:Y:S01]  /*1fc0*/  IMAD.MOV R3, RZ, RZ, -R3 ;  /* 0x000000ffff037224 */ /* 0x000fe200078e0a03 */
[----:B------:R-:W-:Y:S01]  /*1fd0*/  ISETP.GE.AND P1, PT, R48, RZ, PT ;  /* 0x000000ff3000720c */ /* 0x000fe20003f26270 */
[--C-:B------:R-:W-:Y:S01]  /*1fe0*/  @!P4 IMAD.IADD R43, R43, 0x1, -R0.reuse ;  /* 0x000000012b2bc824 */ /* 0x100fe200078e0a00 */
[----:B------:R-:W-:Y:S01]  /*1ff0*/  ISETP.GE.AND P4, PT, R47, RZ, PT ;  /* 0x000000ff2f00720c */ /* 0x000fe20003f86270 */
[----:B------:R-:W-:Y:S01]  /*2000*/  @!P2 IMAD.IADD R44, R44, 0x1, -R0 ;  /* 0x000000012c2ca824 */ /* 0x000fe200078e0a00 */
[----:B------:R-:W-:Y:S01]  /*2010*/  IABS R47, R9 ;  /* 0x00000009002f7213 */ /* 0x000fe20000000000 */
[C---:B------:R-:W-:Y:S01]  /*2020*/  IMAD R46, R0.reuse, R3, R46 ;  /* 0x00000003002e7224 */ /* 0x040fe200078e022e */
[----:B------:R-:W-:Y:S01]  /*2030*/  IABS R48, R10 ;  /* 0x0000000a00307213 */ /* 0x000fe20000000000 */
[----:B------:R-:W-:Y:S01]  /*2040*/  @!P3 IMAD.MOV R42, RZ, RZ, -R42 ;  /* 0x000000ffff2ab224 */ /* 0x000fe200078e0a2a */
[----:B------:R-:W-:Y:S01]  /*2050*/  @!P0 IADD3 R43, -R43, RZ, RZ ;  /* 0x000000ff2b2b8210 */ /* 0x000fe20007ffe1ff */
[----:B------:R-:W-:Y:S01]  /*2060*/  IMAD.HI.U32 R3, R5, R47, RZ ;  /* 0x0000002f05037227 */ /* 0x000fe200078e00ff */
[----:B------:R-:W-:-:S02]  /*2070*/  ISETP.GT.U32.AND P2, PT, R0, R46, PT ;  /* 0x0000002e0000720c */ /* 0x000fc40003f44070 */
[----:B------:R-:W-:Y:S01]  /*2080*/  @!P6 IADD3 R45, R45, -R0, RZ ;  /* 0x800000002d2de210 */ /* 0x000fe20007ffe0ff */
[----:B------:R-:W-:Y:S01]  /*2090*/  IMAD.MOV R3, RZ, RZ, -R3 ;  /* 0x000000ffff037224 */ /* 0x000fe200078e0a03 */
[C---:B------:R-:W-:Y:S02]  /*20a0*/  ISETP.GT.U32.AND P6, PT, R0.reuse, R44, PT ;  /* 0x0000002c0000720c */ /* 0x040fe40003fc4070 */
[C---:B------:R-:W-:Y:S01]  /*20b0*/  ISETP.GT.U32.AND P3, PT, R0.reuse, R45, PT ;  /* 0x0000002d0000720c */ /* 0x040fe20003f64070 */
[----:B------:R-:W-:Y:S01]  /*20c0*/  IMAD R47, R0, R3, R47 ;  /* 0x00000003002f7224 */ /* 0x000fe200078e022f */
[----:B------:R-:W-:Y:S01]  /*20d0*/  ISETP.GE.AND P0, PT, R9, RZ, PT ;  /* 0x000000ff0900720c */ /* 0x000fe20003f06270 */
[----:B------:R-:W-:Y:S01]  /*20e0*/  IMAD.HI.U32 R3, R5, R48, RZ ;  /* 0x0000003005037227 */ /* 0x000fe200078e00ff */
[----:B------:R-:W-:Y:S02]  /*20f0*/  IABS R53, R57 ;  /* 0x0000003900357213 */ /* 0x000fe40000000000 */
[----:B------:R-:W-:Y:S01]  /*2100*/  LOP3.LUT R60, R8, 0x54, RZ, 0xfc, !PT ;  /* 0x00000054083c7812 */ /* 0x000fe200078efcff */
[----:B------:R-:W-:Y:S01]  /*2110*/  @!P2 IMAD.IADD R46, R46, 0x1, -R0 ;  /* 0x000000012e2ea824 */ /* 0x000fe200078e0a00 */
[----:B------:R-:W-:Y:S01]  /*2120*/  IADD3 R9, -R3, RZ, RZ ;  /* 0x000000ff03097210 */ /* 0x000fe20007ffe1ff */
[----:B------:R-:W-:Y:S01]  /*2130*/  IMAD.HI.U32 R3, R5, R49, RZ ;  /* 0x0000003105037227 */ /* 0x000fe200078e00ff */
[----:B------:R-:W-:-:S02]  /*2140*/  LOP3.LUT R62, R8, 0x58, RZ, 0xfc, !PT ;  /* 0x00000058083e7812 */ /* 0x000fc400078efcff */
[----:B------:R-:W-:Y:S01]  /*2150*/  ISETP.GT.U32.AND P2, PT, R0, R46, PT ;  /* 0x0000002e0000720c */ /* 0x000fe20003f44070 */
[--C-:B------:R-:W-:Y:S01]  /*2160*/  @!P6 IMAD.IADD R44, R44, 0x1, -R0.reuse ;  /* 0x000000012c2ce824 */ /* 0x100fe200078e0a00 */
[----:B------:R-:W-:Y:S01]  /*2170*/  ISETP.GT.U32.AND P6, PT, R0, R47, PT ;  /* 0x0000002f0000720c */ /* 0x000fe20003fc4070 */
[----:B------:R-:W-:Y:S01]  /*2180*/  IMAD.MOV R3, RZ, RZ, -R3 ;  /* 0x000000ffff037224 */ /* 0x000fe200078e0a03 */
[----:B------:R-:W-:Y:S01]  /*2190*/  IABS R59, R62 ;  /* 0x0000003e003b7213 */ /* 0x000fe20000000000 */
[----:B------:R-:W-:Y:S01]  /*21a0*/  @!P3 IMAD.IADD R45, R45, 0x1, -R0 ;  /* 0x000000012d2db824 */ /* 0x000fe200078e0a00 */
[----:B------:R-:W-:Y:S01]  /*21b0*/  ISETP.GE.AND P3, PT, R10, RZ, PT ;  /* 0x000000ff0a00720c */ /* 0x000fe20003f66270 */
[----:B------:R-:W-:Y:S01]  /*21c0*/  IMAD R48, R0, R9, R48 ;  /* 0x0000000900307224 */ /* 0x000fe200078e0230 */
[----:B------:R-:W-:Y:S01]  /*21d0*/  LOP3.LUT R10, R8, 0x48, RZ, 0xfc, !PT ;  /* 0x00000048080a7812 */ /* 0x000fe200078efcff */
[----:B------:R-:W-:Y:S01]  /*21e0*/  IMAD R49, R0, R3, R49 ;  /* 0x0000000300317224 */ /* 0x000fe200078e0231 */
[----:B------:R-:W-:Y:S01]  /*21f0*/  @!P1 IADD3 R45, -R45, RZ, RZ ;  /* 0x000000ff2d2d9210 */ /* 0x000fe20007ffe1ff */
[----:B------:R-:W-:Y:S01]  /*2200*/  @!P5 IMAD.MOV R44, RZ, RZ, -R44 ;  /* 0x000000ffff2cd224 */ /* 0x000fe200078e0a2c */
[----:B------:R-:W-:Y:S01]  /*2210*/  ISETP.GE.AND P5, PT, R51, RZ, PT ;  /* 0x000000ff3300720c */ /* 0x000fe20003fa6270 */
[----:B------:R-:W-:Y:S01]  /*2220*/  IMAD.HI.U32 R3, R5, R50, RZ ;  /* 0x0000003205037227 */ /* 0x000fe200078e00ff */
[----:B------:R-:W-:-:S02]  /*2230*/  @!P2 IADD3 R46, R46, -R0, RZ ;  /* 0x800000002e2ea210 */ /* 0x000fc40007ffe0ff */
[C---:B------:R-:W-:Y:S01]  /*2240*/  ISETP.GT.U32.AND P2, PT, R0.reuse, R48, PT ;  /* 0x000000300000720c */ /* 0x040fe20003f44070 */
[----:B------:R-:W-:Y:S01]  /*2250*/  @!P6 IMAD.IADD R47, R47, 0x1, -R0 ;  /* 0x000000012f2fe824 */ /* 0x000fe200078e0a00 */
[C---:B------:R-:W-:Y:S01]  /*2260*/  ISETP.GT.U32.AND P1, PT, R0.reuse, R49, PT ;  /* 0x000000310000720c */ /* 0x040fe20003f24070 */
[----:B------:R-:W-:Y:S01]  /*2270*/  @!P4 IMAD.MOV R46, RZ, RZ, -R46 ;  /* 0x000000ffff2ec224 */ /* 0x000fe200078e0a2e */
[----:B------:R-:W-:Y:S02]  /*2280*/  IABS R51, R10 ;  /* 0x0000000a00337213 */ /* 0x000fe40000000000 */
[----:B------:R-:W-:Y:S02]  /*2290*/  ISETP.GT.U32.AND P6, PT, R0, R47, PT ;  /* 0x0000002f0000720c */ /* 0x000fe40003fc4070 */
[----:B------:R-:W-:Y:S01]  /*22a0*/  IADD3 R9, -R3, RZ, RZ ;  /* 0x000000ff03097210 */ /* 0x000fe20007ffe1ff */
[----:B------:R-:W-:Y:S01]  /*22b0*/  IMAD.HI.U32 R3, R5, R51, RZ ;  /* 0x0000003305037227 */ /* 0x000fe200078e00ff */
[----:B------:R-:W-:-:S02]  /*22c0*/  LOP3.LUT R64, R8, 0x5a, RZ, 0xfc, !PT ;  /* 0x0000005a08407812 */ /* 0x000fc400078efcff */
[----:B------:R-:W-:Y:S01]  /*22d0*/  LOP3.LUT R66, R8, 0x5c, RZ, 0xfc, !PT ;  /* 0x0000005c08427812 */ /* 0x000fe200078efcff */
[----:B------:R-:W-:Y:S01]  /*22e0*/  @!P2 IMAD.IADD R48, R48, 0x1, -R0 ;  /* 0x000000013030a824 */ /* 0x000fe200078e0a00 */
[----:B------:R-:W-:Y:S01]  /*22f0*/  ISETP.GE.AND P2, PT, R52, RZ, PT ;  /* 0x000000ff3400720c */ /* 0x000fe20003f46270 */
[----:B------:R-:W-:Y:S01]  /*2300*/  IMAD.MOV R3, RZ, RZ, -R3 ;  /* 0x000000ffff037224 */ /* 0x000fe200078e0a03 */
[----:B------:R-:W-:Y:S01]  /*2310*/  @!P1 IADD3 R49, R49, -R0, RZ ;  /* 0x8000000031319210 */ /* 0x000fe20007ffe0ff */
[C---:B------:R-:W-:Y:S01]  /*2320*/  IMAD R50, R0.reuse, R9, R50 ;  /* 0x0000000900327224 */ /* 0x040fe200078e0232 */
[----:B------:R-:W-:Y:S01]  /*2330*/  ISETP.GT.U32.AND P4, PT, R0, R48, PT ;  /* 0x000000300000720c */ /* 0x000fe20003f84070 */
[----:B------:R-:W-:Y:S01]  /*2340*/  @!P6 IMAD.IADD R47, R47, 0x1, -R0 ;  /* 0x000000012f2fe824 */ /* 0x000fe200078e0a00 */
[----:B------:R-:W-:Y:S01]  /*2350*/  LOP3.LUT R9, R8, 0x4a, RZ, 0xfc, !PT ;  /* 0x0000004a08097812 */ /* 0x000fe200078efcff */
[----:B------:R-:W-:Y:S01]  /*2360*/  IMAD R51, R0, R3, R51 ;  /* 0x0000000300337224 */ /* 0x000fe200078e0233 */
[----:B------:R-:W-:Y:S01]  /*2370*/  ISETP.GE.AND P6, PT, R10, RZ, PT ;  /* 0x000000ff0a00720c */ /* 0x000fe20003fc6270 */
[----:B------:R-:W-:Y:S01]  /*2380*/  @!P0 IMAD.MOV R47, RZ, RZ, -R47 ;  /* 0x000000ffff2f8224 */ /* 0x000fe200078e0a2f */
[----:B------:R-:W-:Y:S01]  /*2390*/  ISETP.GT.U32.AND P0, PT, R0, R49, PT ;  /* 0x000000310000720c */ /* 0x000fe20003f04070 */
[----:B------:R-:W-:Y:S01]  /*23a0*/  IMAD.HI.U32 R10, R5, R53, RZ ;  /* 0x00000035050a7227 */ /* 0x000fe200078e00ff */
[----:B------:R-:W-:-:S02]  /*23b0*/  IABS R52, R9 ;  /* 0x0000000900347213 */ /* 0x000fc40000000000 */
[----:B------:R-:W-:Y:S02]  /*23c0*/  ISETP.GE.AND P1, PT, R9, RZ, PT ;  /* 0x000000ff0900720c */ /* 0x000fe40003f26270 */
[----:B------:R-:W-:Y:S01]  /*23d0*/  LOP3.LUT R9, R8, 0x4c, RZ, 0xfc, !PT ;  /* 0x0000004c08097812 */ /* 0x000fe200078efcff */
[--C-:B------:R-:W-:Y:S01]  /*23e0*/  @!P4 IMAD.IADD R48, R48, 0x1, -R0.reuse ;  /* 0x000000013030c824 */ /* 0x100fe200078e0a00 */
[----:B------:R-:W-:Y:S01]  /*23f0*/  ISETP.GT.U32.AND P4, PT, R0, R50, PT ;  /* 0x000000320000720c */ /* 0x000fe20003f84070 */
[----:B------:R-:W-:Y:S01]  /*2400*/  IMAD.HI.U32 R3, R5, R52, RZ ;  /* 0x0000003405037227 */ /* 0x000fe200078e00ff */
[----:B------:R-:W-:Y:S02]  /*2410*/  IABS R54, R9 ;  /* 0x0000000900367213 */ /* 0x000fe40000000000 */
[----:B------:R-:W-:Y:S01]  /*2420*/  @!P3 IADD3 R48, -R48, RZ, RZ ;  /* 0x000000ff3030b210 */ /* 0x000fe20007ffe1ff */
[----:B------:R-:W-:Y:S01]  /*2430*/  @!P0 IMAD.IADD R49, R49, 0x1, -R0 ;  /* 0x0000000131318824 */ /* 0x000fe200078e0a00 */
[----:B------:R-:W-:Y:S01]  /*2440*/  ISETP.GT.U32.AND P0, PT, R0, R51, PT ;  /* 0x000000330000720c */ /* 0x000fe20003f04070 */
[----:B------:R-:W-:Y:S01]  /*2450*/  IMAD.MOV R3, RZ, RZ, -R3 ;  /* 0x000000ffff037224 */ /* 0x000fe200078e0a03 */
[----:B------:R-:W-:Y:S01]  /*2460*/  ISETP.GE.AND P3, PT, R9, RZ, PT ;  /* 0x000000ff0900720c */ /* 0x000fe20003f66270 */
[----:B------:R-:W-:Y:S01]  /*2470*/  IMAD.HI.U32 R9, R5, R55, RZ ;  /* 0x0000003705097227 */ /* 0x000fe200078e00ff */
[----:B------:R-:W-:-:S02]  /*2480*/  IADD3 R10, -R10, RZ, RZ ;  /* 0x000000ff0a0a7210 */ /* 0x000fc40007ffe1ff */
[----:B------:R-:W-:Y:S01]  /*2490*/  IABS R61, R64 ;  /* 0x00000040003d7213 */ /* 0x000fe20000000000 */
[----:B------:R-:W-:Y:S01]  /*24a0*/  IMAD R52, R0, R3, R52 ;  /* 0x0000000300347224 */ /* 0x000fe200078e0234 */
[----:B------:R-:W-:Y:S01]  /*24b0*/  @!P4 IADD3 R50, R50, -R0, RZ ;  /* 0x800000003232c210 */ /* 0x000fe20007ffe0ff */
[----:B------:R-:W-:Y:S01]  /*24c0*/  IMAD.HI.U32 R3, R5, R54, RZ ;  /* 0x0000003605037227 */ /* 0x000fe200078e00ff */
[----:B------:R-:W-:Y:S02]  /*24d0*/  IABS R63, R66 ;  /* 0x00000042003f7213 */ /* 0x000fe40000000000 */
[C---:B------:R-:W-:Y:S01]  /*24e0*/  ISETP.GT.U32.AND P4, PT, R0.reuse, R50, PT ;  /* 0x000000320000720c */ /* 0x040fe20003f84070 */
[----:B------:R-:W-:Y:S01]  /*24f0*/  @!P0 IMAD.IADD R51, R51, 0x1, -R0 ;  /* 0x0000000133338824 */ /* 0x000fe200078e0a00 */
[----:B------:R-:W-:Y:S01]  /*2500*/  IADD3 R3, -R3, RZ, RZ ;  /* 0x000000ff03037210 */ /* 0x000fe20007ffe1ff */
[----:B------:R-:W-:Y:S01]  /*2510*/  @!P5 IMAD.MOV R49, RZ, RZ, -R49 ;  /* 0x000000ffff31d224 */ /* 0x000fe200078e0a31 */
[C---:B------:R-:W-:Y:S01]  /*2520*/  ISETP.GT.U32.AND P5, PT, R0.reuse, R52, PT ;  /* 0x000000340000720c */ /* 0x040fe20003fa4070 */
[----:B------:R-:W-:Y:S01]  /*2530*/  IMAD.MOV R9, RZ, RZ, -R9 ;  /* 0x000000ffff097224 */ /* 0x000fe200078e0a09 */
[C---:B------:R-:W-:Y:S01]  /*2540*/  ISETP.GT.U32.AND P0, PT, R0.reuse, R51, PT ;  /* 0x000000330000720c */ /* 0x040fe20003f04070 */
[C---:B------:R-:W-:Y:S01]  /*2550*/  IMAD R54, R0.reuse, R3, R54 ;  /* 0x0000000300367224 */ /* 0x040fe200078e0236 */
[----:B------:R-:W-:Y:S01]  /*2560*/  IABS R3, R58 ;  /* 0x0000003a00037213 */ /* 0x000fe20000000000 */
[----:B------:R-:W-:Y:S01]  /*2570*/  IMAD R55, R0, R9, R55 ;  /* 0x0000000900377224 */ /* 0x000fe200078e0237 */
[----:B------:R-:W-:Y:S01]  /*2580*/  LOP3.LUT R68, R8, 0x60, RZ, 0xfc, !PT ;  /* 0x0000006008447812 */ /* 0x000fe200078efcff */
[----:B------:R-:W-:Y:S01]  /*2590*/  IMAD R53, R0, R10, R53 ;  /* 0x0000000a00357224 */ /* 0x000fe200078e0235 */
[----:B------:R-:W-:Y:S01]  /*25a0*/  LOP3.LUT R70, R8, 0x78, RZ, 0xfc, !PT ;  /* 0x0000007808467812 */ /* 0x000fe200078efcff */
[----:B------:R-:W-:Y:S01]  /*25b0*/  @!P4 IMAD.IADD R50, R50, 0x1, -R0 ;  /* 0x000000013232c824 */ /* 0x000fe200078e0a00 */
[----:B------:R-:W-:Y:S01]  /*25c0*/  ISETP.GE.AND P4, PT, R56, RZ, PT ;  /* 0x000000ff3800720c */ /* 0x000fe20003f86270 */
[----:B------:R-:W-:Y:S01]  /*25d0*/  IMAD.MOV.U32 R10, RZ, RZ, R3 ;  /* 0x000000ffff0a7224 */ /* 0x000fe200078e0003 */
[----:B------:R-:W-:Y:S01]  /*25e0*/  IABS R56, R60 ;  /* 0x0000003c00387213 */ /* 0x000fe20000000000 */
[----:B------:R-:W-:Y:S01]  /*25f0*/  @!P2 IMAD.MOV R50, RZ, RZ, -R50 ;  /* 0x000000ffff32a224 */ /* 0x000fe200078e0a32 */
[----:B------:R-:W-:Y:S01]  /*2600*/  ISETP.GT.U32.AND P2, PT, R0, R55, PT ;  /* 0x000000370000720c */ /* 0x000fe20003f44070 */
[----:B------:R-:W-:Y:S01]  /*2610*/  @!P5 IMAD.IADD R52, R52, 0x1, -R0 ;  /* 0x000000013434d824 */ /* 0x000fe200078e0a00 */
[----:B------:R-:W-:Y:S01]  /*2620*/  @!P0 IADD3 R51, R51, -R0, RZ ;  /* 0x8000000033338210 */ /* 0x000fe20007ffe0ff */
[----:B------:R-:W-:Y:S01]  /*2630*/  IMAD.HI.U32 R3, R5, R10, RZ ;  /* 0x0000000a05037227 */ /* 0x000fe200078e00ff */
[----:B------:R-:W-:-:S02]  /*2640*/  ISETP.GT.U32.AND P0, PT, R0, R54, PT ;  /* 0x000000360000720c */ /* 0x000fc40003f04070 */
[----:B------:R-:W-:Y:S01]  /*2650*/  ISETP.GT.U32.AND P5, PT, R0, R52, PT ;  /* 0x000000340000720c */ /* 0x000fe20003fa4070 */
[----:B------:R-:W-:Y:S01]  /*2660*/  @!P6 IMAD.MOV R51, RZ, RZ, -R51 ;  /* 0x000000ffff33e224 */ /* 0x000fe200078e0a33 */
[----:B------:R-:W-:Y:S01]  /*2670*/  IADD3 R3, -R3, RZ, RZ ;  /* 0x000000ff03037210 */ /* 0x000fe20007ffe1ff */
[----:B------:R-:W-:Y:S01]  /*2680*/  IMAD.HI.U32 R9, R5, R56, RZ ;  /* 0x0000003805097227 */ /* 0x000fe200078e00ff */
[----:B------:R-:W-:Y:S02]  /*2690*/  ISETP.GE.AND P6, PT, R57, RZ, PT ;  /* 0x000000ff3900720c */ /* 0x000fe40003fc6270 */
[----:B------:R-:W-:Y:S01]  /*26a0*/  LOP3.LUT R72, R8, 0x7a, RZ, 0xfc, !PT ;  /* 0x0000007a08487812 */ /* 0x000fe200078efcff */
[----:B------:R-:W-:Y:S01]  /*26b0*/  @!P2 IMAD.IADD R55, R55, 0x1, -R0 ;  /* 0x000000013737a824 */ /* 0x000fe200078e0a00 */
[----:B------:R-:W-:Y:S01]  /*26c0*/  IADD3 R9, -R9, RZ, RZ ;  /* 0x000000ff09097210 */ /* 0x000fe20007ffe1ff */
[----:B------:R-:W-:Y:S01]  /*26d0*/  IMAD R3, R0, R3, R10 ;  /* 0x0000000300037224 */ /* 0x000fe200078e020a */
[----:B------:R-:W-:Y:S01]  /*26e0*/  IABS R103, R70 ;  /* 0x0000004600677213 */ /* 0x000fe20000000000 */
[--C-:B------:R-:W-:Y:S01]  /*26f0*/  @!P0 IMAD.IADD R54, R54, 0x1, -R0.reuse ;  /* 0x0000000136368824 */ /* 0x100fe200078e0a00 */
[----:B------:R-:W-:Y:S01]  /*2700*/  ISETP.GE.AND P0, PT, R58, RZ, PT ;  /* 0x000000ff3a00720c */ /* 0x000fe20003f06270 */
[----:B------:R-:W-:Y:S01]  /*2710*/  @!P5 IMAD.IADD R52, R52, 0x1, -R0 ;  /* 0x000000013434d824 */ /* 0x000fe200078e0a00 */
[----:B------:R-:W-:Y:S01]  /*2720*/  LOP3.LUT R58, R8, 0x56, RZ, 0xfc, !PT ;  /* 0x00000056083a7812 */ /* 0x000fe200078efcff */
[C---:B------:R-:W-:Y:S01]  /*2730*/  IMAD R9, R0.reuse, R9, R56 ;  /* 0x0000000900097224 */ /* 0x040fe200078e0238 */
[----:B------:R-:W-:Y:S01]  /*2740*/  ISETP.GT.U32.AND P2, PT, R0, R54, PT ;  /* 0x000000360000720c */ /* 0x000fe20003f44070 */
[----:B------:R-:W-:Y:S01]  /*2750*/  @!P1 IMAD.MOV R52, RZ, RZ, -R52 ;  /* 0x000000ffff349224 */ /* 0x000fe200078e0a34 */
[----:B------:R-:W-:-:S02]  /*2760*/  IABS R57, R58 ;  /* 0x0000003a00397213 */ /* 0x000fc40000000000 */
[C---:B------:R-:W-:Y:S02]  /*2770*/  ISETP.GT.U32.AND P1, PT, R0.reuse, R55, PT ;  /* 0x000000370000720c */ /* 0x040fe40003f24070 */
[----:B------:R-:W-:Y:S01]  /*2780*/  ISETP.GT.U32.AND P5, PT, R0, R53, PT ;  /* 0x000000350000720c */ /* 0x000fe20003fa4070 */
[----:B------:R-:W-:Y:S01]  /*2790*/  IMAD.HI.U32 R10, R5, R57, RZ ;  /* 0x00000039050a7227 */ /* 0x000fe200078e00ff */
[----:B------:R-:W-:-:S04]  /*27a0*/  IABS R105, R72 ;  /* 0x0000004800697213 */ /* 0x000fc80000000000 */
[----:B------:R-:W-:Y:S01]  /*27b0*/  IADD3 R56, -R10, RZ, RZ ;  /* 0x000000ff0a387210 */ /* 0x000fe20007ffe1ff */
[----:B------:R-:W-:Y:S01]  /*27c0*/  @!P2 IMAD.IADD R54, R54, 0x1, -R0 ;  /* 0x000000013636a824 */ /* 0x000fe200078e0a00 */
[----:B------:R-:W-:Y:S01]  /*27d0*/  ISETP.GT.U32.AND P2, PT, R0, R3, PT ;  /* 0x000000030000720c */ /* 0x000fe20003f44070 */
[----:B------:R-:W-:-:S04]  /*27e0*/  IMAD.HI.U32 R10, R5, R59, RZ ;  /* 0x0000003b050a7227 */ /* 0x000fc800078e00ff */
[C---:B------:R-:W-:Y:S01]  /*27f0*/  IMAD R57, R0.reuse, R56, R57 ;  /* 0x0000003800397224 */ /* 0x040fe200078e0239 */
[-C--:B------:R-:W-:Y:S01]  /*2800*/  @!P5 IADD3 R53, R53, -R0.reuse, RZ ;  /* 0x800000003535d210 */ /* 0x080fe20007ffe0ff */
[----:B------:R-:W-:Y:S01]  /*2810*/  @!P1 IMAD.IADD R55, R55, 0x1, -R0 ;  /* 0x0000000137379824 */ /* 0x000fe200078e0a00 */
[C---:B------:R-:W-:Y:S01]  /*2820*/  ISETP.GT.U32.AND P1, PT, R0.reuse, R9, PT ;  /* 0x000000090000720c */ /* 0x040fe20003f24070 */
[----:B------:R-:W-:Y:S01]  /*2830*/  IMAD.MOV R10, RZ, RZ, -R10 ;  /* 0x000000ffff0a7224 */ /* 0x000fe200078e0a0a */
[C---:B------:R-:W-:Y:S01]  /*2840*/  ISETP.GT.U32.AND P5, PT, R0.reuse, R53, PT ;  /* 0x000000350000720c */ /* 0x040fe20003fa4070 */
[----:B------:R-:W-:Y:S02]  /*2850*/  IMAD.HI.U32 R56, R5, R61, RZ ;  /* 0x0000003d05387227 */ /* 0x000fe400078e00ff */
[----:B------:R-:W-:Y:S02]  /*2860*/  @!P2 IADD3 R3, R3, -R0, RZ ;  /* 0x800000000303a210 */ /* 0x000fe40007ffe0ff */
[C---:B------:R-:W-:Y:S01]  /*2870*/  ISETP.GT.U32.AND P2, PT, R0.reuse, R57, PT ;  /* 0x000000390000720c */ /* 0x040fe20003f44070 */
[----:B------:R-:W-:-:S02]  /*2880*/  IMAD R59, R0, R10, R59 ;  /* 0x0000000a003b7224 */ /* 0x000fc400078e023b */
[----:B------:R-:W-:-:S04]  /*2890*/  IMAD.HI.U32 R10, R5, R63, RZ ;  /* 0x0000003f050a7227 */ /* 0x000fc800078e00ff */
[----:B------:R-:W-:Y:S01]  /*28a0*/  @!P1 IMAD.IADD R9, R9, 0x1, -R0 ;  /* 0x0000000109099824 */ /* 0x000fe200078e0a00 */
[----:B------:R-:W-:Y:S01]  /*28b0*/  IADD3 R10, -R10, RZ, RZ ;  /* 0x000000ff0a0a7210 */ /* 0x000fe20007ffe1ff */
[----:B------:R-:W-:Y:S01]  /*28c0*/  @!P4 IMAD.MOV R55, RZ, RZ, -R55 ;  /* 0x000000ffff37c224 */ /* 0x000fe200078e0a37 */
[----:B------:R-:W-:Y:S01]  /*28d0*/  ISETP.GE.AND P1, PT, R58, RZ, PT ;  /* 0x000000ff3a00720c */ /* 0x000fe20003f26270 */
[----:B------:R-:W-:Y:S01]  /*28e0*/  IMAD.MOV R56, RZ, RZ, -R56 ;  /* 0x000000ffff387224 */ /* 0x000fe200078e0a38 */
[C---:B------:R-:W-:Y:S01]  /*28f0*/  ISETP.GT.U32.AND P4, PT, R0.reuse, R9, PT ;  /* 0x000000090000720c */ /* 0x040fe20003f84070 */
[C---:B------:R-:W-:Y:S01]  /*2900*/  IMAD R63, R0.reuse, R10, R63 ;  /* 0x0000000a003f7224 */ /* 0x040fe200078e023f */
[----:B------:R-:W-:Y:S01]  /*2910*/  @!P2 IADD3 R57, R57, -R0, RZ ;  /* 0x800000003939a210 */ /* 0x000fe20007ffe0ff */
[C---:B------:R-:W-:Y:S01]  /*2920*/  IMAD R61, R0.reuse, R56, R61 ;  /* 0x00000038003d7224 */ /* 0x040fe200078e023d */
[----:B------:R-:W-:Y:S01]  /*2930*/  ISETP.GT.U32.AND P2, PT, R0, R3, PT ;  /* 0x000000030000720c */ /* 0x000fe20003f44070 */
[----:B------:R-:W-:Y:S01]  /*2940*/  @!P5 IMAD.IADD R53, R53, 0x1, -R0 ;  /* 0x000000013535d824 */ /* 0x000fe200078e0a00 */
[----:B------:R-:W-:Y:S01]  /*2950*/  ISETP.GE.AND P5, PT, R60, RZ, PT ;  /* 0x000000ff3c00720c */ /* 0x000fe20003fa6270 */
[----:B------:R-:W-:Y:S01]  /*2960*/  @!P3 IMAD.MOV R54, RZ, RZ, -R54 ;  /* 0x000000ffff36b224 */ /* 0x000fe200078e0a36 */
[----:B------:R-:W-:Y:S01]  /*2970*/  LOP3.LUT R60, R8, 0x5e, RZ, 0xfc, !PT ;  /* 0x0000005e083c7812 */ /* 0x000fe200078efcff */
[----:B------:R-:W-:Y:S01]  /*2980*/  @!P6 IMAD.MOV R53, RZ, RZ, -R53 ;  /* 0x000000ffff35e224 */ /* 0x000fe200078e0a35 */
[----:B------:R-:W-:-:S02]  /*2990*/  ISETP.GT.U32.AND P3, PT, R0, R57, PT ;  /* 0x000000390000720c */ /* 0x000fc40003f64070 */
[----:B------:R-:W-:Y:S02]  /*29a0*/  IABS R77, R60 ;  /* 0x0000003c004d7213 */ /* 0x000fe40000000000 */
[----:B------:R-:W-:Y:S02]  /*29b0*/  @!P4 IADD3 R9, R9, -R0, RZ ;  /* 0x800000000909c210 */ /* 0x000fe40007ffe0ff */
[C---:B------:R-:W-:Y:S01]  /*29c0*/  ISETP.GT.U32.AND P4, PT, R0.reuse, R63, PT ;  /* 0x0000003f0000720c */ /* 0x040fe20003f84070 */
[----:B------:R-:W-:Y:S01]  /*29d0*/  @!P2 IMAD.IADD R3, R3, 0x1, -R0 ;  /* 0x000000010303a824 */ /* 0x000fe200078e0a00 */
[C---:B------:R-:W-:Y:S01]  /*29e0*/  ISETP.GT.U32.AND P2, PT, R0.reuse, R61, PT ;  /* 0x0000003d0000720c */ /* 0x040fe20003f44070 */
[----:B------:R-:W-:Y:S01]  /*29f0*/  IMAD.HI.U32 R10, R5, R77, RZ ;  /* 0x0000004d050a7227 */ /* 0x000fe200078e00ff */
[----:B------:R-:W-:Y:S02]  /*2a00*/  IABS R58, R68 ;  /* 0x00000044003a7213 */ /* 0x000fe40000000000 */
[----:B------:R-:W-:Y:S01]  /*2a10*/  ISETP.GT.U32.AND P6, PT, R0, R59, PT ;  /* 0x0000003b0000720c */ /* 0x000fe20003fc4070 */
[----:B------:R-:W-:Y:S01]  /*2a20*/  IMAD.MOV R56, RZ, RZ, -R10 ;  /* 0x000000ffff387224 */ /* 0x000fe200078e0a0a */
[----:B------:R-:W-:Y:S01]  /*2a30*/  MOV R65, R3 ;  /* 0x0000000300417202 */ /* 0x000fe20000000f00 */
[----:B------:R-:W-:Y:S01]  /*2a40*/  @!P3 IMAD.IADD R57, R57, 0x1, -R0 ;  /* 0x000000013939b824 */ /* 0x000fe200078e0a00 */
[----:B------:R-:W-:Y:S01]  /*2a50*/  ISETP.GE.AND P3, PT, R62, RZ, PT ;  /* 0x000000ff3e00720c */ /* 0x000fe20003f66270 */
[----:B------:R-:W-:Y:S01]  /*2a60*/  IMAD.HI.U32 R10, R5, R58, RZ ;  /* 0x0000003a050a7227 */ /* 0x000fe200078e00ff */
[----:B------:R-:W-:-:S02]  /*2a70*/  LOP3.LUT R62, R8, 0x62, RZ, 0xfc, !PT ;  /* 0x00000062083e7812 */ /* 0x000fc400078efcff */
[----:B------:R-:W-:Y:S01]  /*2a80*/  @!P0 IADD3 R65, -R65, RZ, RZ ;  /* 0x000000ff41418210 */ /* 0x000fe20007ffe1ff */
[--C-:B------:R-:W-:Y:S02]  /*2a90*/  @!P2 IMAD.IADD R61, R61, 0x1, -R0.reuse ;  /* 0x000000013d3da824 */ /* 0x100fe400078e0a00 */
[----:B------:R-:W-:Y:S02]  /*2aa0*/  @!P4 IMAD.IADD R63, R63, 0x1, -R0 ;  /* 0x000000013f3fc824 */ /* 0x000fe400078e0a00 */
[----:B------:R-:W-:Y:S01]  /*2ab0*/  IMAD.MOV R71, RZ, RZ, -R10 ;  /* 0x000000ffff477224 */ /* 0x000fe200078e0a0a */
[C---:B------:R-:W-:Y:S01]  /*2ac0*/  ISETP.GT.U32.AND P4, PT, R0.reuse, R61, PT ;  /* 0x0000003d0000720c */ /* 0x040fe20003f84070 */
[----:B------:R-:W-:Y:S01]  /*2ad0*/  IMAD.MOV.U32 R69, RZ, RZ, R57 ;  /* 0x000000ffff457224 */ /* 0x000fe200078e0039 */
[----:B------:R-:W-:Y:S01]  /*2ae0*/  @!P6 IADD3 R59, R59, -R0, RZ ;  /* 0x800000003b3be210 */ /* 0x000fe20007ffe0ff */
[C---:B------:R-:W-:Y:S01]  /*2af0*/  IMAD R77, R0.reuse, R56, R77 ;  /* 0x00000038004d7224 */ /* 0x040fe200078e024d */
[----:B------:R-:W-:Y:S01]  /*2b00*/  IABS R56, R62 ;  /* 0x0000003e00387213 */ /* 0x000fe20000000000 */
[----:B------:R-:W-:Y:S01]  /*2b10*/  IMAD.MOV.U32 R67, RZ, RZ, R9 ;  /* 0x000000ffff437224 */ /* 0x000fe200078e0009 */
[----:B------:R-:W-:Y:S01]  /*2b20*/  @!P1 IADD3 R69, -R69, RZ, RZ ;  /* 0x000000ff45459210 */ /* 0x000fe20007ffe1ff */
[C---:B------:R-:W-:Y:S01]  /*2b30*/  IMAD R9, R0.reuse, R71, R58 ;  /* 0x0000004700097224 */ /* 0x040fe200078e023a */
[C---:B------:R-:W-:Y:S01]  /*2b40*/  ISETP.GT.U32.AND P1, PT, R0.reuse, R77, PT ;  /* 0x0000004d0000720c */ /* 0x040fe20003f24070 */
[----:B------:R-:W-:Y:S01]  /*2b50*/  IMAD.MOV.U32 R57, RZ, RZ, R56 ;  /* 0x000000ffff397224 */ /* 0x000fe200078e0038 */
[----:B------:R-:W-:Y:S01]  /*2b60*/  ISETP.GT.U32.AND P2, PT, R0, R59, PT ;  /* 0x0000003b0000720c */ /* 0x000fe20003f44070 */
[----:B------:R-:W-:Y:S01]  /*2b70*/  @!P5 IMAD.MOV R67, RZ, RZ, -R67 ;  /* 0x000000ffff43d224 */ /* 0x000fe200078e0a43 */
[----:B------:R-:W-:Y:S01]  /*2b80*/  LOP3.LUT R58, R8, 0x64, RZ, 0xfc, !PT ;  /* 0x00000064083a7812 */ /* 0x000fe200078efcff */
[----:B------:R-:W-:Y:S01]  /*2b90*/  IMAD.HI.U32 R3, R5, R57, RZ ;  /* 0x0000003905037227 */ /* 0x000fe200078e00ff */
[----:B------:R-:W-:-:S02]  /*2ba0*/  @!P4 IADD3 R61, R61, -R0, RZ ;  /* 0x800000003d3dc210 */ /* 0x000fc40007ffe0ff */
[----:B------:R-:W-:Y:S01]  /*2bb0*/  ISETP.GT.U32.AND P4, PT, R0, R9, PT ;  /* 0x000000090000720c */ /* 0x000fe20003f84070 */
[----:B------:R-:W-:Y:S01]  /*2bc0*/  IMAD.MOV R3, RZ, RZ, -R3 ;  /* 0x000000ffff037224 */ /* 0x000fe200078e0a03 */
[----:B------:R-:W-:Y:S01]  /*2bd0*/  ISETP.GE.AND P6, PT, R64, RZ, PT ;  /* 0x000000ff4000720c */ /* 0x000fe20003fc6270 */
[----:B------:R-:W-:Y:S01]  /*2be0*/  IMAD.MOV.U32 R73, RZ, RZ, R61 ;  /* 0x000000ffff497224 */ /* 0x000fe200078e003d */
[----:B------:R-:W-:Y:S01]  /*2bf0*/  IABS R10, R58 ;  /* 0x0000003a000a7213 */ /* 0x000fe20000000000 */
[----:B------:R-:W-:Y:S01]  /*2c00*/  IMAD R57, R0, R3, R57 ;  /* 0x0000000300397224 */ /* 0x000fe200078e0239 */
[----:B------:R-:W-:Y:S01]  /*2c10*/  @!P1 IADD3 R77, R77, -R0, RZ ;  /* 0x800000004d4d9210 */ /* 0x000fe20007ffe0ff */
[----:B------:R-:W-:Y:S01]  /*2c20*/  @!P2 IMAD.IADD R59, R59, 0x1, -R0 ;  /* 0x000000013b3ba824 */ /* 0x000fe200078e0a00 */
[----:B------:R-:W-:Y:S01]  /*2c30*/  ISETP.GE.AND P2, PT, R60, RZ, PT ;  /* 0x000000ff3c00720c */ /* 0x000fe20003f46270 */
[----:B------:R-:W-:Y:S01]  /*2c40*/  IMAD.HI.U32 R3, R5, R10, RZ ;  /* 0x0000000a05037227 */ /* 0x000fe200078e00ff */
[----:B------:R-:W-:-:S02]  /*2c50*/  ISETP.GT.U32.AND P0, PT, R0, R63, PT ;  /* 0x0000003f0000720c */ /* 0x000fc40003f04070 */
[----:B------:R-:W-:Y:S01]  /*2c60*/  LOP3.LUT R60, R8, 0x66, RZ, 0xfc, !PT ;  /* 0x00000066083c7812 */ /* 0x000fe200078efcff */
[----:B------:R-:W-:Y:S01]  /*2c70*/  @!P4 IMAD.IADD R9, R9, 0x1, -R0 ;  /* 0x000000010909c824 */ /* 0x000fe200078e0a00 */
[----:B------:R-:W-:Y:S01]  /*2c80*/  ISETP.GT.U32.AND P4, PT, R0, R77, PT ;  /* 0x0000004d0000720c */ /* 0x000fe20003f84070 */
[----:B------:R-:W-:Y:S01]  /*2c90*/  IMAD.MOV.U32 R71, RZ, RZ, R59 ;  /* 0x000000ffff477224 */ /* 0x000fe200078e003b */
[----:B------:R-:W-:Y:S01]  /*2ca0*/  IABS R56, R60 ;  /* 0x0000003c00387213 */ /* 0x000fe20000000000 */
[----:B------:R-:W-:Y:S01]  /*2cb0*/  IMAD.MOV R3, RZ, RZ, -R3 ;  /* 0x000000ffff037224 */ /* 0x000fe200078e0a03 */
[----:B------:R-:W-:Y:S01]  /*2cc0*/  ISETP.GE.AND P5, PT, R66, RZ, PT ;  /* 0x000000ff4200720c */ /* 0x000fe20003fa6270 */
[----:B------:R-:W-:Y:S01]  /*2cd0*/  @!P6 IMAD.MOV R73, RZ, RZ, -R73 ;  /* 0x000000ffff49e224 */ /* 0x000fe200078e0a49 */
[----:B------:R-:W-:Y:S01]  /*2ce0*/  @!P3 IADD3 R71, -R71, RZ, RZ ;  /* 0x000000ff4747b210 */ /* 0x000fe20007ffe1ff */
[C---:B------:R-:W-:Y:S01]  /*2cf0*/  IMAD R59, R0.reuse, R3, R10 ;  /* 0x00000003003b7224 */ /* 0x040fe200078e020a */
[C---:B------:R-:W-:Y:S01]  /*2d00*/  ISETP.GT.U32.AND P6, PT, R0.reuse, R57, PT ;  /* 0x000000390000720c */ /* 0x040fe20003fc4070 */
[----:B------:R-:W-:Y:S01]  /*2d10*/  IMAD.MOV.U32 R61, RZ, RZ, R56 ;  /* 0x000000ffff3d7224 */ /* 0x000fe200078e0038 */
[----:B------:R-:W-:Y:S01]  /*2d20*/  ISETP.GT.U32.AND P3, PT, R0, R9, PT ;  /* 0x000000090000720c */ /* 0x000fe20003f64070 */
[--C-:B------:R-:W-:Y:S01]  /*2d30*/  @!P0 IMAD.IADD R63, R63, 0x1, -R0.reuse ;  /* 0x000000013f3f8824 */ /* 0x100fe200078e0a00 */
[----:B------:R-:W-:Y:S01]  /*2d40*/  ISETP.GE.AND P0, PT, R68, RZ, PT ;  /* 0x000000ff4400720c */ /* 0x000fe20003f06270 */
[----:B------:R-:W-:Y:S01]  /*2d50*/  @!P4 IMAD.IADD R77, R77, 0x1, -R0 ;  /* 0x000000014d4dc824 */ /* 0x000fe200078e0a00 */
[----:B------:R-:W-:Y:S01]  /*2d60*/  ISETP.GT.U32.AND P4, PT, R0, R59, PT ;  /* 0x0000003b0000720c */ /* 0x000fe20003f84070 */
[----:B------:R-:W-:Y:S01]  /*2d70*/  IMAD.HI.U32 R3, R5, R61, RZ ;  /* 0x0000003d05037227 */ /* 0x000fe200078e00ff */
[----:B------:R-:W-:-:S02]  /*2d80*/  MOV R75, R63 ;  /* 0x0000003f004b7202 */ /* 0x000fc40000000f00 */
[----:B------:R-:W-:Y:S01]  /*2d90*/  ISETP.GE.AND P1, PT, R62, RZ, PT ;  /* 0x000000ff3e00720c */ /* 0x000fe20003f26270 */
[----:B------:R-:W-:Y:S01]  /*2da0*/  @!P2 IMAD.MOV R77, RZ, RZ, -R77 ;  /* 0x000000ffff4da224 */ /* 0x000fe200078e0a4d */
[----:B------:R-:W-:Y:S01]  /*2db0*/  IADD3 R10, -R3, RZ, RZ ;  /* 0x000000ff030a7210 */ /* 0x000fe20007ffe1ff */
[--C-:B------:R-:W-:Y:S01]  /*2dc0*/  @!P6 IMAD.IADD R57, R57, 0x1, -R0.reuse ;  /* 0x000000013939e824 */ /* 0x100fe200078e0a00 */
[----:B------:R-:W-:Y:S01]  /*2dd0*/  LOP3.LUT R62, R8, 0x68, RZ, 0xfc, !PT ;  /* 0x00000068083e7812 */ /* 0x000fe200078efcff */
[--C-:B------:R-:W-:Y:S01]  /*2de0*/  @!P3 IMAD.IADD R9, R9, 0x1, -R0.reuse ;  /* 0x000000010909b824 */ /* 0x100fe200078e0a00 */
[----:B------:R-:W-:Y:S01]  /*2df0*/  @!P5 IADD3 R75, -R75, RZ, RZ ;  /* 0x000000ff4b4bd210 */ /* 0x000fe20007ffe1ff */
[----:B------:R-:W-:Y:S01]  /*2e00*/  IMAD R61, R0, R10, R61 ;  /* 0x0000000a003d7224 */ /* 0x000fe200078e023d */
[----:B------:R-:W-:Y:S01]  /*2e10*/  ISETP.GE.AND P5, PT, R58, RZ, PT ;  /* 0x000000ff3a00720c */ /* 0x000fe20003fa6270 */
[----:B------:R-:W-:Y:S01]  /*2e20*/  @!P4 IMAD.IADD R59, R59, 0x1, -R0 ;  /* 0x000000013b3bc824 */ /* 0x000fe200078e0a00 */
[----:B------:R-:W-:Y:S01]  /*2e30*/  ISETP.GT.U32.AND P4, PT, R0, R57, PT ;  /* 0x000000390000720c */ /* 0x000fe20003f84070 */
[----:B------:R-:W-:Y:S01]  /*2e40*/  IMAD.MOV.U32 R79, RZ, RZ, R9 ;  /* 0x000000ffff4f7224 */ /* 0x000fe200078e0009 */
[----:B------:R-:W-:Y:S01]  /*2e50*/  IABS R58, R62 ;  /* 0x0000003e003a7213 */ /* 0x000fe20000000000 */
[----:B------:R-:W-:Y:S01]  /*2e60*/  IMAD.SHL.U32 R56, R74, 0x10, RZ ;  /* 0x000000104a387824 */ /* 0x000fe200078e00ff */
[----:B------:R-:W-:-:S02]  /*2e70*/  ISETP.GT.U32.AND P2, PT, R0, R59, PT ;  /* 0x0000003b0000720c */ /* 0x000fc40003f44070 */
[----:B------:R-:W-:Y:S01]  /*2e80*/  @!P0 IADD3 R79, -R79, RZ, RZ ;  /* 0x000000ff4f4f8210 */ /* 0x000fe20007ffe1ff */
[----:B------:R-:W-:Y:S01]  /*2e90*/  IMAD.HI.U32 R3, R5, R58, RZ ;  /* 0x0000003a05037227 */ /* 0x000fe200078e00ff */
[----:B------:R-:W-:Y:S02]  /*2ea0*/  ISETP.GT.U32.AND P0, PT, R0, R61, PT ;  /* 0x0000003d0000720c */ /* 0x000fe40003f04070 */
[----:B------:R-:W-:Y:S02]  /*2eb0*/  LOP3.LUT R10, R74, 0x7f, RZ, 0xc0, !PT ;  /* 0x0000007f4a0a7812 */ /* 0x000fe400078ec0ff */
[----:B------:R-:W-:Y:S01]  /*2ec0*/  LOP3.LUT R63, R56, 0x70, RZ, 0xc0, !PT ;  /* 0x00000070383f7812 */ /* 0x000fe200078ec0ff */
[----:B------:R-:W-:Y:S01]  /*2ed0*/  @!P4 IMAD.IADD R57, R57, 0x1, -R0 ;  /* 0x000000013939c824 */ /* 0x000fe200078e0a00 */
[----:B------:R-:W-:Y:S01]  /*2ee0*/  IADD3 R81, -R3, RZ, RZ ;  /* 0x000000ff03517210 */ /* 0x000fe20007ffe1ff */
[----:B------:R-:W-:Y:S01]  /*2ef0*/  IMAD R7, R7, 0x200, R10 ;  /* 0x0000020007077824 */ /* 0x000fe200078e020a */
[----:B------:R-:W-:Y:S01]  /*2f00*/  LEA R3, R10, R63, 0x7 ;  /* 0x0000003f0a037211 */ /* 0x000fe200078e38ff */
[----:B------:R-:W-:Y:S01]  /*2f10*/  @!P2 IMAD.IADD R59, R59, 0x1, -R0 ;  /* 0x000000013b3ba824 */ /* 0x000fe200078e0a00 */
[----:B------:R-:W-:Y:S01]  /*2f20*/  LOP3.LUT R9, R8, 0x6a, RZ, 0xfc, !PT ;  /* 0x0000006a08097812 */ /* 0x000fe200078efcff */
[C---:B------:R-:W-:Y:S01]  /*2f30*/  IMAD R63, R0.reuse, R81, R58 ;  /* 0x00000051003f7224 */ /* 0x040fe200078e023a */
[----:B------:R-:W-:Y:S01]  /*2f40*/  MOV R81, R57 ;  /* 0x0000003900517202 */ /* 0x000fe20000000f00 */
[----:B------:R-:W-:Y:S01]  /*2f50*/  @!P0 IMAD.IADD R61, R61, 0x1, -R0 ;  /* 0x000000013d3d8824 */ /* 0x000fe200078e0a00 */
[----:B------:R-:W-:Y:S01]  /*2f60*/  IABS R89, R9 ;  /* 0x0000000900597213 */ /* 0x000fe20000000000 */
[----:B------:R-:W-:Y:S01]  /*2f70*/  STL.64 [R1+0xf88], R6 ;  /* 0x000f880601007387 */ /* 0x000fe20000100a00 */
[----:B------:R-:W-:Y:S01]  /*2f80*/  ISETP.GE.AND P4, PT, R9, RZ, PT ;  /* 0x000000ff0900720c */ /* 0x000fe20003f86270 */
[----:B------:R-:W-:Y:S01]  /*2f90*/  @!P1 IMAD.MOV R81, RZ, RZ, -R81 ;  /* 0x000000ffff519224 */ /* 0x000fe200078e0a51 */
[----:B------:R-:W-:Y:S01]  /*2fa0*/  ISETP.GT.U32.AND P1, PT, R0, R61, PT ;  /* 0x0000003d0000720c */ /* 0x000fe20003f24070 */
[----:B------:R-:W-:Y:S01]  /*2fb0*/  IMAD.HI.U32 R9, R5, R89, RZ ;  /* 0x0000005905097227 */ /* 0x000fe200078e00ff */
[----:B------:R-:W-:-:S02]  /*2fc0*/  MOV R83, R59 ;  /* 0x0000003b00537202 */ /* 0x000fc40000000f00 */
[C---:B------:R-:W-:Y:S01]  /*2fd0*/  LOP3.LUT R10, R8.reuse, 0x6c, RZ, 0xfc, !PT ;  /* 0x0000006c080a7812 */ /* 0x040fe200078efcff */
[----:B------:R-:W-:Y:S01]  /*2fe0*/  IMAD.MOV R9, RZ, RZ, -R9 ;  /* 0x000000ffff097224 */ /* 0x000fe200078e0a09 */
[----:B------:R-:W-:Y:S01]  /*2ff0*/  LOP3.LUT R56, R8, 0x6e, RZ, 0xfc, !PT ;  /* 0x0000006e08387812 */ /* 0x000fe200078efcff */
[----:B------:R-:W-:Y:S01]  /*3000*/  @!P5 IMAD.MOV R83, RZ, RZ, -R83 ;  /* 0x000000ffff53d224 */ /* 0x000fe200078e0a53 */
[C---:B------:R-:W-:Y:S01]  /*3010*/  ISETP.GT.U32.AND P5, PT, R0.reuse, R63, PT ;  /* 0x0000003f0000720c */ /* 0x040fe20003fa4070 */
[C---:B------:R-:W-:Y:S01]  /*3020*/  IMAD R89, R0.reuse, R9, R89 ;  /* 0x0000000900597224 */ /* 0x040fe200078e0259 */
[----:B------:R-:W-:Y:S02]  /*3030*/  IABS R91, R10 ;  /* 0x0000000a005b7213 */ /* 0x000fe40000000000 */
[----:B------:R-:W-:Y:S02]  /*3040*/  IABS R93, R56 ;  /* 0x00000038005d7213 */ /* 0x000fe40000000000 */
[----:B------:R-:W-:Y:S01]  /*3050*/  @!P1 IADD3 R61, R61, -R0, RZ ;  /* 0x800000003d3d9210 */ /* 0x000fe20007ffe0ff */
[----:B------:R-:W-:Y:S01]  /*3060*/  IMAD.HI.U32 R9, R5, R91, RZ ;  /* 0x0000005b05097227 */ /* 0x000fe200078e00ff */
[----:B------:R-:W-:-:S02]  /*3070*/  ISETP.GT.U32.AND P1, PT, R0, R89, PT ;  /* 0x000000590000720c */ /* 0x000fc40003f24070 */
[----:B------:R-:W-:Y:S01]  /*3080*/  ISETP.GE.AND P6, PT, R62, RZ, PT ;  /* 0x000000ff3e00720c */ /* 0x000fe20003fc6270 */
[----:B------:R-:W-:Y:S01]  /*3090*/  IMAD.MOV R9, RZ, RZ, -R9 ;  /* 0x000000ffff097224 */ /* 0x000fe200078e0a09 */
[----:B------:R-:W-:Y:S01]  /*30a0*/  ISETP.GE.AND P2, PT, R10, RZ, PT ;  /* 0x000000ff0a00720c */ /* 0x000fe20003f46270 */
[----:B------:R-:W-:Y:S01]  /*30b0*/  @!P5 IMAD.IADD R63, R63, 0x1, -R0 ;  /* 0x000000013f3fd824 */ /* 0x000fe200078e0a00 */
[----:B------:R-:W-:Y:S01]  /*30c0*/  LOP3.LUT R62, R8, 0x70, RZ, 0xfc, !PT ;  /* 0x00000070083e7812 */ /* 0x000fe200078efcff */
[C---:B------:R-:W-:Y:S01]  /*30d0*/  IMAD.HI.U32 R10, R5.reuse, R93, RZ ;  /* 0x0000005d050a7227 */ /* 0x040fe200078e00ff */
[----:B------:R-:W-:Y:S02]  /*30e0*/  ISETP.GE.AND P0, PT, R56, RZ, PT ;  /* 0x000000ff3800720c */ /* 0x000fe40003f06270 */
[C---:B------:R-:W-:Y:S01]  /*30f0*/  ISETP.GT.U32.AND P5, PT, R0.reuse, R63, PT ;  /* 0x0000003f0000720c */ /* 0x040fe20003fa4070 */
[----:B------:R-:W-:Y:S01]  /*3100*/  IMAD R91, R0, R9, R91 ;  /* 0x00000009005b7224 */ /* 0x000fe200078e025b */
[----:B------:R-:W-:Y:S01]  /*3110*/  IABS R95, R62 ;  /* 0x0000003e005f7213 */ /* 0x000fe20000000000 */
[----:B------:R-:W-:Y:S01]  /*3120*/  IMAD.HI.U32 R9, R5, R103, RZ ;  /* 0x0000006705097227 */ /* 0x000fe200078e00ff */
[----:B------:R-:W-:-:S02]  /*3130*/  @!P1 IADD3 R89, R89, -R0, RZ ;  /* 0x8000000059599210 */ /* 0x000fc40007ffe0ff */
[----:B------:R-:W-:Y:S01]  /*3140*/  IADD3 R10, -R10, RZ, RZ ;  /* 0x000000ff0a0a7210 */ /* 0x000fe20007ffe1ff */
[----:B------:R-:W-:Y:S01]  /*3150*/  IMAD.HI.U32 R56, R5, R95, RZ ;  /* 0x0000005f05387227 */ /* 0x000fe200078e00ff */
[----:B------:R-:W-:Y:S02]  /*3160*/  ISETP.GT.U32.AND P1, PT, R0, R89, PT ;  /* 0x000000590000720c */ /* 0x000fe40003f24070 */
[----:B------:R-:W-:Y:S01]  /*3170*/  LOP3.LUT R64, R8, 0x72, RZ, 0xfc, !PT ;  /* 0x0000007208407812 */ /* 0x000fe200078efcff */
[----:B------:R-:W-:Y:S01]  /*3180*/  IMAD R93, R0, R10, R93 ;  /* 0x0000000a005d7224 */ /* 0x000fe200078e025d */
[----:B------:R-:W-:Y:S01]  /*3190*/  LOP3.LUT R66, R8, 0x74, RZ, 0xfc, !PT ;  /* 0x0000007408427812 */ /* 0x000fe200078efcff */
[----:B------:R-:W-:Y:S01]  /*31a0*/  @!P5 IMAD.IADD R63, R63, 0x1, -R0 ;  /* 0x000000013f3fd824 */ /* 0x000fe200078e0a00 */
[C---:B------:R-:W-:Y:S01]  /*31b0*/  ISETP.GT.U32.AND P5, PT, R0.reuse, R91, PT ;  /* 0x0000005b0000720c */ /* 0x040fe20003fa4070 */
[----:B------:R-:W-:Y:S01]  /*31c0*/  IMAD.MOV R56, RZ, RZ, -R56 ;  /* 0x000000ffff387224 */ /* 0x000fe200078e0a38 */
[----:B------:R-:W-:Y:S01]  /*31d0*/  IABS R97, R64 ;  /* 0x0000004000617213 */ /* 0x000fe20000000000 */
[----:B------:R-:W-:Y:S01]  /*31e0*/  IMAD.MOV R9, RZ, RZ, -R9 ;  /* 0x000000ffff097224 */ /* 0x000fe200078e0a09 */
[----:B------:R-:W-:Y:S01]  /*31f0*/  IABS R99, R66 ;  /* 0x0000004200637213 */ /* 0x000fe20000000000 */
[----:B------:R-:W-:Y:S01]  /*3200*/  IMAD R95, R0, R56, R95 ;  /* 0x00000038005f7224 */ /* 0x000fe200078e025f */
[----:B------:R-:W-:Y:S01]  /*3210*/  ISETP.GE.AND P3, PT, R60, RZ, PT ;  /* 0x000000ff3c00720c */ /* 0x000fe20003f66270 */
[----:B------:R-:W-:Y:S01]  /*3220*/  @!P1 IMAD.IADD R89, R89, 0x1, -R0 ;  /* 0x0000000159599824 */ /* 0x000fe200078e0a00 */
[----:B------:R-:W-:Y:S01]  /*3230*/  ISETP.GT.U32.AND P1, PT, R0, R93, PT ;  /* 0x0000005d0000720c */ /* 0x000fe20003f24070 */
[----:B------:R-:W-:Y:S01]  /*3240*/  IMAD.HI.U32 R57, R5, R97, RZ ;  /* 0x0000006105397227 */ /* 0x000fe200078e00ff */
[----:B------:R-:W-:-:S02]  /*3250*/  LOP3.LUT R68, R8, 0x76, RZ, 0xfc, !PT ;  /* 0x0000007608447812 */ /* 0x000fc400078efcff */
[----:B------:R-:W-:Y:S01]  /*3260*/  LOP3.LUT R60, R8, 0x7c, RZ, 0xfc, !PT ;  /* 0x0000007c083c7812 */ /* 0x000fe200078efcff */
[--C-:B------:R-:W-:Y:S01]  /*3270*/  @!P5 IMAD.IADD R91, R91, 0x1, -R0.reuse ;  /* 0x000000015b5bd824 */ /* 0x100fe200078e0a00 */
[C---:B------:R-:W-:Y:S01]  /*3280*/  ISETP.GT.U32.AND P5, PT, R0.reuse, R95, PT ;  /* 0x0000005f0000720c */ /* 0x040fe20003fa4070 */
[----:B------:R-:W-:Y:S01]  /*3290*/  IMAD.MOV R57, RZ, RZ, -R57 ;  /* 0x000000ffff397224 */ /* 0x000fe200078e0a39 */
[----:B------:R-:W-:Y:S01]  /*32a0*/  MOV R85, R61 ;  /* 0x0000003d00557202 */ /* 0x000fe20000000f00 */
[----:B------:R-:W-:Y:S01]  /*32b0*/  IMAD.HI.U32 R8, R5, R99, RZ ;  /* 0x0000006305087227 */ /* 0x000fe200078e00ff */
[----:B------:R-:W-:Y:S02]  /*32c0*/  IABS R101, R68 ;  /* 0x0000004400657213 */ /* 0x000fe40000000000 */
[----:B------:R-:W-:Y:S01]  /*32d0*/  IABS R107, R60 ;  /* 0x0000003c006b7213 */ /* 0x000fe20000000000 */
[----:B------:R-:W-:Y:S01]  /*32e0*/  @!P1 IMAD.IADD R93, R93, 0x1, -R0 ;  /* 0x000000015d5d9824 */ /* 0x000fe200078e0a00 */
[C---:B------:R-:W-:Y:S01]  /*32f0*/  ISETP.GT.U32.AND P1, PT, R0.reuse, R91, PT ;  /* 0x0000005b0000720c */ /* 0x040fe20003f24070 */
[----:B------:R-:W-:Y:S01]  /*3300*/  IMAD R97, R0, R57, R97 ;  /* 0x0000003900617224 */ /* 0x000fe200078e0261 */
[----:B------:R-:W-:Y:S01]  /*3310*/  IADD3 R8, -R8, RZ, RZ ;  /* 0x000000ff08087210 */ /* 0x000fe20007ffe1ff */
[----:B------:R-:W-:Y:S01]  /*3320*/  @!P3 IMAD.MOV R85, RZ, RZ, -R85 ;  /* 0x000000ffff55b224 */ /* 0x000fe200078e0a55 */
[----:B------:R-:W-:Y:S01]  /*3330*/  IABS R57, R7 ;  /* 0x0000000700397213 */ /* 0x000fe20000000000 */
[C---:B------:R-:W-:Y:S01]  /*3340*/  IMAD R103, R0.reuse, R9, R103 ;  /* 0x0000000900677224 */ /* 0x040fe200078e0267 */
[----:B------:R-:W-:Y:S01]  /*3350*/  @!P5 IADD3 R95, R95, -R0, RZ ;  /* 0x800000005f5fd210 */ /* 0x000fe20007ffe0ff */
[C---:B------:R-:W-:Y:S01]  /*3360*/  IMAD R99, R0.reuse, R8, R99 ;  /* 0x0000000800637224 */ /* 0x040fe200078e0263 */
[C---:B------:R-:W-:Y:S01]  /*3370*/  ISETP.GT.U32.AND P5, PT, R0.reuse, R93, PT ;  /* 0x0000005d0000720c */ /* 0x040fe20003fa4070 */
[----:B------:R-:W-:Y:S01]  /*3380*/  IMAD.HI.U32 R8, R5, R101, RZ ;  /* 0x0000006505087227 */ /* 0x000fe200078e00ff */
[----:B------:R-:W-:-:S02]  /*3390*/  ISETP.GT.U32.AND P3, PT, R0, R95, PT ;  /* 0x0000005f0000720c */ /* 0x000fc40003f64070 */
[----:B------:R-:W-:Y:S01]  /*33a0*/  IADD3 R9, R7, 0x100, RZ ;  /* 0x0000010007097810 */ /* 0x000fe20007ffe0ff */
[----:B------:R-:W-:Y:S01]  /*33b0*/  @!P1 IMAD.IADD R91, R91, 0x1, -R0 ;  /* 0x000000015b5b9824 */ /* 0x000fe200078e0a00 */
[----:B------:R-:W-:Y:S01]  /*33c0*/  ISETP.GT.U32.AND P1, PT, R0, R97, PT ;  /* 0x000000610000720c */ /* 0x000fe20003f24070 */
[----:B------:R-:W-:Y:S01]  /*33d0*/  IMAD.MOV R8, RZ, RZ, -R8 ;  /* 0x000000ffff087224 */ /* 0x000fe200078e0a08 */
[----:B------:R-:W-:Y:S01]  /*33e0*/  IABS R61, R9 ;  /* 0x00000009003d7213 */ /* 0x000fe20000000000 */
[----:B------:R-:W-:-:S04]  /*33f0*/  IMAD.HI.U32 R10, R5, R105, RZ ;  /* 0x00000069050a7227 */ /* 0x000fc800078e00ff */
[----:B------:R-:W-:Y:S01]  /*3400*/  @!P5 IMAD.IADD R93, R93, 0x1, -R0 ;  /* 0x000000015d5dd824 */ /* 0x000fe200078e0a00 */
[C---:B------:R-:W-:Y:S01]  /*3410*/  ISETP.GT.U32.AND P5, PT, R0.reuse, R99, PT ;  /* 0x000000630000720c */ /* 0x040fe20003fa4070 */
[----:B------:R-:W-:Y:S01]  /*3420*/  IMAD R101, R0, R8, R101 ;  /* 0x0000000800657224 */ /* 0x000fe200078e0265 */
[----:B------:R-:W-:Y:S01]  /*3430*/  @!P3 IADD3 R95, R95, -R0, RZ ;  /* 0x800000005f5fb210 */ /* 0x000fe20007ffe0ff */
[----:B------:R-:W-:-:S03]  /*3440*/  IMAD.HI.U32 R5, R5, R107, RZ ;  /* 0x0000006b05057227 */ /* 0x000fc600078e00ff */
[C---:B------:R-:W-:Y:S01]  /*3450*/  ISETP.GT.U32.AND P3, PT, R0.reuse, R101, PT ;  /* 0x000000650000720c */ /* 0x040fe20003f64070 */
[----:B------:R-:W-:Y:S01]  /*3460*/  @!P1 IMAD.IADD R97, R97, 0x1, -R0 ;  /* 0x0000000161619824 */ /* 0x000fe200078e0a00 */
[C---:B------:R-:W-:Y:S01]  /*3470*/  ISETP.GT.U32.AND P1, PT, R0.reuse, R103, PT ;  /* 0x000000670000720c */ /* 0x040fe20003f24070 */
[----:B------:R-:W-:Y:S01]  /*3480*/  IMAD.MOV R10, RZ, RZ, -R10 ;  /* 0x000000ffff0a7224 */ /* 0x000fe200078e0a0a */
[----:B------:R-:W-:Y:S01]  /*3490*/  IADD3 R5, -R5, RZ, RZ ;  /* 0x000000ff05057210 */ /* 0x000fe20007ffe1ff */
[----:B------:R-:W-:Y:S02]  /*34a0*/  IMAD.MOV.U32 R87, RZ, RZ, R63 ;  /* 0x000000ffff577224 */ /* 0x000fe400078e003f */
[C---:B------:R-:W-:Y:S02]  /*34b0*/  IMAD R105, R0.reuse, R10, R105 ;  /* 0x0000000a00697224 */ /* 0x040fe400078e0269 */
[----:B------:R-:W-:Y:S02]  /*34c0*/  VIADD R10, R7, 0x80 ;  /* 0x00000080070a7836 */ /* 0x000fe40000000000 */
[----:B------:R-:W-:Y:S01]  /*34d0*/  @!P5 IMAD.IADD R99, R99, 0x1, -R0 ;  /* 0x000000016363d824 */ /* 0x000fe200078e0a00 */
[C---:B------:R-:W-:Y:S01]  /*34e0*/  ISETP.GT.U32.AND P5, PT, R0.reuse, R97, PT ;  /* 0x000000610000720c */ /* 0x040fe20003fa4070 */
[----:B------:R-:W-:Y:S01]  /*34f0*/  IMAD R107, R0, R5, R107 ;  /* 0x00000005006b7224 */ /* 0x000fe200078e026b */
[----:B------:R-:W-:Y:S01]  /*3500*/  IABS R59, R10 ;  /* 0x0000000a003b7213 */ /* 0x000fe20000000000 */
[----:B------:R-:W-:Y:S01]  /*3510*/  IMAD.HI.U32 R5, R4, R57, RZ ;  /* 0x0000003904057227 */ /* 0x000fe200078e00ff */
[----:B------:R-:W-:-:S03]  /*3520*/  @!P1 IADD3 R103, R103, -R0, RZ ;  /* 0x8000000067679210 */ /* 0x000fc60007ffe0ff */
[--C-:B------:R-:W-:Y:S01]  /*3530*/  @!P3 IMAD.IADD R101, R101, 0x1, -R0.reuse ;  /* 0x000000016565b824 */ /* 0x100fe200078e0a00 */
[----:B------:R-:W-:Y:S01]  /*3540*/  IADD3 R58, -R5, RZ, RZ ;  /* 0x000000ff053a7210 */ /* 0x000fe20007ffe1ff */
[----:B------:R-:W-:Y:S01]  /*3550*/  IMAD.HI.U32 R5, R4, R59, RZ ;  /* 0x0000003b04057227 */ /* 0x000fe200078e00ff */
[C---:B------:R-:W-:Y:S02]  /*3560*/  ISETP.GT.U32.AND P3, PT, R0.reuse, R99, PT ;  /* 0x000000630000720c */ /* 0x040fe40003f64070 */
[C---:B------:R-:W-:Y:S01]  /*3570*/  ISETP.GT.U32.AND P1, PT, R0.reuse, R101, PT ;  /* 0x000000650000720c */ /* 0x040fe20003f24070 */
[----:B------:R-:W-:Y:S01]  /*3580*/  @!P6 IMAD.MOV R87, RZ, RZ, -R87 ;  /* 0x000000ffff57e224 */ /* 0x000fe200078e0a57 */
[C---:B------:R-:W-:Y:S01]  /*3590*/  ISETP.GT.U32.AND P6, PT, R0.reuse, R103, PT ;  /* 0x000000670000720c */ /* 0x040fe20003fc4070 */
[----:B------:R-:W-:Y:S01]  /*35a0*/  @!P5 IMAD.IADD R97, R97, 0x1, -R0 ;  /* 0x000000016161d824 */ /* 0x000fe200078e0a00 */
[----:B------:R-:W-:Y:S01]  /*35b0*/  ISETP.GT.U32.AND P5, PT, R0, R105, PT ;  /* 0x000000690000720c */ /* 0x000fe20003fa4070 */
[----:B------:R-:W-:Y:S01]  /*35c0*/  IMAD.HI.U32 R56, R4, R61, RZ ;  /* 0x0000003d04387227 */ /* 0x000fe200078e00ff */
[----:B------:R-:W-:-:S03]  /*35d0*/  IADD3 R5, -R5, RZ, RZ ;  /* 0x000000ff05057210 */ /* 0x000fc60007ffe1ff */
[----:B------:R-:W-:Y:S02]  /*35e0*/  VIADD R8, R7, 0x180 ;  /* 0x0000018007087836 */ /* 0x000fe40000000000 */
[----:B------:R-:W-:Y:S02]  /*35f0*/  IMAD.MOV R56, RZ, RZ, -R56 ;  /* 0x000000ffff387224 */ /* 0x000fe400078e0a38 */
[----:B------:R-:W-:Y:S01]  /*3600*/  IMAD R59, R2, R5, R59 ;  /* 0x00000005023b7224 */ /* 0x000fe200078e023b */
[----:B------:R-:W-:Y:S01]  /*3610*/  IABS R109, R8 ;  /* 0x00000008006d7213 */ /* 0x000fe20000000000 */
[--C-:B------:R-:W-:Y:S01]  /*3620*/  @!P3 IMAD.IADD R99, R99, 0x1, -R0.reuse ;  /* 0x000000016363b824 */ /* 0x100fe200078e0a00 */
[----:B------:R-:W-:Y:S01]  /*3630*/  ISETP.GT.U32.AND P3, PT, R0, R107, PT ;  /* 0x0000006b0000720c */ /* 0x000fe20003f64070 */
[C---:B------:R-:W-:Y:S01]  /*3640*/  IMAD R57, R2.reuse, R58, R57 ;  /* 0x0000003a02397224 */ /* 0x040fe200078e0239 */
[----:B------:R-:W-:Y:S01]  /*3650*/  @!P5 IADD3 R105, R105, -R0, RZ ;  /* 0x800000006969d210 */ /* 0x000fe20007ffe0ff */
[C---:B------:R-:W-:Y:S01]  /*3660*/  IMAD R61, R2.reuse, R56, R61 ;  /* 0x00000038023d7224 */ /* 0x040fe200078e023d */
[----:B------:R1:W-:Y:S01]  /*3670*/  STL.64 [R1+0xf90], R8 ;  /* 0x000f900801007387 */ /* 0x0003e20000100a00 */
[--C-:B------:R-:W-:Y:S01]  /*3680*/  @!P6 IMAD.IADD R103, R103, 0x1, -R0.reuse ;  /* 0x000000016767e824 */ /* 0x100fe200078e0a00 */
[C---:B------:R-:W-:Y:S01]  /*3690*/  ISETP.GT.U32.AND P6, PT, R2.reuse, R59, PT ;  /* 0x0000003b0200720c */ /* 0x040fe20003fc4070 */
[----:B------:R-:W-:Y:S01]  /*36a0*/  @!P1 IMAD.IADD R101, R101, 0x1, -R0 ;  /* 0x0000000165659824 */ /* 0x000fe200078e0a00 */
[----:B------:R-:W-:Y:S01]  /*36b0*/  ISETP.GT.U32.AND P1, PT, R2, R57, PT ;  /* 0x000000390200720c */ /* 0x000fe20003f24070 */
[----:B------:R-:W-:Y:S01]  /*36c0*/  IMAD.HI.U32 R4, R4, R109, RZ ;  /* 0x0000006d04047227 */ /* 0x000fe200078e00ff */
[----:B------:R-:W-:-:S03]  /*36d0*/  ISETP.GT.U32.AND P5, PT, R2, R61, PT ;  /* 0x0000003d0200720c */ /* 0x000fc60003fa4070 */
[----:B------:R-:W-:Y:S01]  /*36e0*/  @!P3 IMAD.IADD R107, R107, 0x1, -R0 ;  /* 0x000000016b6bb824 */ /* 0x000fe200078e0a00 */
[----:B------:R-:W-:Y:S01]  /*36f0*/  IADD3 R4, -R4, RZ, RZ ;  /* 0x000000ff04047210 */ /* 0x000fe20007ffe1ff */
[----:B------:R-:W-:Y:S02]  /*3700*/  @!P2 IMAD.MOV R91, RZ, RZ, -R91 ;  /* 0x000000ffff5ba224 */ /* 0x000fe400078e0a5b */
[----:B------:R-:W-:Y:S01]  /*3710*/  @!P4 IMAD.MOV R89, RZ, RZ, -R89 ;  /* 0x000000ffff59c224 */ /* 0x000fe200078e0a59 */
[----:B------:R-:W-:Y:S01]  /*3720*/  ISETP.GT.U32.AND P2, PT, R0, R107, PT ;  /* 0x0000006b0000720c */ /* 0x000fe20003f44070 */
[----:B------:R-:W-:Y:S01]  /*3730*/  @!P6 IMAD.IADD R59, R59, 0x1, -R2 ;  /* 0x000000013b3be824 */ /* 0x000fe200078e0a02 */
[----:B------:R-:W-:Y:S01]  /*3740*/  ISETP.GE.AND P4, PT, R62, RZ, PT ;  /* 0x000000ff3e00720c */ /* 0x000fe20003f86270 */
[----:B------:R-:W-:Y:S01]  /*3750*/  IMAD R63, R2, R4, R109 ;  /* 0x00000004023f7224 */ /* 0x000fe200078e026d */
[-C--:B------:R-:W-:Y:S01]  /*3760*/  @!P1 IADD3 R57, R57, -R2.reuse, RZ ;  /* 0x8000000239399210 */ /* 0x080fe20007ffe0ff */
[----:B------:R-:W-:Y:S01]  /*3770*/  @!P0 IMAD.MOV R93, RZ, RZ, -R93 ;  /* 0x000000ffff5d8224 */ /* 0x000fe200078e0a5d */
[----:B------:R-:W-:Y:S01]  /*3780*/  ISETP.GT.U32.AND P1, PT, R0, R105, PT ;  /* 0x000000690000720c */ /* 0x000fe20003f24070 */
[----:B------:R-:W2:Y:S01]  /*3790*/  LDC.64 R4, c[0x0][0x238] ;  /* 0x00008e00ff047b82 */ /* 0x000ea20000000a00 */
[----:B------:R-:W-:-:S02]  /*37a0*/  @!P5 IADD3 R61, R61, -R2, RZ ;  /* 0x800000023d3dd210 */ /* 0x000fc40007ffe0ff */
[C---:B------:R-:W-:Y:S02]  /*37b0*/  ISETP.GT.U32.AND P5, PT, R2.reuse, R59, PT ;  /* 0x0000003b0200720c */ /* 0x040fe40003fa4070 */
[C---:B------:R-:W-:Y:S01]  /*37c0*/  ISETP.GT.U32.AND P3, PT, R2.reuse, R63, PT ;  /* 0x0000003f0200720c */ /* 0x040fe20003f64070 */
[--C-:B------:R-:W-:Y:S01]  /*37d0*/  @!P2 IMAD.IADD R107, R107, 0x1, -R0.reuse ;  /* 0x000000016b6ba824 */ /* 0x100fe200078e0a00 */
[C---:B------:R-:W-:Y:S02]  /*37e0*/  ISETP.GT.U32.AND P6, PT, R2.reuse, R57, PT ;  /* 0x000000390200720c */ /* 0x040fe40003fc4070 */
[----:B------:R-:W-:Y:S02]  /*37f0*/  ISETP.GT.U32.AND P0, PT, R2, R61, PT ;  /* 0x0000003d0200720c */ /* 0x000fe40003f04070 */
[----:B------:R-:W-:Y:S01]  /*3800*/  @!P4 IADD3 R95, -R95, RZ, RZ ;  /* 0x000000ff5f5fc210 */ /* 0x000fe20007ffe1ff */
[----:B------:R-:W-:Y:S01]  /*3810*/  @!P1 IMAD.IADD R105, R105, 0x1, -R0 ;  /* 0x0000000169699824 */ /* 0x000fe200078e0a00 */
[----:B------:R-:W-:-:S02]  /*3820*/  ISETP.GE.AND P1, PT, R66, RZ, PT ;  /* 0x000000ff4200720c */ /* 0x000fc40003f26270 */
[----:B------:R-:W-:Y:S01]  /*3830*/  ISETP.GE.AND P2, PT, R68, RZ, PT ;  /* 0x000000ff4400720c */ /* 0x000fe20003f46270 */
[--C-:B------:R-:W-:Y:S01]  /*3840*/  @!P5 IMAD.IADD R59, R59, 0x1, -R2.reuse ;  /* 0x000000013b3bd824 */ /* 0x100fe200078e0a02 */
[----:B------:R-:W-:Y:S01]  /*3850*/  ISETP.GE.AND P4, PT, R64, RZ, PT ;  /* 0x000000ff4000720c */ /* 0x000fe20003f86270 */
[--C-:B------:R-:W-:Y:S01]  /*3860*/  @!P3 IMAD.IADD R63, R63, 0x1, -R2.reuse ;  /* 0x000000013f3fb824 */ /* 0x100fe200078e0a02 */
[----:B------:R-:W-:Y:S02]  /*3870*/  ISETP.GE.AND P5, PT, R72, RZ, PT ;  /* 0x000000ff4800720c */ /* 0x000fe40003fa6270 */
[-C--:B------:R-:W-:Y:S01]  /*3880*/  @!P6 IADD3 R57, R57, -R2.reuse, RZ ;  /* 0x800000023939e210 */ /* 0x080fe20007ffe0ff */
[----:B------:R-:W-:Y:S01]  /*3890*/  @!P0 IMAD.IADD R61, R61, 0x1, -R2 ;  /* 0x000000013d3d8824 */ /* 0x000fe200078e0a02 */
[----:B------:R-:W-:Y:S01]  /*38a0*/  ISETP.GT.U32.AND P3, PT, R2, R63, PT ;  /* 0x0000003f0200720c */ /* 0x000fe20003f64070 */
[----:B--2---:R-:W-:Y:S01]  /*38b0*/  IMAD R165, R4, 0x22, RZ ;  /* 0x0000002204a57824 */ /* 0x004fe200078e02ff */
[----:B------:R-:W-:Y:S01]  /*38c0*/  ISETP.GE.AND P6, PT, R70, RZ, PT ;  /* 0x000000ff4600720c */ /* 0x000fe20003fc6270 */
[----:B------:R-:W-:Y:S01]  /*38d0*/  @!P1 IMAD.MOV R99, RZ, RZ, -R99 ;  /* 0x000000ffff639224 */ /* 0x000fe200078e0a63 */
[----:B------:R-:W-:Y:S01]  /*38e0*/  ISETP.GE.AND P0, PT, R60, RZ, PT ;  /* 0x000000ff3c00720c */ /* 0x000fe20003f06270 */
[----:B------:R-:W-:Y:S01]  /*38f0*/  IMAD R173, R4, 0x23, RZ ;  /* 0x0000002304ad7824 */ /* 0x000fe200078e02ff */
[----:B------:R-:W-:Y:S01]  /*3900*/  @!P2 IADD3 R101, -R101, RZ, RZ ;  /* 0x000000ff6565a210 */ /* 0x000fe20007ffe1ff */
[----:B------:R-:W-:Y:S01]  /*3910*/  @!P4 IMAD.MOV R97, RZ, RZ, -R97 ;  /* 0x000000ffff61c224 */ /* 0x000fe200078e0a61 */
[----:B------:R-:W-:Y:S01]  /*3920*/  ISETP.GE.AND P1, PT, R7, RZ, PT ;  /* 0x000000ff0700720c */ /* 0x000fe20003f26270 */
[----:B------:R-:W-:Y:S01]  /*3930*/  @!P5 IMAD.MOV R105, RZ, RZ, -R105 ;  /* 0x000000ffff69d224 */ /* 0x000fe200078e0a69 */
[----:B------:R-:W-:Y:S01]  /*3940*/  ISETP.GE.AND P2, PT, R10, RZ, PT ;  /* 0x000000ff0a00720c */ /* 0x000fe20003f46270 */
[C---:B------:R-:W-:Y:S01]  /*3950*/  IMAD R189, R4.reuse, 0x5, RZ ;  /* 0x0000000504bd7824 */ /* 0x040fe200078e02ff */
[----:B------:R-:W-:Y:S01]  /*3960*/  ISETP.GE.AND P4, PT, R9, RZ, PT ;  /* 0x000000ff0900720c */ /* 0x000fe20003f86270 */
[----:B------:R-:W-:Y:S01]  /*3970*/  IMAD R197, R4, 0x6, RZ ;  /* 0x0000000604c57824 */ /* 0x000fe200078e02ff */
[----:B------:R-:W-:Y:S01]  /*3980*/  ISETP.GE.AND P5, PT, R8, RZ, PT ;  /* 0x000000ff0800720c */ /* 0x000fe20003fa6270 */
[----:B------:R-:W-:Y:S01]  /*3990*/  @!P6 IMAD.MOV R103, RZ, RZ, -R103 ;  /* 0x000000ffff67e224 */ /* 0x000fe200078e0a67 */
[----:B------:R-:W-:Y:S01]  /*39a0*/  @!P3 IADD3 R63, R63, -R2, RZ ;  /* 0x800000023f3fb210 */ /* 0x000fe20007ffe0ff */
[C---:B------:R-:W-:Y:S01]  /*39b0*/  IMAD R205, R4.reuse, 0x7, RZ ;  /* 0x0000000704cd7824 */ /* 0x040fe200078e02ff */
[----:B------:R-:W-:Y:S01]  /*39c0*/  ISETP.NE.AND P3, PT, R15, RZ, PT ;  /* 0x000000ff0f00720c */ /* 0x000fe20003f65270 */
[----:B------:R-:W-:Y:S01]  /*39d0*/  IMAD R213, R4, 0x24, RZ ;  /* 0x0000002404d57824 */ /* 0x000fe200078e02ff */
[----:B------:R-:W-:Y:S01]  /*39e0*/  LOP3.LUT R0, RZ, R15, RZ, 0x33, !PT ;  /* 0x0000000fff007212 */ /* 0x000fe200078e33ff */
[----:B------:R-:W-:Y:S01]  /*39f0*/  IMAD R15, R252, R5, RZ ;  /* 0x00000005fc0f7224 */ /* 0x000fe200078e02ff */
[----:B------:R-:W-:Y:S01]  /*3a00*/  @!P0 IADD3 R107, -R107, RZ, RZ ;  /* 0x000000ff6b6b8210 */ /* 0x000fe20007ffe1ff */
[----:B------:R-:W-:Y:S01]  /*3a10*/  @!P1 IMAD.MOV R57, RZ, RZ, -R57 ;  /* 0x000000ffff399224 */ /* 0x000fe200078e0a39 */
[C---:B------:R-:W-:Y:S01]  /*3a20*/  SEL R56, R0.reuse, R13, !P3 ;  /* 0x0000000d00387207 */ /* 0x040fe20005800000 */
[----:B------:R-:W-:Y:S01]  /*3a30*/  @!P2 IMAD.MOV R59, RZ, RZ, -R59 ;  /* 0x000000ffff3ba224 */ /* 0x000fe200078e0a3b */
[C---:B------:R-:W-:Y:S01]  /*3a40*/  SEL R64, R0.reuse, R19, !P3 ;  /* 0x0000001300407207 */ /* 0x040fe20005800000 */
[----:B------:R-:W-:Y:S01]  /*3a50*/  @!P5 IMAD.MOV R63, RZ, RZ, -R63 ;  /* 0x000000ffff3fd224 */ /* 0x000fe200078e0a3f */
[C---:B------:R-:W-:Y:S01]  /*3a60*/  SEL R58, R0.reuse, R16, !P3 ;  /* 0x00000010003a7207 */ /* 0x040fe20005800000 */
[----:B------:R-:W2:Y:S01]  /*3a70*/  LDC R13, c[0x0][0x230] ;  /* 0x00008c00ff0d7b82 */ /* 0x000ea20000000800 */
[----:B------:R-:W-:Y:S01]  /*3a80*/  SEL R60, R0, R17, !P3 ;  /* 0x00000011003c7207 */ /* 0x000fe20005800000 */
[----:B------:R-:W-:Y:S01]  /*3a90*/  IMAD R220, R4, 0x25, RZ ;  /* 0x0000002504dc7824 */ /* 0x000fe200078e02ff */
[----:B------:R-:W-:Y:S01]  /*3aa0*/  SEL R62, R0, R18, !P3 ;  /* 0x00000012003e7207 */ /* 0x000fe20005800000 */
[----:B------:R-:W-:Y:S01]  /*3ab0*/  IMAD.SHL.U32 R232, R4, 0x8, RZ ;  /* 0x0000000804e87824 */ /* 0x000fe200078e00ff */
[----:B------:R-:W-:Y:S01]  /*3ac0*/  SEL R66, R0, R20, !P3 ;  /* 0x0000001400427207 */ /* 0x000fe20005800000 */
[----:B------:R-:W-:Y:S01]  /*3ad0*/  IMAD R226, R4, 0xa, RZ ;  /* 0x0000000a04e27824 */ /* 0x000fe200078e02ff */
[C---:B------:R-:W-:Y:S01]  /*3ae0*/  SEL R68, R0.reuse, R21, !P3 ;  /* 0x0000001500447207 */ /* 0x040fe20005800000 */
[----:B------:R-:W3:Y:S01]  /*3af0*/  LDC R17, c[0x0][0x230] ;  /* 0x00008c00ff117b82 */ /* 0x000ee20000000800 */
[----:B------:R-:W-:-:S02]  /*3b00*/  SEL R70, R0, R22, !P3 ;  /* 0x0000001600467207 */ /* 0x000fc40005800000 */
[C---:B------:R-:W-:Y:S02]  /*3b10*/  SEL R72, R0.reuse, R23, !P3 ;  /* 0x0000001700487207 */ /* 0x040fe40005800000 */
[C---:B------:R-:W-:Y:S02]  /*3b20*/  SEL R74, R0.reuse, R24, !P3 ;  /* 0x00000018004a7207 */ /* 0x040fe40005800000 */
[C---:B------:R-:W-:Y:S01]  /*3b30*/  SEL R76, R0.reuse, R25, !P3 ;  /* 0x00000019004c7207 */ /* 0x040fe20005800000 */
[----:B------:R-:W4:Y:S01]  /*3b40*/  LDC R18, c[0x0][0x230] ;  /* 0x00008c00ff127b82 */ /* 0x000f220000000800 */
[C---:B------:R-:W-:Y:S02]  /*3b50*/  SEL R78, R0.reuse, R26, !P3 ;  /* 0x0000001a004e7207 */ /* 0x040fe40005800000 */
[C---:B------:R-:W-:Y:S02]  /*3b60*/  SEL R80, R0.reuse, R27, !P3 ;  /* 0x0000001b00507207 */ /* 0x040fe40005800000 */
[----:B------:R-:W-:-:S02]  /*3b70*/  SEL R82, R0, R28, !P3 ;  /* 0x0000001c00527207 */ /* 0x000fc40005800000 */
[C---:B------:R-:W-:Y:S01]  /*3b80*/  SEL R84, R0.reuse, R29, !P3 ;  /* 0x0000001d00547207 */ /* 0x040fe20005800000 */
[----:B------:R-:W4:Y:S01]  /*3b90*/  LDC R16, c[0x0][0x230] ;  /* 0x00008c00ff107b82 */ /* 0x000f220000000800 */
[C---:B------:R-:W-:Y:S01]  /*3ba0*/  SEL R86, R0.reuse, R30, !P3 ;  /* 0x0000001e00567207 */ /* 0x040fe20005800000 */
[----:B--2---:R-:W-:Y:S01]  /*3bb0*/  VIADD R13, R13, 0xffffffdf ;  /* 0xffffffdf0d0d7836 */ /* 0x004fe20000000000 */
[C---:B------:R-:W-:Y:S02]  /*3bc0*/  SEL R88, R0.reuse, R31, !P3 ;  /* 0x0000001f00587207 */ /* 0x040fe40005800000 */
[C---:B------:R-:W-:Y:S02]  /*3bd0*/  SEL R90, R0.reuse, R32, !P3 ;  /* 0x00000020005a7207 */ /* 0x040fe40005800000 */
[C---:B------:R-:W-:Y:S01]  /*3be0*/  SEL R92, R0.reuse, R33, !P3 ;  /* 0x00000021005c7207 */ /* 0x040fe20005800000 */
[----:B---3--:R-:W-:Y:S01]  /*3bf0*/  VIADD R17, R17, 0xffffffff ;  /* 0xffffffff11117836 */ /* 0x008fe20000000000 */
[----:B------:R-:W-:Y:S01]  /*3c00*/  SEL R94, R0, R34, !P3 ;  /* 0x00000022005e7207 */ /* 0x000fe20005800000 */
[----:B------:R-:W-:Y:S01]  /*3c10*/  IMAD R34, R84, UR6, RZ ;  /* 0x0000000654227c24 */ /* 0x000fe2000f8e02ff */
        /* <DEDUP_REMOVED lines=22> */
[C---:B------:R-:W-:Y:S01]  /*3d80*/  SEL R114, R0.reuse, R46, !P3 ;  /* 0x0000002e00727207 */ /* 0x040fe20005800000 */
        /* <DEDUP_REMOVED lines=12> */
[----:B------:R-:W-:Y:S01]  /*3e50*/  ULDC.64 UR6, c[0x0][0x210] ;  /* 0x0000840000067ab9 */ /* 0x000fe20000000a00 */
[C---:B------:R-:W-:Y:S01]  /*3e60*/  SEL R54, R0.reuse, R54, !P3 ;  /* 0x0000003600367207 */ /* 0x040fe20005800000 */
[----:B------:R-:W-:Y:S01]  /*3e70*/  UMOV UR10, 0x400 ;  /* 0x00000400000a7882 */ /* 0x000fe20000000000 */
[----:B------:R-:W-:Y:S01]  /*3e80*/  SEL R120, R0, R55, !P3 ;  /* 0x0000003700787207 */ /* 0x000fe20005800000 */
[----:B------:R-:W-:Y:S01]  /*3e90*/  IMAD R55, R116, UR25, RZ ;  /* 0x0000001974377c24 */ /* 0x000fe2000f8e02ff */
[C---:B------:R-:W-:Y:S01]  /*3ea0*/  SEL R121, R0.reuse, R53, !P3 ;  /* 0x0000003500797207 */ /* 0x040fe20005800000 */
        /* <DEDUP_REMOVED lines=47> */
[----:B------:R-:W-:Y:S01]  /*41a0*/  LEA R102, P3, R15, UR4, 0x2 ;  /* 0x000000040f667c11 */ /* 0x000fe2000f8610ff */
[----:B------:R-:W-:Y:S01]  /*41b0*/  ULDC UR4, c[0x0][0x240] ;  /* 0x0000900000047ab9 */ /* 0x000fe20000000800 */
[----:B------:R-:W-:Y:S01]  /*41c0*/  ISETP.NE.AND P0, PT, R14, RZ, PT ;  /* 0x000000ff0e00720c */ /* 0x000fe20003f05270 */
[----:B------:R-:W-:Y:S01]  /*41d0*/  IMAD R20, R56, UR4, RZ ;  /* 0x0000000438147c24 */ /* 0x000fe2000f8e02ff */
[----:B------:R-:W-:Y:S01]  /*41e0*/  LOP3.LUT R0, RZ, R14, RZ, 0x33, !PT ;  /* 0x0000000eff007212 */ /* 0x000fe200078e33ff */
[----:B------:R-:W-:Y:S01]  /*41f0*/  IMAD R21, R58, UR4, RZ ;  /* 0x000000043a157c24 */ /* 0x000fe2000f8e02ff */
[----:B------:R-:W-:Y:S01]  /*4200*/  @!P4 IADD3 R61, -R61, RZ, RZ ;  /* 0x000000ff3d3dc210 */ /* 0x000fe20007ffe1ff */
        /* <DEDUP_REMOVED lines=9> */
[----:B------:R-:W-:Y:S01]  /*42a0*/  LEA.HI.X.SX32 R15, R15, UR5, 0x2, P3 ;  /* 0x000000050f0f7c11 */ /* 0x000fe200098f16ff */
[----:B------:R-:W-:Y:S01]  /*42b0*/  IMAD R27, R70, UR4, RZ ;  /* 0x00000004461b7c24 */ /* 0x000fe2000f8e02ff */
[-C--:B------:R-:W-:Y:S01]  /*42c0*/  LEA R146, P0, R20, R102.reuse, 0x2 ;  /* 0x0000006614927211 */ /* 0x080fe200078010ff */
[----:B------:R-:W-:Y:S01]  /*42d0*/  IMAD R28, R72, UR4, RZ ;  /* 0x00000004481c7c24 */ /* 0x000fe2000f8e02ff */
[-C--:B------:R-:W-:Y:S01]  /*42e0*/  LEA R156, P1, R22, R102.reuse, 0x2 ;  /* 0x00000066169c7211 */ /* 0x080fe200078210ff */
[----:B------:R-:W-:Y:S01]  /*42f0*/  IMAD R29, R74, UR4, RZ ;  /* 0x000000044a1d7c24 */ /* 0x000fe2000f8e02ff */
[-C--:B------:R-:W-:Y:S01]  /*4300*/  LEA.HI.X.SX32 R147, R20, R15.reuse, 0x2, P0 ;  /* 0x0000000f14937211 */ /* 0x080fe200000f16ff */
[----:B------:R-:W-:Y:S01]  /*4310*/  IMAD R30, R76, UR4, RZ ;  /* 0x000000044c1e7c24 */ /* 0x000fe2000f8e02ff */
[-C--:B------:R-:W-:Y:S01]  /*4320*/  LEA R158, P0, R21, R102.reuse, 0x2 ;  /* 0x00000066159e7211 */ /* 0x080fe200078010ff */
[----:B------:R-:W-:Y:S01]  /*4330*/  IMAD R31, R78, UR4, RZ ;  /* 0x000000044e1f7c24 */ /* 0x000fe2000f8e02ff */
[-C--:B------:R-:W-:Y:S01]  /*4340*/  LEA R154, P2, R23, R102.reuse, 0x2 ;  /* 0x00000066179a7211 */ /* 0x080fe200078410ff */
[----:B------:R-:W-:Y:S01]  /*4350*/  STL.64 [R1+0xc8], R146 ;  /* 0x0000c89201007387 */ /* 0x000fe20000100a00 */
[-C--:B------:R-:W-:Y:S01]  /*4360*/  LEA R144, P3, R24, R102.reuse, 0x2 ;  /* 0x0000006618907211 */ /* 0x080fe200078610ff */
[----:B------:R-:W-:Y:S01]  /*4370*/  ULDC UR5, c[0x0][0x240] ;  /* 0x0000900000057ab9 */ /* 0x000fe20000000800 */
[-C--:B------:R-:W-:Y:S01]  /*4380*/  LEA R152, P4, R25, R102.reuse, 0x2 ;  /* 0x0000006619987211 */ /* 0x080fe200078810ff */
[----:B------:R-:W-:Y:S01]  /*4390*/  IMAD R32, R80, UR4, RZ ;  /* 0x0000000450207c24 */ /* 0x000fe2000f8e02ff */
[-C--:B------:R-:W-:Y:S01]  /*43a0*/  LEA.HI.X.SX32 R159, R21, R15.reuse, 0x2, P0 ;  /* 0x0000000f159f7211 */ /* 0x080fe200000f16ff */
[----:B------:R-:W-:Y:S01]  /*43b0*/  IMAD R33, R82, UR5, RZ ;  /* 0x0000000552217c24 */ /* 0x000fe2000f8e02ff */
[-C--:B------:R-:W-:Y:S01]  /*43c0*/  LEA R150, P5, R26, R102.reuse, 0x2 ;  /* 0x000000661a967211 */ /* 0x080fe200078a10ff */
[----:B------:R-:W-:Y:S01]  /*43d0*/  IMAD R57, R117, UR26, RZ ;  /* 0x0000001a75397c24 */ /* 0x000fe2000f8e02ff */
[-C--:B------:R-:W-:Y:S01]  /*43e0*/  LEA.HI.X.SX32 R157, R22, R15.reuse, 0x2, P1 ;  /* 0x0000000f169d7211 */ /* 0x080fe200008f16ff */
[----:B------:R-:W-:Y:S01]  /*43f0*/  STL.64 [R1+0xc0], R158 ;  /* 0x0000c09e01007387 */ /* 0x000fe20000100a00 */
        /* <DEDUP_REMOVED lines=12> */
[-C--:B-1----:R-:W-:Y:S01]  /*44c0*/  LEA R8, P2, R30, R102.reuse, 0x2 ;  /* 0x000000661e087211 */ /* 0x082fe200078410ff */
[----:B------:R-:W1:Y:S01]  /*44d0*/  LDC R14, c[0x0][0x230] ;  /* 0x00008c00ff0e7b82 */ /* 0x000e620000000800 */
[-C--:B------:R-:W-:Y:S01]  /*44e0*/  LEA.HI.X.SX32 R151, R26, R15.reuse, 0x2, P5 ;  /* 0x0000000f1a977211 */ /* 0x080fe200028f16ff */
[----:B------:R-:W-:Y:S01]  /*44f0*/  STL.64 [R1+0xa0], R152 ;  /* 0x0000a09801007387 */ /* 0x000fe20000100a00 */
[-C--:B------:R-:W-:Y:S01]  /*4500*/  LEA.HI.X.SX32 R149, R27, R15.reuse, 0x2, P6 ;  /* 0x0000000f1b957211 */ /* 0x080fe200030f16ff */
[----:B------:R-:W-:Y:S01]  /*4510*/  IMAD R107, R142, UR53, RZ ;  /* 0x000000358e6b7c24 */ /* 0x000fe2000f8e02ff */
[-C--:B------:R-:W-:Y:S01]  /*4520*/  LEA R6, P3, R31, R102.reuse, 0x2 ;  /* 0x000000661f067211 */ /* 0x080fe200078610ff */
[----:B------:R-:W-:Y:S01]  /*4530*/  STL.64 [R1+0x98], R150 ;  /* 0x0000989601007387 */ /* 0x000fe20000100a00 */
[-C--:B------:R-:W-:Y:S01]  /*4540*/  LEA.HI.X.SX32 R21, R28, R15.reuse, 0x2, P0 ;  /* 0x0000000f1c157211 */ /* 0x080fe200000f16ff */
[----:B------:R-:W-:Y:S01]  /*4550*/  IMAD R108, R143, UR54, RZ ;  /* 0x000000368f6c7c24 */ /* 0x000fe2000f8e02ff */
[-C--:B------:R-:W-:Y:S01]  /*4560*/  LEA.HI.X.SX32 R113, R29, R15.reuse, 0x2, P1 ;  /* 0x0000000f1d717211 */ /* 0x080fe200008f16ff */
[----:B------:R-:W-:Y:S01]  /*4570*/  STL.64 [R1+0x90], R148 ;  /* 0x0000909401007387 */ /* 0x000fe20000100a00 */
[-C--:B------:R-:W-:Y:S01]  /*4580*/  LEA.HI.X.SX32 R9, R30, R15.reuse, 0x2, P2 ;  /* 0x0000000f1e097211 */ /* 0x080fe200010f16ff */
[----:B------:R-:W-:Y:S01]  /*4590*/  IMAD R19, R19, UR55, RZ ;  /* 0x0000003713137c24 */ /* 0x000fe2000f8e02ff */
[-C--:B------:R-:W-:Y:S01]  /*45a0*/  LEA R110, P4, R32, R102.reuse, 0x2 ;  /* 0x00000066206e7211 */ /* 0x080fe200078810ff */
[----:B------:R-:W-:Y:S01]  /*45b0*/  STL.64 [R1+0x88], R20 ;  /* 0x0000881401007387 */ /* 0x000fe20000100a00 */
[-C--:B------:R-:W-:Y:S01]  /*45c0*/  LEA.HI.X.SX32 R7, R31, R15.reuse, 0x2, P3 ;  /* 0x0000000f1f077211 */ /* 0x080fe200018f16ff */
[----:B------:R-:W-:Y:S01]  /*45d0*/  ULDC UR5, c[0x0][0x234] ;  /* 0x00008d0000057ab9 */ /* 0x000fe20000000800 */
[-C--:B------:R-:W-:Y:S01]  /*45e0*/  LEA R116, P5, R33, R102.reuse, 0x2 ;  /* 0x0000006621747211 */ /* 0x080fe200078a10ff */
[----:B------:R-:W-:Y:S01]  /*45f0*/  STL.64 [R1+0x80], R112 ;  /* 0x0000807001007387 */ /* 0x000fe20000100a00 */
[-C--:B------:R-:W-:Y:S01]  /*4600*/  LEA R114, P6, R34, R102.reuse, 0x2 ;  /* 0x0000006622727211 */ /* 0x080fe200078c10ff */
[----:B------:R-:W2:Y:S01]  /*4610*/  S2UR UR4, SR_CgaCtaId ;  /* 0x00000000000479c3 */ /* 0x000ea20000008800 */
[-C--:B------:R-:W-:Y:S01]  /*4620*/  LEA R24, P0, R35, R102.reuse, 0x2 ;  /* 0x0000006623187211 */ /* 0x080fe200078010ff */
[----:B------:R3:W-:Y:S01]  /*4630*/  STL.64 [R1+0x78], R8 ;  /* 0x0000780801007387 */ /* 0x0007e20000100a00 */
[-C--:B------:R-:W-:Y:S01]  /*4640*/  LEA.HI.X.SX32 R111, R32, R15.reuse, 0x2, P4 ;  /* 0x0000000f206f7211 */ /* 0x080fe200020f16ff */
[----:B------:R-:W-:Y:S01]  /*4650*/  IMAD R2, R2, UR5, RZ ;  /* 0x0000000502027c24 */ /* 0x000fe2000f8e02ff */
[-C--:B------:R-:W-:Y:S01]  /*4660*/  LEA R22, P1, R36, R102.reuse, 0x2 ;  /* 0x0000006624167211 */ /* 0x080fe200078210ff */
[----:B------:R4:W-:Y:S01]  /*4670*/  STL.64 [R1+0x70], R6 ;  /* 0x0000700601007387 */ /* 0x0009e20000100a00 */
[-C--:B------:R-:W-:Y:S01]  /*4680*/  LEA.HI.X.SX32 R117, R33, R15.reuse, 0x2, P5 ;  /* 0x0000000f21757211 */ /* 0x080fe200028f16ff */
[----:B-1----:R-:W-:Y:S01]  /*4690*/  VIADD R14, R14, 0xfffffffc ;  /* 0xfffffffc0e0e7836 */ /* 0x002fe20000000000 */
[-C--:B------:R-:W-:Y:S01]  /*46a0*/  LEA.HI.X.SX32 R115, R34, R15.reuse, 0x2, P6 ;  /* 0x0000000f22737211 */ /* 0x080fe200030f16ff */
[----:B------:R-:W-:Y:S01]  /*46b0*/  STL.64 [R1+0x68], R110 ;  /* 0x0000686e01007387 */ /* 0x000fe20000100a00 */
[-C--:B------:R-:W-:Y:S01]  /*46c0*/  LEA.HI.X.SX32 R25, R35, R15.reuse, 0x2, P0 ;  /* 0x0000000f23197211 */ /* 0x080fe200000f16ff */
[----:B------:R-:W-:Y:S01]  /*46d0*/  IMAD R11, R11, UR5, RZ ;  /* 0x000000050b0b7c24 */ /* 0x000fe2000f8e02ff */
[-C--:B------:R-:W-:Y:S01]  /*46e0*/  LEA.HI.X.SX32 R23, R36, R15.reuse, 0x2, P1 ;  /* 0x0000000f24177211 */ /* 0x080fe200008f16ff */
[----:B------:R-:W-:Y:S01]  /*46f0*/  STL.64 [R1+0x60], R116 ;  /* 0x0000607401007387 */ /* 0x000fe20000100a00 */
[-C--:B---3--:R-:W-:Y:S01]  /*4700*/  LEA R8, P2, R37, R102.reuse, 0x2 ;  /* 0x0000006625087211 */ /* 0x088fe200078410ff */
[----:B------:R-:W-:Y:S01]  /*4710*/  IMAD R5, R5, UR5, RZ ;  /* 0x0000000505057c24 */ /* 0x000fe2000f8e02ff */
[-C--:B------:R-:W-:Y:S01]  /*4720*/  LEA R112, P4, R39, R102.reuse, 0x2 ;  /* 0x0000006627707211 */ /* 0x080fe200078810ff */
[----:B------:R-:W-:Y:S01]  /*4730*/  STL.64 [R1+0x58], R114 ;  /* 0x0000587201007387 */ /* 0x000fe20000100a00 */
[-C--:B----4-:R-:W-:Y:S01]  /*4740*/  LEA R6, P3, R38, R102.reuse, 0x2 ;  /* 0x0000006626067211 */ /* 0x090fe200078610ff */
[----:B------:R-:W-:Y:S01]  /*4750*/  IMAD R0, R0, UR5, RZ ;  /* 0x0000000500007c24 */ /* 0x000fe2000f8e02ff */
[-C--:B------:R-:W-:Y:S01]  /*4760*/  LEA.HI.X.SX32 R9, R37, R15.reuse, 0x2, P2 ;  /* 0x0000000f25097211 */ /* 0x080fe200010f16ff */
[----:B------:R1:W-:Y:S01]  /*4770*/  STL.64 [R1+0x50], R24 ;  /* 0x0000501801007387 */ /* 0x0003e20000100a00 */
[-C--:B------:R-:W-:Y:S01]  /*4780*/  LEA.HI.X.SX32 R7, R38, R15.reuse, 0x2, P3 ;  /* 0x0000000f26077211 */ /* 0x080fe200018f16ff */
[----:B--2---:R-:W-:Y:S01]  /*4790*/  ULEA UR10, UR4, UR10, 0x18 ;  /* 0x0000000a040a7291 */ /* 0x004fe2000f8ec03f */
[CC--:B------:R-:W-:Y:S01]  /*47a0*/  LEA R30, P5, R40.reuse, R102.reuse, 0x2 ;  /* 0x00000066281e7211 */ /* 0x0c0fe200078a10ff */
[----:B------:R2:W-:Y:S01]  /*47b0*/  STL.64 [R1+0x40], R8 ;  /* 0x0000400801007387 */ /* 0x0005e20000100a00 */
[-C--:B------:R-:W-:Y:S01]  /*47c0*/  LEA R28, P6, R41, R102.reuse, 0x2 ;  /* 0x00000066291c7211 */ /* 0x080fe200078c10ff */
[----:B------:R-:W-:Y:S01]  /*47d0*/  ULDC.64 UR48, c[0x0][0x208] ;  /* 0x0000820000307ab9 */ /* 0x000fe20000000a00 */
[-C--:B------:R-:W-:Y:S01]  /*47e0*/  LEA.HI.X.SX32 R113, R39, R15.reuse, 0x2, P4 ;  /* 0x0000000f27717211 */ /* 0x080fe200020f16ff */
[----:B------:R-:W-:Y:S01]  /*47f0*/  STL.64 [R1+0x48], R22 ;  /* 0x0000481601007387 */ /* 0x000fe20000100a00 */
[-C--:B------:R-:W-:Y:S01]  /*4800*/  LEA.HI.X.SX32 R31, R40, R15.reuse, 0x2, P5 ;  /* 0x0000000f281f7211 */ /* 0x080fe200028f16ff */
[----:B------:R-:W-:Y:S01]  /*4810*/  IMAD.SHL.U32 R133, R4, 0x2, RZ ;  /* 0x0000000204857824 */ /* 0x000fe200078e00ff */
[-C--:B------:R-:W-:Y:S01]  /*4820*/  LEA R26, P0, R42, R102.reuse, 0x2 ;  /* 0x000000662a1a7211 */ /* 0x080fe200078010ff */
[----:B------:R3:W-:Y:S01]  /*4830*/  STL.64 [R1+0x38], R6 ;  /* 0x0000380601007387 */ /* 0x0007e20000100a00 */
[-C--:B-1----:R-:W-:Y:S01]  /*4840*/  LEA R24, P1, R43, R102.reuse, 0x2 ;  /* 0x000000662b187211 */ /* 0x082fe200078210ff */
[----:B------:R-:W-:Y:S01]  /*4850*/  IMAD R141, R4, 0x3, RZ ;  /* 0x00000003048d7824 */ /* 0x000fe200078e02ff */
[-C--:B------:R-:W-:Y:S01]  /*4860*/  LEA R250, P4, R46, R102.reuse, 0x2 ;  /* 0x000000662efa7211 */ /* 0x080fe200078810ff */
[----:B------:R-:W-:Y:S01]  /*4870*/  STL.64 [R1+0x30], R112 ;  /* 0x0000307001007387 */ /* 0x000fe20000100a00 */
[-C--:B--2---:R-:W-:Y:S01]  /*4880*/  LEA R8, P2, R44, R102.reuse, 0x2 ;  /* 0x000000662c087211 */ /* 0x084fe200078410ff */
[C---:B------:R-:W-:Y:S01]  /*4890*/  IMAD.SHL.U32 R149, R4.reuse, 0x20, RZ ;  /* 0x0000002004957824 */ /* 0x040fe200078e00ff */
[-C--:B------:R-:W-:Y:S01]  /*48a0*/  LEA R248, P5, R47, R102.reuse, 0x2 ;  /* 0x000000662ff87211 */ /* 0x080fe200078a10ff */
[----:B------:R-:W-:Y:S01]  /*48b0*/  STL.64 [R1+0x28], R30 ;  /* 0x0000281e01007387 */ /* 0x000fe20000100a00 */
[-C--:B------:R-:W-:Y:S01]  /*48c0*/  LEA.HI.X.SX32 R29, R41, R15.reuse, 0x2, P6 ;  /* 0x0000000f291d7211 */ /* 0x080fe200030f16ff */
[----:B------:R-:W-:Y:S01]  /*48d0*/  IMAD R157, R4, 0x21, RZ ;  /* 0x00000021049d7824 */ /* 0x000fe200078e02ff */
[-C--:B------:R-:W-:Y:S01]  /*48e0*/  LEA R246, P6, R48, R102.reuse, 0x2 ;  /* 0x0000006630f67211 */ /* 0x080fe200078c10ff */
[----:B------:R-:W-:Y:S01]  /*48f0*/  IMAD R34, R4, 0x26, RZ ;  /* 0x0000002604227824 */ /* 0x000fe200078e02ff */
[----:B---3--:R-:W-:Y:S01]  /*4900*/  LEA R6, P3, R45, R102, 0x2 ;  /* 0x000000662d067211 */ /* 0x008fe200078610ff */
[----:B------:R-:W-:Y:S01]  /*4910*/  STL.64 [R1+0x20], R28 ;  /* 0x0000201c01007387 */ /* 0x000fe20000100a00 */
[-C--:B------:R-:W-:Y:S01]  /*4920*/  LEA.HI.X.SX32 R27, R42, R15.reuse, 0x2, P0 ;  /* 0x0000000f2a1b7211 */ /* 0x080fe200000f16ff */
[----:B------:R-:W-:Y:S01]  /*4930*/  IMAD R38, R4, 0x27, RZ ;  /* 0x0000002704267824 */ /* 0x000fe200078e02ff */
[-C--:B------:R-:W-:Y:S01]  /*4940*/  LEA.HI.X.SX32 R25, R43, R15.reuse, 0x2, P1 ;  /* 0x0000000f2b197211 */ /* 0x080fe200008f16ff */
[----:B------:R-:W-:Y:S01]  /*4950*/  ULDC UR4, c[0x0][0x230] ;  /* 0x00008c0000047ab9 */ /* 0x000fe20000000800 */
[-C--:B------:R-:W-:Y:S01]  /*4960*/  LEA.HI.X.SX32 R9, R44, R15.reuse, 0x2, P2 ;  /* 0x0000000f2c097211 */ /* 0x080fe200010f16ff */
[----:B------:R-:W-:Y:S01]  /*4970*/  STL.64 [R1+0x18], R26 ;  /* 0x0000181a01007387 */ /* 0x000fe20000100a00 */
[----:B------:R-:W-:-:S02]  /*4980*/  LEA.HI.X.SX32 R7, R45, R15, 0x2, P3 ;  /* 0x0000000f2d077211 */ /* 0x000fc400018f16ff */
[-C--:B------:R-:W-:Y:S01]  /*4990*/  LEA.HI.X.SX32 R251, R46, R15.reuse, 0x2, P4 ;  /* 0x0000000f2efb7211 */ /* 0x080fe200020f16ff */
[----:B------:R1:W-:Y:S01]  /*49a0*/  STL.64 [R1+0x11e0], R8 ;  /* 0x0011e00801007387 */ /* 0x0003e20000100a00 */
[----:B------:R-:W-:Y:S02]  /*49b0*/  LEA.HI.X.SX32 R249, R47, R15, 0x2, P5 ;  /* 0x0000000f2ff97211 */ /* 0x000fe400028f16ff */
[-C--:B------:R-:W-:Y:S01]  /*49c0*/  LEA R244, P0, R49, R102.reuse, 0x2 ;  /* 0x0000006631f47211 */ /* 0x080fe200078010ff */
[----:B------:R-:W-:Y:S01]  /*49d0*/  STL.64 [R1+0x10], R24 ;  /* 0x0000101801007387 */ /* 0x000fe20000100a00 */
[-C--:B------:R-:W-:Y:S02]  /*49e0*/  LEA R242, P1, R50, R102.reuse, 0x2 ;  /* 0x0000006632f27211 */ /* 0x080fe400078210ff */
[-C--:B------:R-:W-:Y:S01]  /*49f0*/  LEA R240, P2, R51, R102.reuse, 0x2 ;  /* 0x0000006633f07211 */ /* 0x080fe200078410ff */
[----:B------:R2:W-:Y:S01]  /*4a00*/  STL.64 [R1+0x11d8], R6 ;  /* 0x0011d80601007387 */ /* 0x0005e20000100a00 */
[----:B------:R-:W-:-:S02]  /*4a10*/  LEA R40, P3, R53, R102, 0x2 ;  /* 0x0000006635287211 */ /* 0x000fc400078610ff */
[-C--:B------:R-:W-:Y:S01]  /*4a20*/  LEA R42, P4, R55, R102.reuse, 0x2 ;  /* 0x00000066372a7211 */ /* 0x080fe200078810ff */
[----:B------:R3:W-:Y:S01]  /*4a30*/  STL.64 [R1+0x11a8], R250 ;  /* 0x0011a8fa01007387 */ /* 0x0007e20000100a00 */
[-C--:B------:R-:W-:Y:S01]  /*4a40*/  LEA R44, P5, R57, R102.reuse, 0x2 ;  /* 0x00000066392c7211 */ /* 0x080fe200078a10ff */
[----:B-1----:R-:W-:Y:S01]  /*4a50*/  IMAD.MOV.U32 R8, RZ, RZ, R22 ;  /* 0x000000ffff087224 */ /* 0x002fe200078e0016 */
[-C--:B------:R-:W-:Y:S01]  /*4a60*/  LEA.HI.X.SX32 R247, R48, R15.reuse, 0x2, P6 ;  /* 0x0000000f30f77211 */ /* 0x080fe200030f16ff */
[----:B------:R-:W-:Y:S01]  /*4a70*/  IMAD.MOV.U32 R9, RZ, RZ, R23 ;  /* 0x000000ffff097224 */ /* 0x000fe200078e0017 */
[----:B------:R-:W-:Y:S01]  /*4a80*/  LEA R46, P6, R59, R102, 0x2 ;  /* 0x000000663b2e7211 */ /* 0x000fe200078c10ff */
[----:B------:R1:W-:Y:S01]  /*4a90*/  STL.64 [R1+0x1180], R248 ;  /* 0x001180f801007387 */ /* 0x0003e20000100a00 */
[-C--:B------:R-:W-:Y:S01]  /*4aa0*/  LEA.HI.X.SX32 R245, R49, R15.reuse, 0x2, P0 ;  /* 0x0000000f31f57211 */ /* 0x080fe200000f16ff */
[----:B--2---:R-:W-:Y:S01]  /*4ab0*/  IMAD.MOV.U32 R6, RZ, RZ, R146 ;  /* 0x000000ffff067224 */ /* 0x004fe200078e0092 */
[-C--:B------:R-:W-:Y:S01]  /*4ac0*/  LEA.HI.X.SX32 R243, R50, R15.reuse, 0x2, P1 ;  /* 0x0000000f32f37211 */ /* 0x080fe200008f16ff */
[----:B------:R-:W-:Y:S01]  /*4ad0*/  IMAD.MOV.U32 R7, RZ, RZ, R147 ;  /* 0x000000ffff077224 */ /* 0x000fe200078e0093 */
[-C--:B------:R-:W-:Y:S01]  /*4ae0*/  LEA.HI.X.SX32 R241, R51, R15.reuse, 0x2, P2 ;  /* 0x0000000f33f17211 */ /* 0x080fe200010f16ff */
[----:B---3--:R-:W-:Y:S01]  /*4af0*/  IMAD.MOV.U32 R250, RZ, RZ, R144 ;  /* 0x000000fffffa7224 */ /* 0x008fe200078e0090 */
[-C--:B------:R-:W-:Y:S01]  /*4b00*/  LEA.HI.X.SX32 R41, R53, R15.reuse, 0x2, P3 ;  /* 0x0000000f35297211 */ /* 0x080fe200018f16ff */
[----:B------:R-:W-:Y:S01]  /*4b10*/  STL.64 [R1+0x11b0], R242 ;  /* 0x0011b0f201007387 */ /* 0x000fe20000100a00 */
[----:B------:R-:W-:-:S02]  /*4b20*/  LEA.HI.X.SX32 R43, R55, R15, 0x2, P4 ;  /* 0x0000000f372b7211 */ /* 0x000fc400020f16ff */
[----:B------:R-:W-:Y:S01]  /*4b30*/  LEA.HI.X.SX32 R45, R57, R15, 0x2, P5 ;  /* 0x0000000f392d7211 */ /* 0x000fe200028f16ff */
[----:B-1----:R-:W-:Y:S01]  /*4b40*/  IMAD.MOV.U32 R249, RZ, RZ, R111 ;  /* 0x000000fffff97224 */ /* 0x002fe200078e006f */
[-C--:B------:R-:W-:Y:S01]  /*4b50*/  LEA R48, P0, R61, R102.reuse, 0x2 ;  /* 0x000000663d307211 */ /* 0x080fe200078010ff */
[----:B------:R-:W-:Y:S01]  /*4b60*/  STL.64 [R1+0x1188], R240 ;  /* 0x001188f001007387 */ /* 0x000fe20000100a00 */
[-C--:B------:R-:W-:Y:S02]  /*4b70*/  LEA R50, P1, R63, R102.reuse, 0x2 ;  /* 0x000000663f327211 */ /* 0x080fe400078210ff */
[-C--:B------:R-:W-:Y:S01]  /*4b80*/  LEA R52, P2, R65, R102.reuse, 0x2 ;  /* 0x0000006641347211 */ /* 0x080fe200078410ff */
[----:B------:R1:W-:Y:S01]  /*4b90*/  STL.64 [R1+0x11b8], R44 ;  /* 0x0011b82c01007387 */ /* 0x0003e20000100a00 */
[-C--:B------:R-:W-:Y:S02]  /*4ba0*/  LEA R54, P3, R67, R102.reuse, 0x2 ;  /* 0x0000006643367211 */ /* 0x080fe400078610ff */
[----:B------:R-:W-:-:S02]  /*4bb0*/  LEA R56, P4, R69, R102, 0x2 ;  /* 0x0000006645387211 */ /* 0x000fc400078810ff */
[-C--:B------:R-:W-:Y:S02]  /*4bc0*/  LEA R58, P5, R71, R102.reuse, 0x2 ;  /* 0x00000066473a7211 */ /* 0x080fe400078a10ff */
[-C--:B------:R-:W-:Y:S02]  /*4bd0*/  LEA.HI.X.SX32 R47, R59, R15.reuse, 0x2, P6 ;  /* 0x0000000f3b2f7211 */ /* 0x080fe400030f16ff */
[----:B------:R-:W-:Y:S02]  /*4be0*/  LEA R60, P6, R73, R102, 0x2 ;  /* 0x00000066493c7211 */ /* 0x000fe400078c10ff */
[-C--:B------:R-:W-:Y:S01]  /*4bf0*/  LEA.HI.X.SX32 R49, R61, R15.reuse, 0x2, P0 ;  /* 0x0000000f3d317211 */ /* 0x080fe200000f16ff */
[----:B------:R-:W-:Y:S01]  /*4c00*/  STL.64 [R1+0x1190], R46 ;  /* 0x0011902e01007387 */ /* 0x000fe20000100a00 */
[-C--:B------:R-:W-:Y:S02]  /*4c10*/  LEA.HI.X.SX32 R51, R63, R15.reuse, 0x2, P1 ;  /* 0x0000000f3f337211 */ /* 0x080fe400008f16ff */
[----:B------:R-:W-:-:S02]  /*4c20*/  LEA.HI.X.SX32 R53, R65, R15, 0x2, P2 ;  /* 0x0000000f41357211 */ /* 0x000fc400010f16ff */
[-C--:B------:R-:W-:Y:S02]  /*4c30*/  LEA.HI.X.SX32 R55, R67, R15.reuse, 0x2, P3 ;  /* 0x0000000f43377211 */ /* 0x080fe400018f16ff */
[-C--:B------:R-:W-:Y:S01]  /*4c40*/  LEA.HI.X.SX32 R57, R69, R15.reuse, 0x2, P4 ;  /* 0x0000000f45397211 */ /* 0x080fe200020f16ff */
[----:B------:R2:W-:Y:S01]  /*4c50*/  STL.64 [R1+0x11c0], R52 ;  /* 0x0011c03401007387 */ /* 0x0005e20000100a00 */
[----:B------:R-:W-:Y:S02]  /*4c60*/  LEA.HI.X.SX32 R59, R71, R15, 0x2, P5 ;  /* 0x0000000f473b7211 */ /* 0x000fe400028f16ff */
[-C--:B------:R-:W-:Y:S01]  /*4c70*/  LEA R62, P0, R75, R102.reuse, 0x2 ;  /* 0x000000664b3e7211 */ /* 0x080fe200078010ff */
[----:B------:R-:W-:Y:S01]  /*4c80*/  STL.64 [R1+0x1198], R54 ;  /* 0x0011983601007387 */ /* 0x000fe20000100a00 */
[-C--:B------:R-:W-:Y:S02]  /*4c90*/  LEA R64, P1, R77, R102.reuse, 0x2 ;  /* 0x000000664d407211 */ /* 0x080fe400078210ff */
[----:B------:R-:W-:-:S02]  /*4ca0*/  LEA R66, P2, R79, R102, 0x2 ;  /* 0x000000664f427211 */ /* 0x000fc400078410ff */
[-C--:B------:R-:W-:Y:S02]  /*4cb0*/  LEA R68, P3, R81, R102.reuse, 0x2 ;  /* 0x0000006651447211 */ /* 0x080fe400078610ff */
[-C--:B------:R-:W-:Y:S02]  /*4cc0*/  LEA R70, P4, R83, R102.reuse, 0x2 ;  /* 0x0000006653467211 */ /* 0x080fe400078810ff */
[-C--:B------:R-:W-:Y:S02]  /*4cd0*/  LEA R72, P5, R85, R102.reuse, 0x2 ;  /* 0x0000006655487211 */ /* 0x080fe400078a10ff */
[-C--:B------:R-:W-:Y:S02]  /*4ce0*/  LEA.HI.X.SX32 R61, R73, R15.reuse, 0x2, P6 ;  /* 0x0000000f493d7211 */ /* 0x080fe400030f16ff */
[----:B------:R-:W-:Y:S02]  /*4cf0*/  LEA R74, P6, R87, R102, 0x2 ;  /* 0x00000066574a7211 */ /* 0x000fe400078c10ff */
[-C--:B------:R-:W-:Y:S01]  /*4d00*/  LEA.HI.X.SX32 R63, R75, R15.reuse, 0x2, P0 ;  /* 0x0000000f4b3f7211 */ /* 0x080fe200000f16ff */
[----:B------:R-:W-:Y:S01]  /*4d10*/  STL.64 [R1+0x11c8], R60 ;  /* 0x0011c83c01007387 */ /* 0x000fe20000100a00 */
[----:B------:R-:W-:-:S02]  /*4d20*/  LEA.HI.X.SX32 R65, R77, R15, 0x2, P1 ;  /* 0x0000000f4d417211 */ /* 0x000fc400008f16ff */
[-C--:B------:R-:W-:Y:S01]  /*4d30*/  LEA.HI.X.SX32 R67, R79, R15.reuse, 0x2, P2 ;  /* 0x0000000f4f437211 */ /* 0x080fe200010f16ff */
[----:B------:R-:W-:Y:S01]  /*4d40*/  STL.64 [R1+0x11a0], R62 ;  /* 0x0011a03e01007387 */ /* 0x000fe20000100a00 */
[-C--:B------:R-:W-:Y:S02]  /*4d50*/  LEA.HI.X.SX32 R69, R81, R15.reuse, 0x2, P3 ;  /* 0x0000000f51457211 */ /* 0x080fe400018f16ff */
[-C--:B------:R-:W-:Y:S02]  /*4d60*/  LEA.HI.X.SX32 R71, R83, R15.reuse, 0x2, P4 ;  /* 0x0000000f53477211 */ /* 0x080fe400020f16ff */
[----:B------:R-:W-:Y:S01]  /*4d70*/  LEA.HI.X.SX32 R73, R85, R15, 0x2, P5 ;  /* 0x0000000f55497211 */ /* 0x000fe200028f16ff */
[----:B------:R-:W-:Y:S01]  /*4d80*/  STL.64 [R1+0x11d0], R68 ;  /* 0x0011d04401007387 */ /* 0x000fe20000100a00 */
[-C--:B------:R-:W-:Y:S02]  /*4d90*/  LEA R76, P0, R89, R102.reuse, 0x2 ;  /* 0x00000066594c7211 */ /* 0x080fe400078010ff */
[----:B------:R-:W-:-:S02]  /*4da0*/  LEA R78, P1, R91, R102, 0x2 ;  /* 0x000000665b4e7211 */ /* 0x000fc400078210ff */
[-C--:B------:R-:W-:Y:S02]  /*4db0*/  LEA R80, P2, R93, R102.reuse, 0x2 ;  /* 0x000000665d507211 */ /* 0x080fe400078410ff */
[-C--:B------:R-:W-:Y:S02]  /*4dc0*/  LEA R82, P3, R95, R102.reuse, 0x2 ;  /* 0x000000665f527211 */ /* 0x080fe400078610ff */
[-C--:B------:R-:W-:Y:S02]  /*4dd0*/  LEA R84, P4, R97, R102.reuse, 0x2 ;  /* 0x0000006661547211 */ /* 0x080fe400078810ff */
[-C--:B------:R-:W-:Y:S02]  /*4de0*/  LEA R86, P5, R99, R102.reuse, 0x2 ;  /* 0x0000006663567211 */ /* 0x080fe400078a10ff */
[----:B------:R-:W-:Y:S02]  /*4df0*/  LEA.HI.X.SX32 R75, R87, R15, 0x2, P6 ;  /* 0x0000000f574b7211 */ /* 0x000fe400030f16ff */
[----:B------:R-:W-:-:S02]  /*4e00*/  LEA R88, P6, R101, R102, 0x2 ;  /* 0x0000006665587211 */ /* 0x000fc400078c10ff */
[-C--:B------:R-:W-:Y:S02]  /*4e10*/  LEA.HI.X.SX32 R77, R89, R15.reuse, 0x2, P0 ;  /* 0x0000000f594d7211 */ /* 0x080fe400000f16ff */
[-C--:B------:R-:W-:Y:S02]  /*4e20*/  LEA.HI.X.SX32 R79, R91, R15.reuse, 0x2, P1 ;  /* 0x0000000f5b4f7211 */ /* 0x080fe400008f16ff */
[-C--:B------:R-:W-:Y:S02]  /*4e30*/  LEA.HI.X.SX32 R81, R93, R15.reuse, 0x2, P2 ;  /* 0x0000000f5d517211 */ /* 0x080fe400010f16ff */
[-C--:B------:R-:W-:Y:S02]  /*4e40*/  LEA.HI.X.SX32 R83, R95, R15.reuse, 0x2, P3 ;  /* 0x0000000f5f537211 */ /* 0x080fe400018f16ff */
[-C--:B------:R-:W-:Y:S02]  /*4e50*/  LEA.HI.X.SX32 R85, R97, R15.reuse, 0x2, P4 ;  /* 0x0000000f61557211 */ /* 0x080fe400020f16ff */
[----:B------:R-:W-:-:S02]  /*4e60*/  LEA.HI.X.SX32 R87, R99, R15, 0x2, P5 ;  /* 0x0000000f63577211 */ /* 0x000fc400028f16ff */
[-C--:B------:R-:W-:Y:S02]  /*4e70*/  LEA R90, P0, R103, R102.reuse, 0x2 ;  /* 0x00000066675a7211 */ /* 0x080fe400078010ff */
[-C--:B------:R-:W-:Y:S02]  /*4e80*/  LEA R92, P1, R104, R102.reuse, 0x2 ;  /* 0x00000066685c7211 */ /* 0x080fe400078210ff */
[-C--:B------:R-:W-:Y:S02]  /*4e90*/  LEA R94, P2, R105, R102.reuse, 0x2 ;  /* 0x00000066695e7211 */ /* 0x080fe400078410ff */
[-C--:B------:R-:W-:Y:S02]  /*4ea0*/  LEA R96, P3, R106, R102.reuse, 0x2 ;  /* 0x000000666a607211 */ /* 0x080fe400078610ff */
[-C--:B------:R-:W-:Y:S02]  /*4eb0*/  LEA R98, P4, R107, R102.reuse, 0x2 ;  /* 0x000000666b627211 */ /* 0x080fe400078810ff */
[----:B------:R-:W-:-:S02]  /*4ec0*/  LEA R100, P5, R108, R102, 0x2 ;  /* 0x000000666c647211 */ /* 0x000fc400078a10ff */
[-C--:B------:R-:W-:Y:S02]  /*4ed0*/  LEA.HI.X.SX32 R89, R101, R15.reuse, 0x2, P6 ;  /* 0x0000000f65597211 */ /* 0x080fe400030f16ff */
[----:B------:R-:W-:Y:S02]  /*4ee0*/  LEA R102, P6, R19, R102, 0x2 ;  /* 0x0000006613667211 */ /* 0x000fe400078c10ff */
[-C--:B------:R-:W-:Y:S02]  /*4ef0*/  LEA.HI.X.SX32 R91, R103, R15.reuse, 0x2, P0 ;  /* 0x0000000f675b7211 */ /* 0x080fe400000f16ff */
[-C--:B------:R-:W-:Y:S02]  /*4f00*/  LEA.HI.X.SX32 R93, R104, R15.reuse, 0x2, P1 ;  /* 0x0000000f685d7211 */ /* 0x080fe400008f16ff */
[-C--:B------:R-:W-:Y:S02]  /*4f10*/  LEA.HI.X.SX32 R95, R105, R15.reuse, 0x2, P2 ;  /* 0x0000000f695f7211 */ /* 0x080fe400010f16ff */
[----:B------:R-:W-:-:S02]  /*4f20*/  LEA.HI.X.SX32 R97, R106, R15, 0x2, P3 ;  /* 0x0000000f6a617211 */ /* 0x000fc400018f16ff */
[-C--:B------:R-:W-:Y:S02]  /*4f30*/  LEA.HI.X.SX32 R99, R107, R15.reuse, 0x2, P4 ;  /* 0x0000000f6b637211 */ /* 0x080fe400020f16ff */
[-C--:B------:R-:W-:Y:S01]  /*4f40*/  LEA.HI.X.SX32 R101, R108, R15.reuse, 0x2, P5 ;  /* 0x0000000f6c657211 */ /* 0x080fe200028f16ff */
[----:B------:R-:W-:Y:S01]  /*4f50*/  IMAD R108, R4, 0x9, RZ ;  /* 0x00000009046c7824 */ /* 0x000fe200078e02ff */
[----:B------:R-:W-:Y:S02]  /*4f60*/  LEA.HI.X.SX32 R103, R19, R15, 0x2, P6 ;  /* 0x0000000f13677211 */ /* 0x000fe400030f16ff */
[----:B------:R-:W3:Y:S01]  /*4f70*/  LDC R15, c[0x0][0x230] ;  /* 0x00008c00ff0f7b82 */ /* 0x000ee20000000800 */
[----:B------:R-:W-:Y:S02]  /*4f80*/  ISETP.GE.U32.AND P3, PT, R17, 0x7fffffc0, PT ;  /* 0x7fffffc01100780c */ /* 0x000fe40003f66070 */
[----:B------:R-:W-:Y:S02]  /*4f90*/  LEA R30, P1, R2, UR6, 0x2 ;  /* 0x00000006021e7c11 */ /* 0x000fe4000f8210ff */
[----:B------:R-:W-:-:S02]  /*4fa0*/  ISETP.GE.U32.AND P6, PT, R14, 0x7fffffbd, PT ;  /* 0x7fffffbd0e00780c */ /* 0x000fc40003fc6070 */
[----:B------:R-:W-:Y:S01]  /*4fb0*/  LEA.HI.X.SX32 R31, R2, UR7, 0x2, P1 ;  /* 0x00000007021f7c11 */ /* 0x000fe200088f16ff */
[----:B------:R-:W4:Y:S01]  /*4fc0*/  LDC R17, c[0x0][0x230] ;  /* 0x00008c00ff117b82 */ /* 0x000f220000000800 */
[----:B------:R-:W-:Y:S02]  /*4fd0*/  LEA R114, P1, R11, UR6, 0x2 ;  /* 0x000000060b727c11 */ /* 0x000fe4000f8210ff */
[----:B------:R-:W-:Y:S01]  /*4fe0*/  LEA R112, P4, R5, UR6, 0x2 ;  /* 0x0000000605707c11 */ /* 0x000fe2000f8810ff */
[----:B------:R-:W-:Y:S01]  /*4ff0*/  IMAD.WIDE R118, R4, 0x4, R30 ;  /* 0x0000000404767825 */ /* 0x000fe200078e021e */
[----:B------:R-:W-:Y:S02]  /*5000*/  LEA.HI.X.SX32 R115, R11, UR7, 0x2, P1 ;  /* 0x000000070b737c11 */ /* 0x000fe400088f16ff */
[----:B------:R-:W-:Y:S01]  /*5010*/  LEA.HI.X.SX32 R113, R5, UR7, 0x2, P4 ;  /* 0x0000000705717c11 */ /* 0x000fe2000a0f16ff */
[----:B------:R-:W1:Y:S01]  /*5020*/  LDC R14, c[0x0][0x230] ;  /* 0x00008c00ff0e7b82 */ /* 0x000e620000000800 */
[----:B------:R-:W-:Y:S01]  /*5030*/  LEA R116, P1, R0, UR6, 0x2 ;  /* 0x0000000600747c11 */ /* 0x000fe2000f8210ff */
[----:B------:R-:W-:Y:S01]  /*5040*/  IMAD.WIDE R122, R4, 0x4, R114 ;  /* 0x00000004047a7825 */ /* 0x000fe200078e0272 */
[----:B------:R-:W-:-:S02]  /*5050*/  IADD3 R19, R3, UR10, RZ ;  /* 0x0000000a03137c10 */ /* 0x000fc4000fffe0ff */
[----:B------:R-:W-:Y:S01]  /*5060*/  IADD3 R18, R18, -0x2, RZ ;  /* 0xfffffffe12127810 */ /* 0x000fe20007ffe0ff */
[----:B------:R-:W-:Y:S01]  /*5070*/  IMAD.WIDE R120, R4, 0x4, R112 ;  /* 0x0000000404787825 */ /* 0x000fe200078e0270 */
[----:B------:R-:W-:Y:S01]  /*5080*/  LEA.HI.X.SX32 R117, R0, UR7, 0x2, P1 ;  /* 0x0000000700757c11 */ /* 0x000fe200088f16ff */
[----:B------:R-:W2:Y:S01]  /*5090*/  LDC R11, c[0x0][0x230] ;  /* 0x00008c00ff0b7b82 */ /* 0x000ea20000000800 */
[----:B---3--:R-:W-:Y:S01]  /*50a0*/  IADD3 R2, R15, -0x22, RZ ;  /* 0xffffffde0f027810 */ /* 0x008fe20007ffe0ff */
[----:B------:R-:W-:Y:S01]  /*50b0*/  @!PT LDS RZ, [RZ] ;  /* 0x00000000fffff984 */ /* 0x000fe20000000800 */
[----:B------:R-:W-:Y:S01]  /*50c0*/  @!PT LDS RZ, [RZ] ;  /* 0x00000000fffff984 */ /* 0x000fe20000000800 */
[----:B------:R-:W-:Y:S01]  /*50d0*/  @!PT LDS RZ, [RZ] ;  /* 0x00000000fffff984 */ /* 0x000fe20000000800 */
[----:B------:R-:W-:Y:S01]  /*50e0*/  LDGSTS.E [R19], desc[UR48][R30.64], !P3 ;  /* 0x000000001e137fae */ /* 0x000fe2000d921870 */
[----:B------:R-:W-:Y:S01]  /*50f0*/  ISETP.GE.U32.AND P2, PT, R18, 0x7fffffbf, PT ;  /* 0x7fffffbf1200780c */ /* 0x000fe20003f46070 */
[----:B------:R-:W-:Y:S01]  /*5100*/  IMAD.WIDE R124, R4, 0x4, R116 ;  /* 0x00000004047c7825 */ /* 0x000fe200078e0274 */
[----:B------:R-:W-:Y:S01]  /*5110*/  ISETP.GE.U32.AND P4, PT, R2, 0x7fffff9f, PT ;  /* 0x7fffff9f0200780c */ /* 0x000fe20003f86070 */
[----:B------:R-:W-:Y:S01]  /*5120*/  LDGSTS.E [R19+0x4000], desc[UR48][R112.64], !P3 ;  /* 0x0400000070137fae */ /* 0x000fe2000d921870 */
[----:B------:R-:W-:Y:S01]  /*5130*/  IADD3 R16, R16, -0x3, RZ ;  /* 0xfffffffd10107810 */ /* 0x000fe20007ffe0ff */
[----:B----4-:R-:W-:Y:S01]  /*5140*/  VIADD R5, R17, 0xffffffdd ;  /* 0xffffffdd11057836 */ /* 0x010fe20000000000 */
[----:B------:R-:W3:Y:S01]  /*5150*/  LDC R2, c[0x0][0x230] ;  /* 0x00008c00ff027b82 */ /* 0x000ee20000000800 */
[----:B------:R-:W-:Y:S01]  /*5160*/  LDGSTS.E [R19+0x8000], desc[UR48][R114.64], !P3 ;  /* 0x0800000072137fae */ /* 0x000fe2000d921870 */
[----:B------:R-:W-:Y:S01]  /*5170*/  ISETP.GE.U32.AND P0, PT, R16, 0x7fffffbe, PT ;  /* 0x7fffffbe1000780c */ /* 0x000fe20003f06070 */
[----:B------:R-:W-:Y:S01]  /*5180*/  IMAD.WIDE R126, R133, 0x4, R30 ;  /* 0x00000004857e7825 */ /* 0x000fe200078e021e */
[----:B------:R-:W-:Y:S01]  /*5190*/  ISETP.GE.U32.AND P1, PT, R5, 0x7fffff9e, PT ;  /* 0x7fffff9e0500780c */ /* 0x000fe20003f26070 */
[----:B------:R-:W-:Y:S01]  /*51a0*/  LDGSTS.E [R19+0xc000], desc[UR48][R116.64], !P3 ;  /* 0x0c00000074137fae */ /* 0x000fe2000d921870 */
[----:B------:R-:W-:Y:S01]  /*51b0*/  ISETP.GE.U32.AND P5, PT, R13, 0x7fffffa0, PT ;  /* 0x7fffffa00d00780c */ /* 0x000fe20003fa6070 */
[----:B-1----:R-:W-:Y:S01]  /*51c0*/  VIADD R0, R14, 0xffffffdc ;  /* 0xffffffdc0e007836 */ /* 0x002fe20000000000 */
[----:B------:R-:W1:Y:S01]  /*51d0*/  LDC R5, c[0x0][0x230] ;  /* 0x00008c00ff057b82 */ /* 0x000e620000000800 */
[----:B------:R-:W-:Y:S01]  /*51e0*/  LDGSTS.E [R19+0x4], desc[UR48][R118.64], !P2 ;  /* 0x0000400076137fae */ /* 0x000fe2000d121870 */
[----:B------:R-:W-:Y:S01]  /*51f0*/  IMAD.WIDE R128, R133, 0x4, R112 ;  /* 0x0000000485807825 */ /* 0x000fe200078e0270 */
[----:B------:R-:W-:-:S02]  /*5200*/  MOV R251, R145 ;  /* 0x0000009100fb7202 */ /* 0x000fc40000000f00 */
[----:B------:R-:W-:Y:S01]  /*5210*/  ISETP.GE.U32.AND P3, PT, R0, 0x7fffff9d, PT ;  /* 0x7fffff9d0000780c */ /* 0x000fe20003f66070 */
[----:B------:R-:W-:Y:S01]  /*5220*/  LDGSTS.E [R19+0x4004], desc[UR48][R120.64], !P2 ;  /* 0x0400400078137fae */ /* 0x000fe2000d121870 */
[----:B--2---:R-:W-:Y:S01]  /*5230*/  VIADD R0, R11, 0xfffffffb ;  /* 0xfffffffb0b007836 */ /* 0x004fe20000000000 */
[----:B------:R-:W2:Y:S01]  /*5240*/  LDC R13, c[0x0][0x230] ;  /* 0x00008c00ff0d7b82 */ /* 0x000ea20000000800 */
[C---:B------:R-:W-:Y:S01]  /*5250*/  IMAD.WIDE R130, R133.reuse, 0x4, R114 ;  /* 0x0000000485827825 */ /* 0x040fe200078e0272 */
[----:B------:R-:W-:Y:S01]  /*5260*/  LDGSTS.E [R19+0x8004], desc[UR48][R122.64], !P2 ;  /* 0x080040007a137fae */ /* 0x000fe2000d121870 */
[----:B------:R-:W-:Y:S02]  /*5270*/  SHF.L.U32 R181, R4, 0x2, RZ ;  /* 0x0000000204b57819 */ /* 0x000fe400000006ff */
[----:B------:R-:W-:Y:S01]  /*5280*/  IMAD.WIDE R132, R133, 0x4, R116 ;  /* 0x0000000485847825 */ /* 0x000fe200078e0274 */
[----:B------:R-:W-:Y:S01]  /*5290*/  LDGSTS.E [R19+0xc004], desc[UR48][R124.64], !P2 ;  /* 0x0c0040007c137fae */ /* 0x000fe2000d121870 */
[----:B------:R-:W-:Y:S01]  /*52a0*/  ISETP.GE.U32.AND P2, PT, R0, 0x7fffffbc, PT ;  /* 0x7fffffbc0000780c */ /* 0x000fe20003f46070 */
[----:B------:R-:W4:Y:S01]  /*52b0*/  LDC R11, c[0x0][0x230] ;  /* 0x00008c00ff0b7b82 */ /* 0x000f220000000800 */
[----:B---3--:R-:W-:Y:S01]  /*52c0*/  IADD3 R0, R2, -0x6, RZ ;  /* 0xfffffffa02007810 */ /* 0x008fe20007ffe0ff */
[----:B------:R-:W-:Y:S01]  /*52d0*/  LDGSTS.E [R19+0x8], desc[UR48][R126.64], !P0 ;  /* 0x000080007e137fae */ /* 0x000fe2000c121870 */
[----:B------:R-:W-:Y:S01]  /*52e0*/  IMAD.WIDE R134, R141, 0x4, R30 ;  /* 0x000000048d867825 */ /* 0x000fe200078e021e */
[----:B------:R-:W-:-:S02]  /*52f0*/  LOP3.LUT R18, R3, 0x10, RZ, 0x3c, !PT ;  /* 0x0000001003127812 */ /* 0x000fc400078e3cff */
[----:B------:R-:W-:Y:S01]  /*5300*/  LDGSTS.E [R19+0x4008], desc[UR48][R128.64], !P0 ;  /* 0x0400800080137fae */ /* 0x000fe2000c121870 */
[----:B------:R-:W-:Y:S01]  /*5310*/  IMAD.WIDE R136, R141, 0x4, R112 ;  /* 0x000000048d887825 */ /* 0x000fe200078e0270 */
[----:B------:R-:W3:Y:S01]  /*5320*/  LDC R2, c[0x0][0x230] ;  /* 0x00008c00ff027b82 */ /* 0x000ee20000000800 */
[----:B------:R-:W-:Y:S01]  /*5330*/  LOP3.LUT R17, R3, 0x20, RZ, 0x3c, !PT ;  /* 0x0000002003117812 */ /* 0x000fe200078e3cff */
[----:B------:R-:W-:Y:S01]  /*5340*/  LDGSTS.E [R19+0x8008], desc[UR48][R130.64], !P0 ;  /* 0x0800800082137fae */ /* 0x000fe2000c121870 */
[C---:B------:R-:W-:Y:S01]  /*5350*/  IMAD.WIDE R138, R141.reuse, 0x4, R114 ;  /* 0x000000048d8a7825 */ /* 0x040fe200078e0272 */
[----:B------:R-:W-:Y:S02]  /*5360*/  MOV R248, R110 ;  /* 0x0000006e00f87202 */ /* 0x000fe40000000f00 */
[----:B------:R-:W-:Y:S01]  /*5370*/  LDGSTS.E [R19+0xc008], desc[UR48][R132.64], !P0 ;  /* 0x0c00800084137fae */ /* 0x000fe2000c121870 */
[----:B------:R-:W-:Y:S01]  /*5380*/  ISETP.GE.U32.AND P0, PT, R0, 0x7fffffbb, PT ;  /* 0x7fffffbb0000780c */ /* 0x000fe20003f06070 */
[----:B------:R-:W-:Y:S01]  /*5390*/  IMAD.WIDE R140, R141, 0x4, R116 ;  /* 0x000000048d8c7825 */ /* 0x000fe200078e0274 */
[----:B------:R-:W-:Y:S01]  /*53a0*/  IADD3 R17, R17, UR10, RZ ;  /* 0x0000000a11117c10 */ /* 0x000fe2000fffe0ff */
[----:B------:R-:W-:Y:S01]  /*53b0*/  LDGSTS.E [R19+0xc], desc[UR48][R134.64], !P6 ;  /* 0x0000c00086137fae */ /* 0x000fe2000f121870 */
[----:B------:R-:W-:Y:S01]  /*53c0*/  LOP3.LUT R16, R3, 0x30, RZ, 0x3c, !PT ;  /* 0x0000003003107812 */ /* 0x000fe200078e3cff */
[----:B-1----:R-:W-:-:S02]  /*53d0*/  VIADD R0, R5, 0xfffffff9 ;  /* 0xfffffff905007836 */ /* 0x002fc40000000000 */
[----:B------:R-:W1:Y:S01]  /*53e0*/  LDC R5, c[0x0][0x230] ;  /* 0x00008c00ff057b82 */ /* 0x000e620000000800 */
[----:B------:R-:W-:Y:S01]  /*53f0*/  LDGSTS.E [R19+0x400c], desc[UR48][R136.64], !P6 ;  /* 0x0400c00088137fae */ /* 0x000fe2000f121870 */
[C---:B------:R-:W-:Y:S01]  /*5400*/  IMAD.WIDE R142, R149.reuse, 0x4, R30 ;  /* 0x00000004958e7825 */ /* 0x040fe200078e021e */
[----:B------:R-:W-:Y:S02]  /*5410*/  IADD3 R16, R16, UR10, RZ ;  /* 0x0000000a10107c10 */ /* 0x000fe4000fffe0ff */
[----:B------:R-:W-:Y:S01]  /*5420*/  LDGSTS.E [R19+0x800c], desc[UR48][R138.64], !P6 ;  /* 0x0800c0008a137fae */ /* 0x000fe2000f121870 */
[----:B------:R-:W-:-:S03]  /*5430*/  IMAD.WIDE R144, R149, 0x4, R112 ;  /* 0x0000000495907825 */ /* 0x000fc600078e0270 */
[----:B------:R-:W-:Y:S01]  /*5440*/  LDGSTS.E [R19+0xc00c], desc[UR48][R140.64], !P6 ;  /* 0x0c00c0008c137fae */ /* 0x000fe2000f121870 */
[----:B------:R-:W-:Y:S01]  /*5450*/  ISETP.GE.U32.AND P6, PT, R0, 0x7fffffba, PT ;  /* 0x7fffffba0000780c */ /* 0x000fe20003fc6070 */
[----:B------:R-:W-:Y:S01]  /*5460*/  IMAD.WIDE R146, R149, 0x4, R114 ;  /* 0x0000000495927825 */ /* 0x000fe200078e0272 */
[----:B----4-:R-:W-:Y:S01]  /*5470*/  IADD3 R0, R11, -0x8, RZ ;  /* 0xfffffff80b007810 */ /* 0x010fe20007ffe0ff */
[----:B------:R-:W-:Y:S01]  /*5480*/  LDGSTS.E [R19+0x10000], desc[UR48][R142.64], !P5 ;  /* 0x100000008e137fae */ /* 0x000fe2000e921870 */
[----:B------:R-:W4:Y:S01]  /*5490*/  LDC R11, c[0x0][0x230] ;  /* 0x00008c00ff0b7b82 */ /* 0x000f220000000800 */
[----:B------:R-:W-:Y:S02]  /*54a0*/  IMAD.WIDE R148, R149, 0x4, R116 ;  /* 0x0000000495947825 */ /* 0x000fe400078e0274 */
[----:B------:R-:W-:Y:S02]  /*54b0*/  LDGSTS.E [R19+0x14000], desc[UR48][R144.64], !P5 ;  /* 0x1400000090137fae */ /* 0x000fe4000e921870 */
[----:B------:R-:W-:-:S02]  /*54c0*/  IMAD.WIDE R150, R157, 0x4, R30 ;  /* 0x000000049d967825 */ /* 0x000fc400078e021e */
[----:B------:R-:W-:Y:S02]  /*54d0*/  LDGSTS.E [R19+0x18000], desc[UR48][R146.64], !P5 ;  /* 0x1800000092137fae */ /* 0x000fe4000e921870 */
[C---:B------:R-:W-:Y:S02]  /*54e0*/  IMAD.WIDE R152, R157.reuse, 0x4, R112 ;  /* 0x000000049d987825 */ /* 0x040fe400078e0270 */
[----:B------:R-:W-:Y:S01]  /*54f0*/  LDGSTS.E [R19+0x1c000], desc[UR48][R148.64], !P5 ;  /* 0x1c00000094137fae */ /* 0x000fe2000e921870 */
[----:B------:R-:W-:Y:S01]  /*5500*/  ISETP.GE.U32.AND P5, PT, R0, 0x7fffffb9, PT ;  /* 0x7fffffb90000780c */ /* 0x000fe20003fa6070 */
[C---:B------:R-:W-:Y:S02]  /*5510*/  IMAD.WIDE R154, R157.reuse, 0x4, R114 ;  /* 0x000000049d9a7825 */ /* 0x040fe400078e0272 */
[----:B------:R-:W-:Y:S02]  /*5520*/  LDGSTS.E [R19+0x10004], desc[UR48][R150.64], !P4 ;  /* 0x1000400096137fae */ /* 0x000fe4000e121870 */
[----:B------:R-:W-:-:S02]  /*5530*/  IMAD.WIDE R156, R157, 0x4, R116 ;  /* 0x000000049d9c7825 */ /* 0x000fc400078e0274 */
[----:B------:R-:W-:Y:S02]  /*5540*/  LDGSTS.E [R19+0x14004], desc[UR48][R152.64], !P4 ;  /* 0x1400400098137fae */ /* 0x000fe4000e121870 */
[----:B---3--:R-:W-:Y:S02]  /*5550*/  VIADD R0, R2, 0xffffffdb ;  /* 0xffffffdb02007836 */ /* 0x008fe40000000000 */
[C---:B------:R-:W-:Y:S01]  /*5560*/  IMAD.WIDE R158, R165.reuse, 0x4, R30 ;  /* 0x00000004a59e7825 */ /* 0x040fe200078e021e */
[----:B------:R-:W-:Y:S01]  /*5570*/  LDGSTS.E [R19+0x18004], desc[UR48][R154.64], !P4 ;  /* 0x180040009a137fae */ /* 0x000fe2000e121870 */
[----:B------:R-:W3:Y:S02]  /*5580*/  LDC R2, c[0x0][0x230] ;  /* 0x00008c00ff027b82 */ /* 0x000ee40000000800 */
[----:B------:R-:W-:Y:S01]  /*5590*/  IMAD.WIDE R160, R165, 0x4, R112 ;  /* 0x00000004a5a07825 */ /* 0x000fe200078e0270 */
[----:B------:R-:W-:Y:S01]  /*55a0*/  LDGSTS.E [R19+0x1c004], desc[UR48][R156.64], !P4 ;  /* 0x1c0040009c137fae */ /* 0x000fe2000e121870 */
[----:B------:R-:W-:-:S02]  /*55b0*/  ISETP.GE.U32.AND P4, PT, R0, 0x7fffff9c, PT ;  /* 0x7fffff9c0000780c */ /* 0x000fc40003f86070 */
[C---:B------:R-:W-:Y:S01]  /*55c0*/  IMAD.WIDE R162, R165.reuse, 0x4, R114 ;  /* 0x00000004a5a27825 */ /* 0x040fe200078e0272 */
[----:B------:R-:W-:Y:S03]  /*55d0*/  LDGSTS.E [R19+0x10008], desc[UR48][R158.64], !P1 ;  /* 0x100080009e137fae */ /* 0x000fe6000c921870 */
[----:B------:R-:W-:Y:S01]  /*55e0*/  IMAD.WIDE R164, R165, 0x4, R116 ;  /* 0x00000004a5a47825 */ /* 0x000fe200078e0274 */
[----:B------:R-:W-:Y:S03]  /*55f0*/  LDGSTS.E [R19+0x14008], desc[UR48][R160.64], !P1 ;  /* 0x14008000a0137fae */ /* 0x000fe6000c921870 */
[----:B-1----:R-:W-:Y:S01]  /*5600*/  VIADD R0, R5, 0xffffffda ;  /* 0xffffffda05007836 */ /* 0x002fe20000000000 */
[----:B------:R-:W-:Y:S01]  /*5610*/  LDGSTS.E [R19+0x18008], desc[UR48][R162.64], !P1 ;  /* 0x18008000a2137fae */ /* 0x000fe2000c921870 */
[C---:B------:R-:W-:Y:S01]  /*5620*/  IMAD.WIDE R166, R173.reuse, 0x4, R30 ;  /* 0x00000004ada67825 */ /* 0x040fe200078e021e */
[----:B------:R-:W1:Y:S02]  /*5630*/  LDC R5, c[0x0][0x230] ;  /* 0x00008c00ff057b82 */ /* 0x000e640000000800 */
[----:B------:R-:W-:Y:S01]  /*5640*/  LDGSTS.E [R19+0x1c008], desc[UR48][R164.64], !P1 ;  /* 0x1c008000a4137fae */ /* 0x000fe2000c921870 */
[----:B------:R-:W-:Y:S01]  /*5650*/  IMAD.WIDE R168, R173, 0x4, R112 ;  /* 0x00000004ada87825 */ /* 0x000fe200078e0270 */
[----:B------:R-:W-:-:S02]  /*5660*/  ISETP.GE.U32.AND P1, PT, R0, 0x7fffff9b, PT ;  /* 0x7fffff9b0000780c */ /* 0x000fc40003f26070 */
[----:B------:R-:W-:Y:S01]  /*5670*/  LDGSTS.E [R19+0x1000c], desc[UR48][R166.64], !P3 ;  /* 0x1000c000a6137fae */ /* 0x000fe2000d921870 */
[----:B------:R-:W-:-:S03]  /*5680*/  IMAD.WIDE R170, R173, 0x4, R114 ;  /* 0x00000004adaa7825 */ /* 0x000fc600078e0272 */
[----:B------:R-:W-:Y:S01]  /*5690*/  LDGSTS.E [R19+0x1400c], desc[UR48][R168.64], !P3 ;  /* 0x1400c000a8137fae */ /* 0x000fe2000d921870 */
[----:B------:R-:W-:-:S03]  /*56a0*/  IMAD.WIDE R172, R173, 0x4, R116 ;  /* 0x00000004adac7825 */ /* 0x000fc600078e0274 */
[----:B------:R-:W-:Y:S01]  /*56b0*/  LDGSTS.E [R19+0x1800c], desc[UR48][R170.64], !P3 ;  /* 0x1800c000aa137fae */ /* 0x000fe2000d921870 */
[----:B----4-:R-:W-:Y:S02]  /*56c0*/  VIADD R0, R11, 0xffffffd9 ;  /* 0xffffffd90b007836 */ /* 0x010fe40000000000 */
[----:B------:R-:W4:Y:S01]  /*56d0*/  LDC R11, c[0x0][0x230] ;  /* 0x00008c00ff0b7b82 */ /* 0x000f220000000800 */
[----:B------:R-:W-:Y:S01]  /*56e0*/  LDGSTS.E [R19+0x1c00c], desc[UR48][R172.64], !P3 ;  /* 0x1c00c000ac137fae */ /* 0x000fe2000d921870 */
[----:B------:R-:W-:Y:S01]  /*56f0*/  VIADD R18, R18, UR10 ;  /* 0x0000000a12127c36 */ /* 0x000fe20008000000 */
[----:B------:R-:W-:Y:S01]  /*5700*/  ISETP.GE.U32.AND P3, PT, R0, 0x7fffff9a, PT ;  /* 0x7fffff9a0000780c */ /* 0x000fe20003f66070 */
[----:B------:R-:W-:Y:S01]  /*5710*/  IMAD.WIDE R174, R181, 0x4, R30 ;  /* 0x00000004b5ae7825 */ /* 0x000fe200078e021e */
[----:B--2---:R-:W-:-:S03]  /*5720*/  IADD3 R0, R13, -0x28, RZ ;  /* 0xffffffd80d007810 */ /* 0x004fc60007ffe0ff */
[----:B------:R-:W2:Y:S01]  /*5730*/  LDC R13, c[0x0][0x230] ;  /* 0x00008c00ff0d7b82 */ /* 0x000ea20000000800 */
[C---:B------:R-:W-:Y:S01]  /*5740*/  IMAD.WIDE R176, R181.reuse, 0x4, R112 ;  /* 0x00000004b5b07825 */ /* 0x040fe200078e0270 */
[----:B------:R-:W-:Y:S03]  /*5750*/  LDGSTS.E [R18], desc[UR48][R174.64], !P2 ;  /* 0x00000000ae127fae */ /* 0x000fe6000d121870 */
[C---:B------:R-:W-:Y:S01]  /*5760*/  IMAD.WIDE R178, R181.reuse, 0x4, R114 ;  /* 0x00000004b5b27825 */ /* 0x040fe200078e0272 */
[----:B------:R-:W-:Y:S03]  /*5770*/  LDGSTS.E [R18+0x4000], desc[UR48][R176.64], !P2 ;  /* 0x04000000b0127fae */ /* 0x000fe6000d121870 */
[----:B------:R-:W-:Y:S01]  /*5780*/  IMAD.WIDE R180, R181, 0x4, R116 ;  /* 0x00000004b5b47825 */ /* 0x000fe200078e0274 */
[----:B------:R-:W-:Y:S03]  /*5790*/  LDGSTS.E [R18+0x8000], desc[UR48][R178.64], !P2 ;  /* 0x08000000b2127fae */ /* 0x000fe6000d121870 */
[----:B------:R-:W-:Y:S01]  /*57a0*/  IMAD.WIDE R182, R189, 0x4, R30 ;  /* 0x00000004bdb67825 */ /* 0x000fe200078e021e */
[----:B------:R-:W-:Y:S01]  /*57b0*/  LDGSTS.E [R18+0xc000], desc[UR48][R180.64], !P2 ;  /* 0x0c000000b4127fae */ /* 0x000fe2000d121870 */
[----:B------:R-:W-:-:S02]  /*57c0*/  ISETP.GE.U32.AND P2, PT, R0, 0x7fffff99, PT ;  /* 0x7fffff990000780c */ /* 0x000fc40003f46070 */
[C---:B------:R-:W-:Y:S01]  /*57d0*/  IMAD.WIDE R184, R189.reuse, 0x4, R112 ;  /* 0x00000004bdb87825 */ /* 0x040fe200078e0270 */
[----:B------:R-:W-:Y:S03]  /*57e0*/  LDGSTS.E [R18+0x4], desc[UR48][R182.64], !P0 ;  /* 0x00004000b6127fae */ /* 0x000fe6000c121870 */
[C---:B------:R-:W-:Y:S01]  /*57f0*/  IMAD.WIDE R186, R189.reuse, 0x4, R114 ;  /* 0x00000004bdba7825 */ /* 0x040fe200078e0272 */
[----:B------:R-:W-:Y:S03]  /*5800*/  LDGSTS.E [R18+0x4004], desc[UR48][R184.64], !P0 ;  /* 0x04004000b8127fae */ /* 0x000fe6000c121870 */
[----:B------:R-:W-:Y:S01]  /*5810*/  IMAD.WIDE R188, R189, 0x4, R116 ;  /* 0x00000004bdbc7825 */ /* 0x000fe200078e0274 */
[----:B------:R-:W-:Y:S03]  /*5820*/  LDGSTS.E [R18+0x8004], desc[UR48][R186.64], !P0 ;  /* 0x08004000ba127fae */ /* 0x000fe6000c121870 */
[----:B---3--:R-:W-:Y:S01]  /*5830*/  VIADD R0, R2, 0xfffffff7 ;  /* 0xfffffff702007836 */ /* 0x008fe20000000000 */
[----:B------:R-:W-:Y:S01]  /*5840*/  LDGSTS.E [R18+0xc004], desc[UR48][R188.64], !P0 ;  /* 0x0c004000bc127fae */ /* 0x000fe2000c121870 */
[----:B------:R-:W-:Y:S01]  /*5850*/  IMAD.WIDE R190, R197, 0x4, R30 ;  /* 0x00000004c5be7825 */ /* 0x000fe200078e021e */
[----:B--2---:R-:W-:-:S02]  /*5860*/  IADD3 R2, R13, -0xb, RZ ;  /* 0xfffffff50d027810 */ /* 0x004fc40007ffe0ff */
[----:B------:R-:W-:Y:S01]  /*5870*/  ISETP.GE.U32.AND P0, PT, R0, 0x7fffffb8, PT ;  /* 0x7fffffb80000780c */ /* 0x000fe20003f06070 */
[C---:B------:R-:W-:Y:S01]  /*5880*/  IMAD.WIDE R192, R197.reuse, 0x4, R112 ;  /* 0x00000004c5c07825 */ /* 0x040fe200078e0270 */
[----:B------:R-:W-:Y:S01]  /*5890*/  LDGSTS.E [R18+0x8], desc[UR48][R190.64], !P6 ;  /* 0x00008000be127fae */ /* 0x000fe2000f121870 */
[----:B------:R-:W2:Y:S02]  /*58a0*/  LDC R13, c[0x0][0x230] ;  /* 0x00008c00ff0d7b82 */ /* 0x000ea40000000800 */
[C---:B------:R-:W-:Y:S01]  /*58b0*/  IMAD.WIDE R194, R197.reuse, 0x4, R114 ;  /* 0x00000004c5c27825 */ /* 0x040fe200078e0272 */
[----:B------:R-:W-:Y:S03]  /*58c0*/  LDGSTS.E [R18+0x4008], desc[UR48][R192.64], !P6 ;  /* 0x04008000c0127fae */ /* 0x000fe6000f121870 */
[----:B------:R-:W-:Y:S01]  /*58d0*/  IMAD.WIDE R196, R197, 0x4, R116 ;  /* 0x00000004c5c47825 */ /* 0x000fe200078e0274 */
[----:B------:R-:W-:Y:S03]  /*58e0*/  LDGSTS.E [R18+0x8008], desc[UR48][R194.64], !P6 ;  /* 0x08008000c2127fae */ /* 0x000fe6000f121870 */
[----:B----4-:R-:W-:Y:S01]  /*58f0*/  VIADD R0, R11, 0xfffffff6 ;  /* 0xfffffff60b007836 */ /* 0x010fe20000000000 */
[----:B------:R-:W-:Y:S01]  /*5900*/  LDGSTS.E [R18+0xc008], desc[UR48][R196.64], !P6 ;  /* 0x0c008000c4127fae */ /* 0x000fe2000f121870 */
[C---:B------:R-:W-:Y:S01]  /*5910*/  IMAD.WIDE R198, R205.reuse, 0x4, R30 ;  /* 0x00000004cdc67825 */ /* 0x040fe200078e021e */
[----:B------:R-:W3:Y:S02]  /*5920*/  LDC R11, c[0x0][0x230] ;  /* 0x00008c00ff0b7b82 */ /* 0x000ee40000000800 */
[----:B------:R-:W-:Y:S01]  /*5930*/  ISETP.GE.U32.AND P6, PT, R0, 0x7fffffb7, PT ;  /* 0x7fffffb70000780c */ /* 0x000fe20003fc6070 */
[C---:B------:R-:W-:Y:S01]  /*5940*/  IMAD.WIDE R200, R205.reuse, 0x4, R112 ;  /* 0x00000004cdc87825 */ /* 0x040fe200078e0270 */
[----:B------:R-:W-:Y:S03]  /*5950*/  LDGSTS.E [R18+0xc], desc[UR48][R198.64], !P5 ;  /* 0x0000c000c6127fae */ /* 0x000fe6000e921870 */
[C---:B------:R-:W-:Y:S01]  /*5960*/  IMAD.WIDE R202, R205.reuse, 0x4, R114 ;  /* 0x00000004cdca7825 */ /* 0x040fe200078e0272 */
[----:B------:R-:W4:Y:S01]  /*5970*/  LDC R0, c[0x0][0x230] ;  /* 0x00008c00ff007b82 */ /* 0x000f220000000800 */
[----:B------:R-:W-:Y:S02]  /*5980*/  LDGSTS.E [R18+0x400c], desc[UR48][R200.64], !P5 ;  /* 0x0400c000c8127fae */ /* 0x000fe4000e921870 */
[----:B------:R-:W-:-:S02]  /*5990*/  IMAD.WIDE R204, R205, 0x4, R116 ;  /* 0x00000004cdcc7825 */ /* 0x000fc400078e0274 */
[----:B------:R-:W-:Y:S02]  /*59a0*/  LDGSTS.E [R18+0x800c], desc[UR48][R202.64], !P5 ;  /* 0x0800c000ca127fae */ /* 0x000fe4000e921870 */
[C---:B------:R-:W-:Y:S02]  /*59b0*/  IMAD.WIDE R206, R213.reuse, 0x4, R30 ;  /* 0x00000004d5ce7825 */ /* 0x040fe400078e021e */
[----:B------:R-:W-:Y:S01]  /*59c0*/  LDGSTS.E [R18+0xc00c], desc[UR48][R204.64], !P5 ;  /* 0x0c00c000cc127fae */ /* 0x000fe2000e921870 */
[----:B------:R-:W-:Y:S01]  /*59d0*/  ISETP.GE.U32.AND P5, PT, R2, 0x7fffffb6, PT ;  /* 0x7fffffb60200780c */ /* 0x000fe20003fa6070 */
[C---:B------:R-:W-:Y:S01]  /*59e0*/  IMAD.WIDE R208, R213.reuse, 0x4, R112 ;  /* 0x00000004d5d07825 */ /* 0x040fe200078e0270 */
[----:B------:R-:W2:Y:S01]  /*59f0*/  LDC R2, c[0x0][0x230] ;  /* 0x00008c00ff027b82 */ /* 0x000ea20000000800 */
[----:B------:R-:W-:Y:S02]  /*5a00*/  LDGSTS.E [R18+0x10000], desc[UR48][R206.64], !P4 ;  /* 0x10000000ce127fae */ /* 0x000fe4000e121870 */
[----:B------:R-:W-:-:S02]  /*5a10*/  IMAD.WIDE R210, R213, 0x4, R114 ;  /* 0x00000004d5d27825 */ /* 0x000fc400078e0272 */
[----:B------:R-:W-:Y:S02]  /*5a20*/  LDGSTS.E [R18+0x14000], desc[UR48][R208.64], !P4 ;  /* 0x14000000d0127fae */ /* 0x000fe4000e121870 */
[----:B------:R-:W-:Y:S02]  /*5a30*/  IMAD.WIDE R212, R213, 0x4, R116 ;  /* 0x00000004d5d47825 */ /* 0x000fe400078e0274 */
[----:B------:R-:W-:Y:S02]  /*5a40*/  LDGSTS.E [R18+0x18000], desc[UR48][R210.64], !P4 ;  /* 0x18000000d2127fae */ /* 0x000fe4000e121870 */
[----:B-1----:R-:W-:Y:S02]  /*5a50*/  VIADD R5, R5, 0xfffffff4 ;  /* 0xfffffff405057836 */ /* 0x002fe40000000000 */
[----:B------:R-:W-:Y:S01]  /*5a60*/  LDGSTS.E [R18+0x1c000], desc[UR48][R212.64], !P4 ;  /* 0x1c000000d4127fae */ /* 0x000fe2000e121870 */
[----:B------:R-:W-:Y:S02]  /*5a70*/  IMAD.WIDE R214, R220, 0x4, R30 ;  /* 0x00000004dcd67825 */ /* 0x000fe400078e021e */
[----:B------:R-:W-:-:S02]  /*5a80*/  ISETP.GE.U32.AND P4, PT, R5, 0x7fffffb5, PT ;  /* 0x7fffffb50500780c */ /* 0x000fc40003f86070 */
[----:B------:R-:W1:Y:S01]  /*5a90*/  LDC R5, c[0x0][0x230] ;  /* 0x00008c00ff057b82 */ /* 0x000e620000000800 */
[C---:B------:R-:W-:Y:S01]  /*5aa0*/  IMAD.WIDE R216, R220.reuse, 0x4, R112 ;  /* 0x00000004dcd87825 */ /* 0x040fe200078e0270 */
[----:B------:R-:W-:Y:S03]  /*5ab0*/  LDGSTS.E [R18+0x10004], desc[UR48][R214.64], !P1 ;  /* 0x10004000d6127fae */ /* 0x000fe6000c921870 */
[C---:B------:R-:W-:Y:S01]  /*5ac0*/  IMAD.WIDE R218, R220.reuse, 0x4, R114 ;  /* 0x00000004dcda7825 */ /* 0x040fe200078e0272 */
[----:B------:R-:W-:Y:S03]  /*5ad0*/  LDGSTS.E [R18+0x14004], desc[UR48][R216.64], !P1 ;  /* 0x14004000d8127fae */ /* 0x000fe6000c921870 */
[----:B------:R-:W-:Y:S01]  /*5ae0*/  IMAD.WIDE R220, R220, 0x4, R116 ;  /* 0x00000004dcdc7825 */ /* 0x000fe200078e0274 */
[----:B------:R-:W-:Y:S03]  /*5af0*/  LDGSTS.E [R18+0x18004], desc[UR48][R218.64], !P1 ;  /* 0x18004000da127fae */ /* 0x000fe6000c921870 */
[----:B----4-:R-:W-:Y:S01]  /*5b00*/  VIADD R0, R0, 0xffffffd7 ;  /* 0xffffffd700007836 */ /* 0x010fe20000000000 */
[----:B------:R-:W-:Y:S01]  /*5b10*/  LDGSTS.E [R18+0x1c004], desc[UR48][R220.64], !P1 ;  /* 0x1c004000dc127fae */ /* 0x000fe2000c921870 */
[----:B------:R-:W-:-:S03]  /*5b20*/  IMAD.WIDE R26, R34, 0x4, R30 ;  /* 0x00000004221a7825 */ /* 0x000fc600078e021e */
[----:B------:R-:W-:Y:S01]  /*5b30*/  ISETP.GE.U32.AND P1, PT, R0, 0x7fffff98, PT ;  /* 0x7fffff980000780c */ /* 0x000fe20003f26070 */
[----:B------:R-:W-:Y:S01]  /*5b40*/  IMAD.WIDE R22, R34, 0x4, R112 ;  /* 0x0000000422167825 */ /* 0x000fe200078e0270 */
[----:B--2---:R-:W-:Y:S01]  /*5b50*/  IADD3 R0, R2, -0x2a, RZ ;  /* 0xffffffd602007810 */ /* 0x004fe20007ffe0ff */
[----:B------:R-:W-:Y:S01]  /*5b60*/  LDGSTS.E [R18+0x10008], desc[UR48][R26.64], !P3 ;  /* 0x100080001a127fae */ /* 0x000fe2000d921870 */
[----:B------:R-:W2:Y:S01]  /*5b70*/  LDC R2, c[0x0][0x230] ;  /* 0x00008c00ff027b82 */ /* 0x000ea20000000800 */
[C---:B------:R-:W-:Y:S02]  /*5b80*/  IMAD.WIDE R32, R34.reuse, 0x4, R114 ;  /* 0x0000000422207825 */ /* 0x040fe400078e0272 */
[----:B------:R-:W-:Y:S02]  /*5b90*/  LDGSTS.E [R18+0x14008], desc[UR48][R22.64], !P3 ;  /* 0x1400800016127fae */ /* 0x000fe4000d921870 */
[----:B------:R-:W-:Y:S02]  /*5ba0*/  IMAD.WIDE R34, R34, 0x4, R116 ;  /* 0x0000000422227825 */ /* 0x000fe400078e0274 */
[----:B------:R-:W-:Y:S02]  /*5bb0*/  LDGSTS.E [R18+0x18008], desc[UR48][R32.64], !P3 ;  /* 0x1800800020127fae */ /* 0x000fe4000d921870 */
[----:B------:R-:W-:-:S02]  /*5bc0*/  IMAD.WIDE R28, R38, 0x4, R30 ;  /* 0x00000004261c7825 */ /* 0x000fc400078e021e */
[----:B------:R-:W-:Y:S01]  /*5bd0*/  LDGSTS.E [R18+0x1c008], desc[UR48][R34.64], !P3 ;  /* 0x1c00800022127fae */ /* 0x000fe2000d921870 */
[----:B------:R-:W-:Y:S01]  /*5be0*/  ISETP.GE.U32.AND P3, PT, R0, 0x7fffff97, PT ;  /* 0x7fffff970000780c */ /* 0x000fe20003f66070 */
[C---:B------:R-:W-:Y:S02]  /*5bf0*/  IMAD.WIDE R24, R38.reuse, 0x4, R112 ;  /* 0x0000000426187825 */ /* 0x040fe400078e0270 */
[----:B------:R-:W-:Y:S02]  /*5c00*/  LDGSTS.E [R18+0x1000c], desc[UR48][R28.64], !P2 ;  /* 0x1000c0001c127fae */ /* 0x000fe4000d121870 */
[----:B-1----:R-:W-:Y:S02]  /*5c10*/  VIADD R0, R5, 0xffffffd5 ;  /* 0xffffffd505007836 */ /* 0x002fe40000000000 */
[C---:B------:R-:W-:Y:S01]  /*5c20*/  IMAD.WIDE R36, R38.reuse, 0x4, R114 ;  /* 0x0000000426247825 */ /* 0x040fe200078e0272 */
[----:B------:R-:W1:Y:S01]  /*5c30*/  LDC R5, c[0x0][0x230] ;  /* 0x00008c00ff057b82 */ /* 0x000e620000000800 */
[----:B------:R-:W-:Y:S02]  /*5c40*/  LDGSTS.E [R18+0x1400c], desc[UR48][R24.64], !P2 ;  /* 0x1400c00018127fae */ /* 0x000fe4000d121870 */
[----:B------:R-:W-:-:S02]  /*5c50*/  IMAD.WIDE R38, R38, 0x4, R116 ;  /* 0x0000000426267825 */ /* 0x000fc400078e0274 */
[----:B------:R-:W-:Y:S02]  /*5c60*/  LDGSTS.E [R18+0x1800c], desc[UR48][R36.64], !P2 ;  /* 0x1800c00024127fae */ /* 0x000fe4000d121870 */
[----:B------:R-:W-:Y:S02]  /*5c70*/  IMAD.WIDE R238, R232, 0x4, R30 ;  /* 0x00000004e8ee7825 */ /* 0x000fe400078e021e */
[----:B------:R-:W-:Y:S01]  /*5c80*/  LDGSTS.E [R18+0x1c00c], desc[UR48][R38.64], !P2 ;  /* 0x1c00c00026127fae */ /* 0x000fe2000d121870 */
[----:B------:R-:W-:Y:S01]  /*5c90*/  ISETP.GE.U32.AND P2, PT, R0, 0x7fffff96, PT ;  /* 0x7fffff960000780c */ /* 0x000fe20003f46070 */
[----:B---3--:R-:W-:Y:S02]  /*5ca0*/  VIADD R0, R11, 0xffffffd4 ;  /* 0xffffffd40b007836 */ /* 0x008fe40000000000 */
[----:B------:R-:W3:Y:S01]  /*5cb0*/  LDC R11, c[0x0][0x230] ;  /* 0x00008c00ff0b7b82 */ /* 0x000ee20000000800 */
        /* <DEDUP_REMOVED lines=15> */
[----:B--2---:R-:W-:Y:S01]  /*5db0*/  VIADD R0, R2, 0xfffffff3 ;  /* 0xfffffff302007836 */ /* 0x004fe20000000000 */
[----:B------:R-:W-:Y:S01]  /*5dc0*/  LDGSTS.E [R17+0xc004], desc[UR48][R108.64], !P6 ;  /* 0x0c0040006c117fae */ /* 0x000fe2000f121870 */
[----:B------:R-:W-:Y:S01]  /*5dd0*/  IMAD.WIDE R110, R226, 0x4, R30 ;  /* 0x00000004e26e7825 */ /* 0x000fe200078e021e */
[----:B-1----:R-:W-:-:S02]  /*5de0*/  IADD3 R2, R5, -0xe, RZ ;  /* 0xfffffff205027810 */ /* 0x002fc40007ffe0ff */
[----:B------:R-:W-:Y:S01]  /*5df0*/  ISETP.GE.U32.AND P6, PT, R0, 0x7fffffb4, PT ;  /* 0x7fffffb40000780c */ /* 0x000fe20003fc6070 */
[C---:B------:R-:W-:Y:S01]  /*5e00*/  IMAD.WIDE R222, R226.reuse, 0x4, R112 ;  /* 0x00000004e2de7825 */ /* 0x040fe200078e0270 */
[----:B------:R-:W1:Y:S01]  /*5e10*/  LDC R5, c[0x0][0x230] ;  /* 0x00008c00ff057b82 */ /* 0x000e620000000800 */
[----:B------:R-:W-:Y:S02]  /*5e20*/  LDGSTS.E [R17+0x8], desc[UR48][R110.64], !P5 ;  /* 0x000080006e117fae */ /* 0x000fe4000e921870 */
[----:B------:R-:W-:Y:S02]  /*5e30*/  IMAD.WIDE R224, R226, 0x4, R114 ;  /* 0x00000004e2e07825 */ /* 0x000fe400078e0272 */
[----:B------:R-:W-:Y:S02]  /*5e40*/  LDGSTS.E [R17+0x4008], desc[UR48][R222.64], !P5 ;  /* 0x04008000de117fae */ /* 0x000fe4000e921870 */
[----:B------:R-:W-:Y:S02]  /*5e50*/  IMAD R0, R4, 0xb, RZ ;  /* 0x0000000b04007824 */ /* 0x000fe400078e02ff */
        /* <DEDUP_REMOVED lines=8> */
[----:B------:R2:W-:Y:S03]  /*5ee0*/  STL.64 [R1+0xd8], R44 ;  /* 0x0000d82c01007387 */ /* 0x0005e60000100a00 */
[----:B------:R-:W-:Y:S01]  /*5ef0*/  IMAD.WIDE R242, R0, 0x4, R116 ;  /* 0x0000000400f27825 */ /* 0x000fe200078e0274 */
[----:B------:R2:W-:Y:S03]  /*5f00*/  LDGSTS.E [R17+0x400c], desc[UR48][R44.64], !P4 ;  /* 0x0400c0002c117fae */ /* 0x0005e6000e121870 */
[----:B------:R-:W-:Y:S01]  /*5f10*/  IMAD R2, R4, 0x28, RZ ;  /* 0x0000002804027824 */ /* 0x000fe200078e02ff */
[----:B------:R4:W-:Y:S01]  /*5f20*/  LDGSTS.E [R17+0x800c], desc[UR48][R240.64], !P4 ;  /* 0x0800c000f0117fae */ /* 0x0009e2000e121870 */
[----:B---3--:R-:W-:-:S02]  /*5f30*/  VIADD R0, R11, 0xfffffff1 ;  /* 0xfffffff10b007836 */ /* 0x008fc40000000000 */
[----:B------:R-:W3:Y:S01]  /*5f40*/  LDC R11, c[0x0][0x230] ;  /* 0x00008c00ff0b7b82 */ /* 0x000ee20000000800 */
[----:B------:R-:W-:Y:S01]  /*5f50*/  IMAD.WIDE R52, R2, 0x4, R30 ;  /* 0x0000000402347825 */ /* 0x000fe200078e021e */
[----:B------:R1:W-:Y:S01]  /*5f60*/  LDGSTS.E [R17+0xc00c], desc[UR48][R242.64], !P4 ;  /* 0x0c00c000f2117fae */ /* 0x0003e2000e121870 */
[----:B------:R-:W-:Y:S02]  /*5f70*/  ISETP.GE.U32.AND P4, PT, R0, 0x7fffffb2, PT ;  /* 0x7fffffb20000780c */ /* 0x000fe40003f86070 */
[C---:B------:R-:W-:Y:S01]  /*5f80*/  IMAD.WIDE R46, R2.reuse, 0x4, R112 ;  /* 0x00000004022e7825 */ /* 0x040fe200078e0270 */
[----:B------:R4:W-:Y:S03]  /*5f90*/  STL.64 [R1+0xe8], R240 ;  /* 0x0000e8f001007387 */ /* 0x0009e60000100a00 */
[C---:B--2---:R-:W-:Y:S01]  /*5fa0*/  IMAD.WIDE R44, R2.reuse, 0x4, R114 ;  /* 0x00000004022c7825 */ /* 0x044fe200078e0272 */
[----:B------:R1:W-:Y:S03]  /*5fb0*/  STL.64 [R1+0xf0], R242 ;  /* 0x0000f0f201007387 */ /* 0x0003e60000100a00 */
[----:B------:R-:W-:Y:S01]  /*5fc0*/  IMAD.WIDE R14, R2, 0x4, R116 ;  /* 0x00000004020e7825 */ /* 0x000fe200078e0274 */
[----:B------:R2:W-:Y:S03]  /*5fd0*/  STL.64 [R1+0x100], R52 ;  /* 0x0001003401007387 */ /* 0x0005e60000100a00 */
[----:B------:R-:W-:Y:S01]  /*5fe0*/  VIADD R2, R13, 0xfffffff0 ;  /* 0xfffffff00d027836 */ /* 0x000fe20000000000 */
[----:B------:R2:W-:Y:S01]  /*5ff0*/  LDGSTS.E [R17+0x10000], desc[UR48][R52.64], !P1 ;  /* 0x1000000034117fae */ /* 0x0005e2000c921870 */
[----:B------:R-:W3:Y:S01]  /*6000*/  LDC R13, c[0x0][0x230] ;  /* 0x00008c00ff0d7b82 */ /* 0x000ee20000000800 */
[----:B------:R-:W-:Y:S01]  /*6010*/  IMAD R0, R4, 0x29, RZ ;  /* 0x0000002904007824 */ /* 0x000fe200078e02ff */
[----:B----4-:R-:W-:Y:S01]  /*6020*/  MOV R240, R250 ;  /* 0x000000fa00f07202 */ /* 0x010fe20000000f00 */
[----:B------:R4:W-:Y:S01]  /*6030*/  STL.64 [R1+0x108], R46 ;  /* 0x0001082e01007387 */ /* 0x0009e20000100a00 */
[----:B-1----:R-:W-:Y:S01]  /*6040*/  IMAD.MOV.U32 R242, RZ, RZ, R20 ;  /* 0x000000fffff27224 */ /* 0x002fe200078e0014 */
[----:B------:R-:W-:Y:S01]  /*6050*/  MOV R250, R8 ;  /* 0x0000000800fa7202 */ /* 0x000fe20000000f00 */
[----:B------:R-:W-:Y:S01]  /*6060*/  IMAD.MOV.U32 R243, RZ, RZ, R21 ;  /* 0x000000fffff37224 */ /* 0x000fe200078e0015 */
[----:B------:R4:W-:Y:S01]  /*6070*/  LDGSTS.E [R17+0x14000], desc[UR48][R46.64], !P1 ;  /* 0x140000002e117fae */ /* 0x0009e2000c921870 */
[----:B------:R-:W-:-:S02]  /*6080*/  IMAD.MOV.U32 R241, RZ, RZ, R251 ;  /* 0x000000fffff17224 */ /* 0x000fc400078e00fb */
[----:B------:R-:W-:Y:S01]  /*6090*/  IMAD.MOV.U32 R251, RZ, RZ, R9 ;  /* 0x000000fffffb7224 */ /* 0x000fe200078e0009 */
[----:B------:R1:W-:Y:S01]  /*60a0*/  STL.64 [R1+0x118], R44 ;  /* 0x0001182c01007387 */ /* 0x0003e20000100a00 */
[----:B--2---:R-:W-:-:S03]  /*60b0*/  IMAD.WIDE R52, R0, 0x4, R30 ;  /* 0x0000000400347825 */ /* 0x004fc600078e021e */
[----:B------:R1:W-:Y:S01]  /*60c0*/  LDGSTS.E [R17+0x18000], desc[UR48][R44.64], !P1 ;  /* 0x180000002c117fae */ /* 0x0003e2000c921870 */
[----:B----4-:R-:W-:-:S03]  /*60d0*/  IMAD.WIDE R46, R0, 0x4, R112 ;  /* 0x00000004002e7825 */ /* 0x010fc600078e0270 */
[----:B------:R2:W-:Y:S04]  /*60e0*/  STL.64 [R1+0x120], R14 ;  /* 0x0001200e01007387 */ /* 0x0005e80000100a00 */
[----:B------:R2:W-:Y:S01]  /*60f0*/  LDGSTS.E [R17+0x1c000], desc[UR48][R14.64], !P1 ;  /* 0x1c0000000e117fae */ /* 0x0005e2000c921870 */
[----:B------:R-:W-:Y:S01]  /*6100*/  ISETP.GE.U32.AND P1, PT, R2, 0x7fffffb1, PT ;  /* 0x7fffffb10200780c */ /* 0x000fe20003f26070 */
[----:B------:R-:W-:Y:S02]  /*6110*/  IMAD R2, R4, 0x2a, RZ ;  /* 0x0000002a04027824 */ /* 0x000fe400078e02ff */
[C---:B-1----:R-:W-:Y:S01]  /*6120*/  IMAD.WIDE R44, R0.reuse, 0x4, R114 ;  /* 0x00000004002c7825 */ /* 0x042fe200078e0272 */
[----:B------:R1:W-:Y:S04]  /*6130*/  LDGSTS.E [R17+0x10004], desc[UR48][R52.64], !P3 ;  /* 0x1000400034117fae */ /* 0x0003e8000d921870 */
[----:B------:R4:W-:Y:S01]  /*6140*/  LDGSTS.E [R17+0x14004], desc[UR48][R46.64], !P3 ;  /* 0x140040002e117fae */ /* 0x0009e2000d921870 */
[----:B--2---:R-:W-:Y:S01]  /*6150*/  IMAD.WIDE R14, R0, 0x4, R116 ;  /* 0x00000004000e7825 */ /* 0x004fe200078e0274 */
[----:B------:R-:W-:-:S02]  /*6160*/  IADD3 R0, R5, -0x2d, RZ ;  /* 0xffffffd305007810 */ /* 0x000fc40007ffe0ff */
[----:B------:R1:W-:Y:S01]  /*6170*/  STL.64 [R1+0x130], R52 ;  /* 0x0001303401007387 */ /* 0x0003e20000100a00 */
[----:B------:R-:W2:Y:S03]  /*6180*/  LDC R5, c[0x0][0x230] ;  /* 0x00008c00ff057b82 */ /* 0x000ea60000000800 */
[----:B------:R3:W-:Y:S04]  /*6190*/  LDGSTS.E [R17+0x18004], desc[UR48][R44.64], !P3 ;  /* 0x180040002c117fae */ /* 0x0007e8000d921870 */
[----:B------:R4:W-:Y:S04]  /*61a0*/  STL.64 [R1+0x138], R46 ;  /* 0x0001382e01007387 */ /* 0x0009e80000100a00 */
[----:B------:R3:W-:Y:S01]  /*61b0*/  LDGSTS.E [R17+0x1c004], desc[UR48][R14.64], !P3 ;  /* 0x1c0040000e117fae */ /* 0x0007e2000d921870 */
[----:B-1----:R-:W-:Y:S01]  /*61c0*/  IMAD.WIDE R52, R2, 0x4, R30 ;  /* 0x0000000402347825 */ /* 0x002fe200078e021e */
[----:B------:R-:W-:-:S02]  /*61d0*/  ISETP.GE.U32.AND P3, PT, R0, 0x7fffff94, PT ;  /* 0x7fffff940000780c */ /* 0x000fc40003f66070 */
[----:B------:R3:W-:Y:S01]  /*61e0*/  STL.64 [R1+0x148], R44 ;  /* 0x0001482c01007387 */ /* 0x0007e20000100a00 */
[----:B------:R-:W-:Y:S02]  /*61f0*/  IMAD R0, R4, 0x2b, RZ ;  /* 0x0000002b04007824 */ /* 0x000fe400078e02ff */
[C---:B----4-:R-:W-:Y:S01]  /*6200*/  IMAD.WIDE R46, R2.reuse, 0x4, R112 ;  /* 0x00000004022e7825 */ /* 0x050fe200078e0270 */
[----:B------:R1:W-:Y:S04]  /*6210*/  STL.64 [R1+0x150], R14 ;  /* 0x0001500e01007387 */ /* 0x0003e80000100a00 */
[----:B------:R4:W-:Y:S01]  /*6220*/  STL.64 [R1+0x160], R52 ;  /* 0x0001603401007387 */ /* 0x0009e20000100a00 */
[----:B---3--:R-:W-:-:S03]  /*6230*/  IMAD.WIDE R44, R2, 0x4, R114 ;  /* 0x00000004022c7825 */ /* 0x008fc600078e0272 */
[----:B------:R4:W-:Y:S01]  /*6240*/  LDGSTS.E [R17+0x10008], desc[UR48][R52.64], !P2 ;  /* 0x1000800034117fae */ /* 0x0009e2000d121870 */
[----:B-1----:R-:W-:-:S03]  /*6250*/  IMAD.WIDE R14, R2, 0x4, R116 ;  /* 0x00000004020e7825 */ /* 0x002fc600078e0274 */
[----:B------:R1:W-:Y:S01]  /*6260*/  STL.64 [R1+0x168], R46 ;  /* 0x0001682e01007387 */ /* 0x0003e20000100a00 */
[----:B------:R-:W-:-:S03]  /*6270*/  VIADD R2, R11, 0xffffffd2 ;  /* 0xffffffd20b027836 */ /* 0x000fc60000000000 */
[----:B------:R1:W-:Y:S01]  /*6280*/  LDGSTS.E [R17+0x14008], desc[UR48][R46.64], !P2 ;  /* 0x140080002e117fae */ /* 0x0003e2000d121870 */
[----:B------:R-:W3:Y:S01]  /*6290*/  LDC R11, c[0x0][0x230] ;  /* 0x00008c00ff0b7b82 */ /* 0x000ee20000000800 */
[C---:B----4-:R-:W-:Y:S02]  /*62a0*/  IMAD.WIDE R52, R0.reuse, 0x4, R30 ;  /* 0x0000000400347825 */ /* 0x050fe400078e021e */
[----:B------:R4:W-:Y:S04]  /*62b0*/  STL.64 [R1+0x178], R44 ;  /* 0x0001782c01007387 */ /* 0x0009e80000100a00 */
[----:B------:R4:W-:Y:S01]  /*62c0*/  LDGSTS.E [R17+0x18008], desc[UR48][R44.64], !P2 ;  /* 0x180080002c117fae */ /* 0x0009e2000d121870 */
[----:B-1----:R-:W-:-:S03]  /*62d0*/  IMAD.WIDE R46, R0, 0x4, R112 ;  /* 0x00000004002e7825 */ /* 0x002fc600078e0270 */
[----:B------:R1:W-:Y:S04]  /*62e0*/  STL.64 [R1+0x180], R14 ;  /* 0x0001800e01007387 */ /* 0x0003e80000100a00 */
[----:B------:R1:W-:Y:S01]  /*62f0*/  LDGSTS.E [R17+0x1c008], desc[UR48][R14.64], !P2 ;  /* 0x1c0080000e117fae */ /* 0x0003e2000d121870 */
[----:B------:R-:W-:Y:S01]  /*6300*/  ISETP.GE.U32.AND P2, PT, R2, 0x7fffff93, PT ;  /* 0x7fffff930200780c */ /* 0x000fe20003f46070 */
[----:B------:R-:W-:Y:S02]  /*6310*/  IMAD R2, R4, 0xd, RZ ;  /* 0x0000000d04027824 */ /* 0x000fe400078e02ff */
[C---:B----4-:R-:W-:Y:S01]  /*6320*/  IMAD.WIDE R44, R0.reuse, 0x4, R114 ;  /* 0x00000004002c7825 */ /* 0x050fe200078e0272 */
[----:B------:R4:W-:Y:S04]  /*6330*/  LDGSTS.E [R17+0x1000c], desc[UR48][R52.64], !P0 ;  /* 0x1000c00034117fae */ /* 0x0009e8000c121870 */
[----:B------:R2:W-:Y:S01]  /*6340*/  LDGSTS.E [R17+0x1400c], desc[UR48][R46.64], !P0 ;  /* 0x1400c0002e117fae */ /* 0x0005e2000c121870 */
[----:B-1----:R-:W-:-:S03]  /*6350*/  IMAD.WIDE R14, R0, 0x4, R116 ;  /* 0x00000004000e7825 */ /* 0x002fc600078e0274 */
[----:B------:R1:W-:Y:S01]  /*6360*/  LDGSTS.E [R17+0x1800c], desc[UR48][R44.64], !P0 ;  /* 0x1800c0002c117fae */ /* 0x0003e2000c121870 */
[----:B------:R-:W-:-:S03]  /*6370*/  VIADD R0, R13, 0xffffffd1 ;  /* 0xffffffd10d007836 */ /* 0x000fc60000000000 */
[----:B------:R3:W-:Y:S01]  /*6380*/  LDGSTS.E [R17+0x1c00c], desc[UR48][R14.64], !P0 ;  /* 0x1c00c0000e117fae */ /* 0x0007e2000c121870 */
[----:B------:R-:W3:Y:S01]  /*6390*/  LDC R13, c[0x0][0x230] ;  /* 0x00008c00ff0d7b82 */ /* 0x000ee20000000800 */
[----:B------:R-:W-:Y:S01]  /*63a0*/  ISETP.GE.U32.AND P0, PT, R0, 0x7fffff92, PT ;  /* 0x7fffff920000780c */ /* 0x000fe20003f06070 */
[----:B------:R-:W-:Y:S01]  /*63b0*/  IMAD R0, R4, 0xc, RZ ;  /* 0x0000000c04007824 */ /* 0x000fe200078e02ff */
[----:B------:R4:W-:Y:S04]  /*63c0*/  STL.64 [R1+0x190], R52 ;  /* 0x0001903401007387 */ /* 0x0009e80000100a00 */
[----:B------:R2:W-:Y:S04]  /*63d0*/  STL.64 [R1+0x198], R46 ;  /* 0x0001982e01007387 */ /* 0x0005e80000100a00 */
[----:B------:R1:W-:Y:S01]  /*63e0*/  STL.64 [R1+0x1a8], R44 ;  /* 0x0001a82c01007387 */ /* 0x0003e20000100a00 */
[----:B----4-:R-:W-:-:S03]  /*63f0*/  IMAD.WIDE R52, R0, 0x4, R30 ;  /* 0x0000000400347825 */ /* 0x010fc600078e021e */
[----:B------:R3:W-:Y:S01]  /*6400*/  STL.64 [R1+0x1b0], R14 ;  /* 0x0001b00e01007387 */ /* 0x0007e20000100a00 */
[----:B--2---:R-:W-:-:S03]  /*6410*/  IMAD.WIDE R46, R0, 0x4, R112 ;  /* 0x00000004002e7825 */ /* 0x004fc600078e0270 */
[----:B------:R2:W-:Y:S01]  /*6420*/  STL.64 [R1+0x1c0], R52 ;  /* 0x0001c03401007387 */ /* 0x0005e20000100a00 */
[----:B-1----:R-:W-:-:S03]  /*6430*/  IMAD.WIDE R44, R0, 0x4, R114 ;  /* 0x00000004002c7825 */ /* 0x002fc600078e0272 */
[----:B------:R2:W-:Y:S01]  /*6440*/  LDGSTS.E [R16], desc[UR48][R52.64], !P6 ;  /* 0x0000000034107fae */ /* 0x0005e2000f121870 */
[----:B---3--:R-:W-:-:S03]  /*6450*/  IMAD.WIDE R14, R0, 0x4, R116 ;  /* 0x00000004000e7825 */ /* 0x008fc600078e0274 */
[----:B------:R1:W-:Y:S01]  /*6460*/  STL.64 [R1+0x1c8], R46 ;  /* 0x0001c82e01007387 */ /* 0x0003e20000100a00 */
[----:B------:R-:W-:-:S03]  /*6470*/  VIADD R0, R5, 0xffffffd0 ;  /* 0xffffffd005007836 */ /* 0x000fc60000000000 */
[----:B------:R1:W-:Y:S01]  /*6480*/  LDGSTS.E [R16+0x4000], desc[UR48][R46.64], !P6 ;  /* 0x040000002e107fae */ /* 0x0003e2000f121870 */
[----:B------:R-:W3:Y:S01]  /*6490*/  LDC R5, c[0x0][0x230] ;  /* 0x00008c00ff057b82 */ /* 0x000ee20000000800 */
[C---:B--2---:R-:W-:Y:S02]  /*64a0*/  IMAD.WIDE R52, R2.reuse, 0x4, R30 ;  /* 0x0000000402347825 */ /* 0x044fe400078e021e */
[----:B------:R2:W-:Y:S04]  /*64b0*/  STL.64 [R1+0x1d8], R44 ;  /* 0x0001d82c01007387 */ /* 0x0005e80000100a00 */
[----:B------:R2:W-:Y:S01]  /*64c0*/  LDGSTS.E [R16+0x8000], desc[UR48][R44.64], !P6 ;  /* 0x080000002c107fae */ /* 0x0005e2000f121870 */
[----:B-1----:R-:W-:-:S03]  /*64d0*/  IMAD.WIDE R46, R2, 0x4, R112 ;  /* 0x00000004022e7825 */ /* 0x002fc600078e0270 */
[----:B------:R1:W-:Y:S04]  /*64e0*/  STL.64 [R1+0x1e0], R14 ;  /* 0x0001e00e01007387 */ /* 0x0003e80000100a00 */
[----:B------:R1:W-:Y:S01]  /*64f0*/  LDGSTS.E [R16+0xc000], desc[UR48][R14.64], !P6 ;  /* 0x0c0000000e107fae */ /* 0x0003e2000f121870 */
[----:B------:R-:W-:Y:S01]  /*6500*/  ISETP.GE.U32.AND P6, PT, R0, 0x7fffff91, PT ;  /* 0x7fffff910000780c */ /* 0x000fe20003fc6070 */
[----:B------:R-:W-:Y:S02]  /*6510*/  IMAD R0, R4, 0xe, RZ ;  /* 0x0000000e04007824 */ /* 0x000fe400078e02ff */
[C---:B--2---:R-:W-:Y:S01]  /*6520*/  IMAD.WIDE R44, R2.reuse, 0x4, R114 ;  /* 0x00000004022c7825 */ /* 0x044fe200078e0272 */
[----:B------:R2:W-:Y:S04]  /*6530*/  LDGSTS.E [R16+0x4], desc[UR48][R52.64], !P5 ;  /* 0x0000400034107fae */ /* 0x0005e8000e921870 */
[----:B------:R4:W-:Y:S01]  /*6540*/  LDGSTS.E [R16+0x4004], desc[UR48][R46.64], !P5 ;  /* 0x040040002e107fae */ /* 0x0009e2000e921870 */
[----:B-1----:R-:W-:-:S03]  /*6550*/  IMAD.WIDE R14, R2, 0x4, R116 ;  /* 0x00000004020e7825 */ /* 0x002fc600078e0274 */
[----:B------:R2:W-:Y:S01]  /*6560*/  STL.64 [R1+0x1f0], R52 ;  /* 0x0001f03401007387 */ /* 0x0005e20000100a00 */
[----:B------:R-:W-:-:S03]  /*6570*/  VIADD R2, R11, 0xffffffef ;  /* 0xffffffef0b027836 */ /* 0x000fc60000000000 */
[----:B------:R1:W-:Y:S01]  /*6580*/  LDGSTS.E [R16+0x8004], desc[UR48][R44.64], !P5 ;  /* 0x080040002c107fae */ /* 0x0003e2000e921870 */
[----:B------:R-:W3:Y:S03]  /*6590*/  LDC R11, c[0x0][0x230] ;  /* 0x00008c00ff0b7b82 */ /* 0x000ee60000000800 */
[----:B------:R4:W-:Y:S04]  /*65a0*/  STL.64 [R1+0x1f8], R46 ;  /* 0x0001f82e01007387 */ /* 0x0009e80000100a00 */
[----:B------:R1:W-:Y:S01]  /*65b0*/  LDGSTS.E [R16+0xc004], desc[UR48][R14.64], !P5 ;  /* 0x0c0040000e107fae */ /* 0x0003e2000e921870 */
[----:B--2---:R-:W-:Y:S01]  /*65c0*/  IMAD.WIDE R52, R0, 0x4, R30 ;  /* 0x0000000400347825 */ /* 0x004fe200078e021e */
[----:B------:R-:W-:-:S02]  /*65d0*/  ISETP.GE.U32.AND P5, PT, R2, 0x7fffffb0, PT ;  /* 0x7fffffb00200780c */ /* 0x000fc40003fa6070 */
[----:B------:R1:W-:Y:S01]  /*65e0*/  STL.64 [R1+0x208], R44 ;  /* 0x0002082c01007387 */ /* 0x0003e20000100a00 */
[----:B------:R-:W-:Y:S02]  /*65f0*/  IMAD R2, R4, 0xf, RZ ;  /* 0x0000000f04027824 */ /* 0x000fe400078e02ff */
[C---:B----4-:R-:W-:Y:S01]  /*6600*/  IMAD.WIDE R46, R0.reuse, 0x4, R112 ;  /* 0x00000004002e7825 */ /* 0x050fe200078e0270 */
[----:B------:R2:W-:Y:S04]  /*6610*/  STL.64 [R1+0x210], R14 ;  /* 0x0002100e01007387 */ /* 0x0005e80000100a00 */
[----:B------:R4:W-:Y:S01]  /*6620*/  STL.64 [R1+0x220], R52 ;  /* 0x0002203401007387 */ /* 0x0009e20000100a00 */
[----:B-1----:R-:W-:-:S03]  /*6630*/  IMAD.WIDE R44, R0, 0x4, R114 ;  /* 0x00000004002c7825 */ /* 0x002fc600078e0272 */
[----:B------:R4:W-:Y:S01]  /*6640*/  LDGSTS.E [R16+0x8], desc[UR48][R52.64], !P4 ;  /* 0x0000800034107fae */ /* 0x0009e2000e121870 */
[----:B--2---:R-:W-:-:S03]  /*6650*/  IMAD.WIDE R14, R0, 0x4, R116 ;  /* 0x00000004000e7825 */ /* 0x004fc600078e0274 */
[----:B------:R1:W-:Y:S01]  /*6660*/  STL.64 [R1+0x228], R46 ;  /* 0x0002282e01007387 */ /* 0x0003e20000100a00 */
[----:B------:R-:W-:Y:S02]  /*6670*/  IADD3 R0, R13, -0x12, RZ ;  /* 0xffffffee0d007810 */ /* 0x000fe40007ffe0ff */
[----:B------:R-:W2:Y:S01]  /*6680*/  LDC R13, c[0x0][0x230] ;  /* 0x00008c00ff0d7b82 */ /* 0x000ea20000000800 */
[----:B------:R1:W-:Y:S01]  /*6690*/  LDGSTS.E [R16+0x4008], desc[UR48][R46.64], !P4 ;  /* 0x040080002e107fae */ /* 0x0003e2000e121870 */
[----:B----4-:R-:W-:-:S03]  /*66a0*/  IMAD.WIDE R52, R2, 0x4, R30 ;  /* 0x0000000402347825 */ /* 0x010fc600078e021e */
[----:B------:R4:W-:Y:S04]  /*66b0*/  STL.64 [R1+0x238], R44 ;  /* 0x0002382c01007387 */ /* 0x0009e80000100a00 */
[----:B------:R4:W-:Y:S01]  /*66c0*/  LDGSTS.E [R16+0x8008], desc[UR48][R44.64], !P4 ;  /* 0x080080002c107fae */ /* 0x0009e2000e121870 */
[----:B-1----:R-:W-:-:S03]  /*66d0*/  IMAD.WIDE R46, R2, 0x4, R112 ;  /* 0x00000004022e7825 */ /* 0x002fc600078e0270 */
[----:B------:R1:W-:Y:S04]  /*66e0*/  STL.64 [R1+0x240], R14 ;  /* 0x0002400e01007387 */ /* 0x0003e80000100a00 */
[----:B------:R1:W-:Y:S01]  /*66f0*/  LDGSTS.E [R16+0xc008], desc[UR48][R14.64], !P4 ;  /* 0x0c0080000e107fae */ /* 0x0003e2000e121870 */
[----:B------:R-:W-:Y:S01]  /*6700*/  ISETP.GE.U32.AND P4, PT, R0, 0x7fffffaf, PT ;  /* 0x7fffffaf0000780c */ /* 0x000fe20003f86070 */
[----:B------:R-:W-:Y:S02]  /*6710*/  IMAD R0, R4, 0x2c, RZ ;  /* 0x0000002c04007824 */ /* 0x000fe400078e02ff */
[----:B----4-:R-:W-:Y:S01]  /*6720*/  IMAD.WIDE R44, R2, 0x4, R114 ;  /* 0x00000004022c7825 */ /* 0x010fe200078e0272 */
[----:B------:R4:W-:Y:S03]  /*6730*/  STL.64 [R1+0x250], R52 ;  /* 0x0002503401007387 */ /* 0x0009e60000100a00 */
[----:B------:R-:W-:Y:S01]  /*6740*/  IMAD.WIDE R54, R0, 0x4, R30 ;  /* 0x0000000400367825 */ /* 0x000fe200078e021e */
[----:B------:R4:W-:Y:S03]  /*6750*/  LDGSTS.E [R16+0xc], desc[UR48][R52.64], !P1 ;  /* 0x0000c00034107fae */ /* 0x0009e6000c921870 */
[----:B-1----:R-:W-:Y:S01]  /*6760*/  IMAD.WIDE R14, R2, 0x4, R116 ;  /* 0x00000004020e7825 */ /* 0x002fe200078e0274 */
[----:B------:R1:W-:Y:S03]  /*6770*/  STL.64 [R1+0x258], R46 ;  /* 0x0002582e01007387 */ /* 0x0003e60000100a00 */
[----:B---3--:R-:W-:Y:S01]  /*6780*/  VIADD R2, R5, 0xffffffed ;  /* 0xffffffed05027836 */ /* 0x008fe20000000000 */
[----:B------:R1:W-:Y:S01]  /*6790*/  LDGSTS.E [R16+0x400c], desc[UR48][R46.64], !P1 ;  /* 0x0400c0002e107fae */ /* 0x0003e2000c921870 */
[----:B------:R-:W3:Y:S03]  /*67a0*/  LDC R5, c[0x0][0x230] ;  /* 0x00008c00ff057b82 */ /* 0x000ee60000000800 */
[----:B------:R2:W-:Y:S01]  /*67b0*/  STL.64 [R1+0x268], R44 ;  /* 0x0002682c01007387 */ /* 0x0005e20000100a00 */
[----:B----4-:R-:W-:-:S03]  /*67c0*/  IMAD.WIDE R52, R0, 0x4, R112 ;  /* 0x0000000400347825 */ /* 0x010fc600078e0270 */
[----:B------:R2:W-:Y:S04]  /*67d0*/  LDGSTS.E [R16+0x800c], desc[UR48][R44.64], !P1 ;  /* 0x0800c0002c107fae */ /* 0x0005e8000c921870 */
[----:B------:R4:W-:Y:S01]  /*67e0*/  STL.64 [R1+0x270], R14 ;  /* 0x0002700e01007387 */ /* 0x0009e20000100a00 */
[----:B-1----:R-:W-:-:S03]  /*67f0*/  IMAD.WIDE R46, R0, 0x4, R114 ;  /* 0x00000004002e7825 */ /* 0x002fc600078e0272 */
[----:B------:R4:W-:Y:S01]  /*6800*/  LDGSTS.E [R16+0xc00c], desc[UR48][R14.64], !P1 ;  /* 0x0c00c0000e107fae */ /* 0x0009e2000c921870 */
[----:B------:R-:W-:Y:S01]  /*6810*/  ISETP.GE.U32.AND P1, PT, R2, 0x7fffffae, PT ;  /* 0x7fffffae0200780c */ /* 0x000fe20003f26070 */
[----:B------:R-:W-:Y:S02]  /*6820*/  IMAD R2, R4, 0x2d, RZ ;  /* 0x0000002d04027824 */ /* 0x000fe400078e02ff */
[----:B--2---:R-:W-:Y:S01]  /*6830*/  IMAD.WIDE R44, R0, 0x4, R116 ;  /* 0x00000004002c7825 */ /* 0x004fe200078e0274 */
[----:B------:R1:W-:Y:S03]  /*6840*/  LDGSTS.E [R16+0x10000], desc[UR48][R54.64], !P3 ;  /* 0x1000000036107fae */ /* 0x0003e6000d921870 */
[----:B------:R-:W-:Y:S01]  /*6850*/  VIADD R0, R11, 0xffffffec ;  /* 0xffffffec0b007836 */ /* 0x000fe20000000000 */
[----:B------:R2:W-:Y:S01]  /*6860*/  LDGSTS.E [R16+0x14000], desc[UR48][R52.64], !P3 ;  /* 0x1400000034107fae */ /* 0x0005e2000d921870 */
[----:B------:R-:W2:Y:S01]  /*6870*/  LDC R11, c[0x0][0x230] ;  /* 0x00008c00ff0b7b82 */ /* 0x000ea20000000800 */
[----:B---3--:R-:W-:-:S02]  /*6880*/  IADD3 R5, R5, -0x33, RZ ;  /* 0xffffffcd05057810 */ /* 0x008fc40007ffe0ff */
[----:B------:R1:W-:Y:S01]  /*6890*/  STL.64 [R1+0x280], R54 ;  /* 0x0002803601007387 */ /* 0x0003e20000100a00 */
[----:B----4-:R-:W-:-:S03]  /*68a0*/  LOP3.LUT R15, R3, 0x40, RZ, 0x3c, !PT ;  /* 0x00000040030f7812 */ /* 0x010fc600078e3cff */
[----:B------:R3:W-:Y:S01]  /*68b0*/  LDGSTS.E [R16+0x18000], desc[UR48][R46.64], !P3 ;  /* 0x180000002e107fae */ /* 0x0007e2000d921870 */
[----:B------:R-:W4:Y:S01]  /*68c0*/  LDC R14, c[0x0][0x230] ;  /* 0x00008c00ff0e7b82 */ /* 0x000f220000000800 */
[----:B------:R-:W-:Y:S02]  /*68d0*/  VIADD R15, R15, UR10 ;  /* 0x0000000a0f0f7c36 */ /* 0x000fe40008000000 */
[----:B------:R2:W-:Y:S04]  /*68e0*/  STL.64 [R1+0x288], R52 ;  /* 0x0002883401007387 */ /* 0x0005e80000100a00 */
[----:B------:R3:W-:Y:S01]  /*68f0*/  LDGSTS.E [R16+0x1c000], desc[UR48][R44.64], !P3 ;  /* 0x1c0000002c107fae */ /* 0x0007e2000d921870 */
[----:B-1----:R-:W-:Y:S01]  /*6900*/  IMAD.WIDE R54, R2, 0x4, R30 ;  /* 0x0000000402367825 */ /* 0x002fe200078e021e */
[----:B------:R-:W-:-:S02]  /*6910*/  ISETP.GE.U32.AND P3, PT, R0, 0x7fffffad, PT ;  /* 0x7fffffad0000780c */ /* 0x000fc40003f66070 */
[----:B------:R3:W-:Y:S01]  /*6920*/  STL.64 [R1+0x298], R46 ;  /* 0x0002982e01007387 */ /* 0x0007e20000100a00 */
[----:B------:R-:W-:Y:S02]  /*6930*/  IMAD R0, R4, 0x2e, RZ ;  /* 0x0000002e04007824 */ /* 0x000fe400078e02ff */
[C---:B--2---:R-:W-:Y:S01]  /*6940*/  IMAD.WIDE R52, R2.reuse, 0x4, R112 ;  /* 0x0000000402347825 */ /* 0x044fe200078e0270 */
[----:B------:R1:W-:Y:S04]  /*6950*/  STL.64 [R1+0x2a0], R44 ;  /* 0x0002a02c01007387 */ /* 0x0003e80000100a00 */
[----:B------:R2:W-:Y:S01]  /*6960*/  STL.64 [R1+0x2b0], R54 ;  /* 0x0002b03601007387 */ /* 0x0005e20000100a00 */
[----:B---3--:R-:W-:-:S03]  /*6970*/  IMAD.WIDE R46, R2, 0x4, R114 ;  /* 0x00000004022e7825 */ /* 0x008fc600078e0272 */
[----:B------:R2:W-:Y:S01]  /*6980*/  LDGSTS.E [R16+0x10004], desc[UR48][R54.64], !P2 ;  /* 0x1000400036107fae */ /* 0x0005e2000d121870 */
[----:B-1----:R-:W-:-:S03]  /*6990*/  IMAD.WIDE R44, R2, 0x4, R116 ;  /* 0x00000004022c7825 */ /* 0x002fc600078e0274 */
[----:B------:R1:W-:Y:S01]  /*69a0*/  STL.64 [R1+0x2b8], R52 ;  /* 0x0002b83401007387 */ /* 0x0003e20000100a00 */
[----:B------:R-:W-:Y:S02]  /*69b0*/  IADD3 R2, R13, -0x31, RZ ;  /* 0xffffffcf0d027810 */ /* 0x000fe40007ffe0ff */
[----:B------:R-:W3:Y:S01]  /*69c0*/  LDC R13, c[0x0][0x230] ;  /* 0x00008c00ff0d7b82 */ /* 0x000ee20000000800 */
[----:B------:R1:W-:Y:S01]  /*69d0*/  LDGSTS.E [R16+0x14004], desc[UR48][R52.64], !P2 ;  /* 0x1400400034107fae */ /* 0x0003e2000d121870 */
[----:B--2---:R-:W-:-:S03]  /*69e0*/  IMAD.WIDE R54, R0, 0x4, R30 ;  /* 0x0000000400367825 */ /* 0x004fc600078e021e */
[----:B------:R2:W-:Y:S04]  /*69f0*/  STL.64 [R1+0x2c8], R46 ;  /* 0x0002c82e01007387 */ /* 0x0005e80000100a00 */
[----:B------:R2:W-:Y:S01]  /*6a00*/  LDGSTS.E [R16+0x18004], desc[UR48][R46.64], !P2 ;  /* 0x180040002e107fae */ /* 0x0005e2000d121870 */
[----:B-1----:R-:W-:-:S03]  /*6a10*/  IMAD.WIDE R52, R0, 0x4, R112 ;  /* 0x0000000400347825 */ /* 0x002fc600078e0270 */
[----:B------:R1:W-:Y:S04]  /*6a20*/  STL.64 [R1+0x2d0], R44 ;  /* 0x0002d02c01007387 */ /* 0x0003e80000100a00 */
[----:B------:R1:W-:Y:S01]  /*6a30*/  LDGSTS.E [R16+0x1c004], desc[UR48][R44.64], !P2 ;  /* 0x1c0040002c107fae */ /* 0x0003e2000d121870 */
[----:B------:R-:W-:Y:S01]  /*6a40*/  ISETP.GE.U32.AND P2, PT, R2, 0x7fffff90, PT ;  /* 0x7fffff900200780c */ /* 0x000fe20003f46070 */
[----:B------:R-:W-:Y:S02]  /*6a50*/  IMAD.SHL.U32 R2, R4, 0x10, RZ ;  /* 0x0000001004027824 */ /* 0x000fe400078e00ff */
[C---:B--2---:R-:W-:Y:S01]  /*6a60*/  IMAD.WIDE R46, R0.reuse, 0x4, R114 ;  /* 0x00000004002e7825 */ /* 0x044fe200078e0272 */
[----:B------:R2:W-:Y:S04]  /*6a70*/  LDGSTS.E [R16+0x10008], desc[UR48][R54.64], !P0 ;  /* 0x1000800036107fae */ /* 0x0005e8000c121870 */
[----:B------:R2:W-:Y:S01]  /*6a80*/  LDGSTS.E [R16+0x14008], desc[UR48][R52.64], !P0 ;  /* 0x1400800034107fae */ /* 0x0005e2000c121870 */
[----:B-1----:R-:W-:-:S03]  /*6a90*/  IMAD.WIDE R44, R0, 0x4, R116 ;  /* 0x00000004002c7825 */ /* 0x002fc600078e0274 */
[----:B------:R1:W-:Y:S01]  /*6aa0*/  LDGSTS.E [R16+0x18008], desc[UR48][R46.64], !P0 ;  /* 0x180080002e107fae */ /* 0x0003e2000c121870 */
[----:B----4-:R-:W-:-:S03]  /*6ab0*/  VIADD R0, R14, 0xffffffce ;  /* 0xffffffce0e007836 */ /* 0x010fc60000000000 */
[----:B------:R4:W-:Y:S01]  /*6ac0*/  LDGSTS.E [R16+0x1c008], desc[UR48][R44.64], !P0 ;  /* 0x1c0080002c107fae */ /* 0x0009e2000c121870 */
[----:B------:R-:W-:Y:S02]  /*6ad0*/  LOP3.LUT R14, R3, 0x50, RZ, 0x3c, !PT ;  /* 0x00000050030e7812 */ /* 0x000fe400078e3cff */
[----:B------:R-:W-:Y:S01]  /*6ae0*/  ISETP.GE.U32.AND P0, PT, R0, 0x7fffff8f, PT ;  /* 0x7fffff8f0000780c */ /* 0x000fe20003f06070 */
[----:B------:R-:W-:Y:S01]  /*6af0*/  IMAD R0, R4, 0x2f, RZ ;  /* 0x0000002f04007824 */ /* 0x000fe200078e02ff */
[----:B------:R2:W-:Y:S01]  /*6b00*/  STL.64 [R1+0x2e0], R54 ;  /* 0x0002e03601007387 */ /* 0x0005e20000100a00 */
[----:B------:R-:W-:-:S03]  /*6b10*/  IADD3 R14, R14, UR10, RZ ;  /* 0x0000000a0e0e7c10 */ /* 0x000fc6000fffe0ff */
[----:B------:R1:W-:Y:S04]  /*6b20*/  STL.64 [R1+0x2e8], R52 ;  /* 0x0002e83401007387 */ /* 0x0003e80000100a00 */
[----:B------:R3:W-:Y:S01]  /*6b30*/  STL.64 [R1+0x2f8], R46 ;  /* 0x0002f82e01007387 */ /* 0x0007e20000100a00 */
[----:B--2---:R-:W-:-:S03]  /*6b40*/  IMAD.WIDE R54, R0, 0x4, R30 ;  /* 0x0000000400367825 */ /* 0x004fc600078e021e */
[----:B------:R4:W-:Y:S01]  /*6b50*/  STL.64 [R1+0x300], R44 ;  /* 0x0003002c01007387 */ /* 0x0009e20000100a00 */
[----:B-1----:R-:W-:-:S03]  /*6b60*/  IMAD.WIDE R52, R0, 0x4, R112 ;  /* 0x0000000400347825 */ /* 0x002fc600078e0270 */
[----:B------:R1:W-:Y:S01]  /*6b70*/  LDGSTS.E [R16+0x1000c], desc[UR48][R54.64], !P6 ;  /* 0x1000c00036107fae */ /* 0x0003e2000f121870 */
[----:B---3--:R-:W-:-:S03]  /*6b80*/  IMAD.WIDE R46, R0, 0x4, R114 ;  /* 0x00000004002e7825 */ /* 0x008fc600078e0272 */
[----:B------:R2:W-:Y:S01]  /*6b90*/  LDGSTS.E [R16+0x1400c], desc[UR48][R52.64], !P6 ;  /* 0x1400c00034107fae */ /* 0x0005e2000f121870 */
[----:B----4-:R-:W-:-:S03]  /*6ba0*/  IMAD.WIDE R44, R0, 0x4, R116 ;  /* 0x00000004002c7825 */ /* 0x010fc600078e0274 */
[----:B------:R3:W-:Y:S01]  /*6bb0*/  LDGSTS.E [R16+0x1800c], desc[UR48][R46.64], !P6 ;  /* 0x1800c0002e107fae */ /* 0x0007e2000f121870 */
[----:B------:R-:W-:-:S03]  /*6bc0*/  IMAD R0, R4, 0x11, RZ ;  /* 0x0000001104007824 */ /* 0x000fc600078e02ff */
[----:B------:R4:W-:Y:S01]  /*6bd0*/  LDGSTS.E [R16+0x1c00c], desc[UR48][R44.64], !P6 ;  /* 0x1c00c0002c107fae */ /* 0x0009e2000f121870 */
[----:B------:R-:W-:Y:S02]  /*6be0*/  ISETP.GE.U32.AND P6, PT, R5, 0x7fffff8e, PT ;  /* 0x7fffff8e0500780c */ /* 0x000fe40003fc6070 */
[----:B------:R-:W4:Y:S01]  /*6bf0*/  LDC R5, c[0x0][0x230] ;  /* 0x00008c00ff057b82 */ /* 0x000f220000000800 */
[----:B------:R1:W-:Y:S04]  /*6c00*/  STL.64 [R1+0x310], R54 ;  /* 0x0003103601007387 */ /* 0x0003e80000100a00 */
[----:B------:R2:W-:Y:S04]  /*6c10*/  STL.64 [R1+0x318], R52 ;  /* 0x0003183401007387 */ /* 0x0005e80000100a00 */
[----:B------:R3:W-:Y:S01]  /*6c20*/  STL.64 [R1+0x328], R46 ;  /* 0x0003282e01007387 */ /* 0x0007e20000100a00 */
[----:B-1----:R-:W-:-:S03]  /*6c30*/  IMAD.WIDE R54, R2, 0x4, R30 ;  /* 0x0000000402367825 */ /* 0x002fc600078e021e */
[----:B------:R4:W-:Y:S01]  /*6c40*/  STL.64 [R1+0x330], R44 ;  /* 0x0003302c01007387 */ /* 0x0009e20000100a00 */
[----:B--2---:R-:W-:-:S03]  /*6c50*/  IMAD.WIDE R52, R2, 0x4, R112 ;  /* 0x0000000402347825 */ /* 0x004fc600078e0270 */
[----:B------:R1:W-:Y:S01]  /*6c60*/  STL.64 [R1+0x340], R54 ;  /* 0x0003403601007387 */ /* 0x0003e20000100a00 */
[----:B---3--:R-:W-:-:S03]  /*6c70*/  IMAD.WIDE R46, R2, 0x4, R114 ;  /* 0x00000004022e7825 */ /* 0x008fc600078e0272 */
[----:B------:R1:W-:Y:S01]  /*6c80*/  LDGSTS.E [R15], desc[UR48][R54.64], !P5 ;  /* 0x00000000360f7fae */ /* 0x0003e2000e921870 */
[----:B----4-:R-:W-:-:S03]  /*6c90*/  IMAD.WIDE R44, R2, 0x4, R116 ;  /* 0x00000004022c7825 */ /* 0x010fc600078e0274 */
[----:B------:R2:W-:Y:S01]  /*6ca0*/  STL.64 [R1+0x350], R52 ;  /* 0x0003503401007387 */ /* 0x0005e20000100a00 */
[----:B------:R-:W-:-:S03]  /*6cb0*/  VIADD R2, R11, 0xffffffcc ;  /* 0xffffffcc0b027836 */ /* 0x000fc60000000000 */
[----:B------:R2:W-:Y:S01]  /*6cc0*/  LDGSTS.E [R15+0x4000], desc[UR48][R52.64], !P5 ;  /* 0x04000000340f7fae */ /* 0x0005e2000e921870 */
[----:B------:R-:W3:Y:S01]  /*6cd0*/  LDC R11, c[0x0][0x230] ;  /* 0x00008c00ff0b7b82 */ /* 0x000ee20000000800 */
[C---:B-1----:R-:W-:Y:S02]  /*6ce0*/  IMAD.WIDE R54, R0.reuse, 0x4, R30 ;  /* 0x0000000400367825 */ /* 0x042fe400078e021e */
[----:B------:R1:W-:Y:S04]  /*6cf0*/  STL.64 [R1+0x358], R46 ;  /* 0x0003582e01007387 */ /* 0x0003e80000100a00 */
[----:B------:R1:W-:Y:S04]  /*6d00*/  LDGSTS.E [R15+0x8000], desc[UR48][R46.64], !P5 ;  /* 0x080000002e0f7fae */ /* 0x0003e8000e921870 */
[----:B------:R4:W-:Y:S01]  /*6d10*/  STL.64 [R1+0x360], R44 ;  /* 0x0003602c01007387 */ /* 0x0009e20000100a00 */
[----:B--2---:R-:W-:-:S03]  /*6d20*/  IMAD.WIDE R52, R0, 0x4, R112 ;  /* 0x0000000400347825 */ /* 0x004fc600078e0270 */
[----:B------:R4:W-:Y:S01]  /*6d30*/  LDGSTS.E [R15+0xc000], desc[UR48][R44.64], !P5 ;  /* 0x0c0000002c0f7fae */ /* 0x0009e2000e921870 */
[----:B------:R-:W-:Y:S01]  /*6d40*/  ISETP.GE.U32.AND P5, PT, R2, 0x7fffff8d, PT ;  /* 0x7fffff8d0200780c */ /* 0x000fe20003fa6070 */
[----:B------:R-:W-:Y:S02]  /*6d50*/  IMAD R2, R4, 0x12, RZ ;  /* 0x0000001204027824 */ /* 0x000fe400078e02ff */
[C---:B-1----:R-:W-:Y:S01]  /*6d60*/  IMAD.WIDE R46, R0.reuse, 0x4, R114 ;  /* 0x00000004002e7825 */ /* 0x042fe200078e0272 */
[----:B------:R1:W-:Y:S04]  /*6d70*/  STL.64 [R1+0x368], R54 ;  /* 0x0003683601007387 */ /* 0x0003e80000100a00 */
[----:B------:R1:W-:Y:S01]  /*6d80*/  LDGSTS.E [R15+0x4], desc[UR48][R54.64], !P4 ;  /* 0x00004000360f7fae */ /* 0x0003e2000e121870 */
[----:B----4-:R-:W-:Y:S01]  /*6d90*/  IMAD.WIDE R44, R0, 0x4, R116 ;  /* 0x00000004002c7825 */ /* 0x010fe200078e0274 */
[----:B------:R-:W-:-:S02]  /*6da0*/  IADD3 R0, R13, -0x15, RZ ;  /* 0xffffffeb0d007810 */ /* 0x000fc40007ffe0ff */
[----:B------:R2:W-:Y:S01]  /*6db0*/  STL.64 [R1+0x370], R52 ;  /* 0x0003703401007387 */ /* 0x0005e20000100a00 */
[----:B------:R-:W4:Y:S03]  /*6dc0*/  LDC R13, c[0x0][0x230] ;  /* 0x00008c00ff0d7b82 */ /* 0x000f260000000800 */
[----:B------:R2:W-:Y:S01]  /*6dd0*/  LDGSTS.E [R15+0x4004], desc[UR48][R52.64], !P4 ;  /* 0x04004000340f7fae */ /* 0x0005e2000e121870 */
[----:B-1----:R-:W-:-:S03]  /*6de0*/  IMAD.WIDE R54, R2, 0x4, R30 ;  /* 0x0000000402367825 */ /* 0x002fc600078e021e */
        /* <DEDUP_REMOVED lines=10> */
[----:B---3--:R-:W-:-:S03]  /*6e90*/  IMAD.WIDE R44, R2, 0x4, R116 ;  /* 0x00000004022c7825 */ /* 0x008fc600078e0274 */
[----:B------:R2:W-:Y:S01]  /*6ea0*/  STL.64 [R1+0x390], R52 ;  /* 0x0003903401007387 */ /* 0x0005e20000100a00 */
[----:B------:R-:W-:-:S03]  /*6eb0*/  VIADD R2, R5, 0xffffffea ;  /* 0xffffffea05027836 */ /* 0x000fc60000000000 */
[----:B------:R2:W-:Y:S01]  /*6ec0*/  LDGSTS.E [R15+0x4008], desc[UR48][R52.64], !P1 ;  /* 0x04008000340f7fae */ /* 0x0005e2000c921870 */
[----:B------:R-:W3:Y:S01]  /*6ed0*/  LDC R5, c[0x0][0x230] ;  /* 0x00008c00ff057b82 */ /* 0x000ee20000000800 */
[C---:B-1----:R-:W-:Y:S02]  /*6ee0*/  IMAD.WIDE R54, R0.reuse, 0x4, R30 ;  /* 0x0000000400367825 */ /* 0x042fe400078e021e */
[----:B------:R1:W-:Y:S04]  /*6ef0*/  STL.64 [R1+0x398], R46 ;  /* 0x0003982e01007387 */ /* 0x0003e80000100a00 */
[----:B------:R1:W-:Y:S01]  /*6f00*/  LDGSTS.E [R15+0x8008], desc[UR48][R46.64], !P1 ;  /* 0x080080002e0f7fae */ /* 0x0003e2000c921870 */
[----:B--2---:R-:W-:-:S03]  /*6f10*/  IMAD.WIDE R52, R0, 0x4, R112 ;  /* 0x0000000400347825 */ /* 0x004fc600078e0270 */
[----:B------:R2:W-:Y:S04]  /*6f20*/  STL.64 [R1+0x3a0], R44 ;  /* 0x0003a02c01007387 */ /* 0x0005e80000100a00 */
[----:B------:R2:W-:Y:S01]  /*6f30*/  LDGSTS.E [R15+0xc008], desc[UR48][R44.64], !P1 ;  /* 0x0c0080002c0f7fae */ /* 0x0005e2000c921870 */
[----:B------:R-:W-:Y:S01]  /*6f40*/  ISETP.GE.U32.AND P1, PT, R2, 0x7fffffab, PT ;  /* 0x7fffffab0200780c */ /* 0x000fe20003f26070 */
[----:B------:R-:W-:Y:S02]  /*6f50*/  IMAD R2, R4, 0x30, RZ ;  /* 0x0000003004027824 */ /* 0x000fe400078e02ff */
[C---:B-1----:R-:W-:Y:S01]  /*6f60*/  IMAD.WIDE R46, R0.reuse, 0x4, R114 ;  /* 0x00000004002e7825 */ /* 0x042fe200078e0272 */
[----:B------:R1:W-:Y:S04]  /*6f70*/  STL.64 [R1+0x3a8], R54 ;  /* 0x0003a83601007387 */ /* 0x0003e80000100a00 */
[----:B------:R1:W-:Y:S01]  /*6f80*/  LDGSTS.E [R15+0xc], desc[UR48][R54.64], !P3 ;  /* 0x0000c000360f7fae */ /* 0x0003e2000d921870 */
[----:B--2---:R-:W-:-:S03]  /*6f90*/  IMAD.WIDE R44, R0, 0x4, R116 ;  /* 0x00000004002c7825 */ /* 0x004fc600078e0274 */
[----:B------:R2:W-:Y:S01]  /*6fa0*/  STL.64 [R1+0x3b0], R52 ;  /* 0x0003b03401007387 */ /* 0x0005e20000100a00 */
[----:B------:R-:W-:-:S03]  /*6fb0*/  VIADD R0, R11, 0xffffffe9 ;  /* 0xffffffe90b007836 */ /* 0x000fc60000000000 */
[----:B------:R2:W-:Y:S01]  /*6fc0*/  LDGSTS.E [R15+0x400c], desc[UR48][R52.64], !P3 ;  /* 0x0400c000340f7fae */ /* 0x0005e2000d921870 */
[----:B------:R-:W3:Y:S03]  /*6fd0*/  LDC R11, c[0x0][0x230] ;  /* 0x00008c00ff0b7b82 */ /* 0x000ee60000000800 */
[----:B------:R4:W-:Y:S01]  /*6fe0*/  STL.64 [R1+0x3b8], R46 ;  /* 0x0003b82e01007387 */ /* 0x0009e20000100a00 */
[----:B-1----:R-:W-:-:S03]  /*6ff0*/  IMAD.WIDE R54, R2, 0x4, R30 ;  /* 0x0000000402367825 */ /* 0x002fc600078e021e */
[----:B------:R4:W-:Y:S04]  /*7000*/  LDGSTS.E [R15+0x800c], desc[UR48][R46.64], !P3 ;  /* 0x0800c0002e0f7fae */ /* 0x0009e8000d921870 */
[----:B------:R1:W-:Y:S01]  /*7010*/  STL.64 [R1+0x3c0], R44 ;  /* 0x0003c02c01007387 */ /* 0x0003e20000100a00 */
[----:B--2---:R-:W-:-:S03]  /*7020*/  IMAD.WIDE R52, R2, 0x4, R112 ;  /* 0x0000000402347825 */ /* 0x004fc600078e0270 */
[----:B------:R1:W-:Y:S01]  /*7030*/  LDGSTS.E [R15+0xc00c], desc[UR48][R44.64], !P3 ;  /* 0x0c00c0002c0f7fae */ /* 0x0003e2000d921870 */
[----:B------:R-:W-:Y:S01]  /*7040*/  ISETP.GE.U32.AND P3, PT, R0, 0x7fffffaa, PT ;  /* 0x7fffffaa0000780c */ /* 0x000fe20003f66070 */
[----:B------:R-:W-:Y:S02]  /*7050*/  IMAD R0, R4, 0x31, RZ ;  /* 0x0000003104007824 */ /* 0x000fe400078e02ff */
[C---:B----4-:R-:W-:Y:S01]  /*7060*/  IMAD.WIDE R46, R2.reuse, 0x4, R114 ;  /* 0x00000004022e7825 */ /* 0x050fe200078e0272 */
[----:B------:R2:W-:Y:S04]  /*7070*/  STL.64 [R1+0x3c8], R54 ;  /* 0x0003c83601007387 */ /* 0x0005e80000100a00 */
[----:B------:R2:W-:Y:S01]  /*7080*/  LDGSTS.E [R15+0x10000], desc[UR48][R54.64], !P2 ;  /* 0x10000000360f7fae */ /* 0x0005e2000d121870 */
[----:B-1----:R-:W-:Y:S01]  /*7090*/  IMAD.WIDE R44, R2, 0x4, R116 ;  /* 0x00000004022c7825 */ /* 0x002fe200078e0274 */
[----:B------:R-:W-:-:S02]  /*70a0*/  IADD3 R2, R13, -0x18, RZ ;  /* 0xffffffe80d027810 */ /* 0x000fc40007ffe0ff */
[----:B------:R1:W-:Y:S01]  /*70b0*/  STL.64 [R1+0x3d0], R52 ;  /* 0x0003d03401007387 */ /* 0x0003e20000100a00 */
[----:B------:R-:W4:Y:S03]  /*70c0*/  LDC R13, c[0x0][0x230] ;  /* 0x00008c00ff0d7b82 */ /* 0x000f260000000800 */
        /* <DEDUP_REMOVED lines=14> */
[----:B---3--:R-:W-:-:S03]  /*71b0*/  VIADD R0, R5, 0xffffffcb ;  /* 0xffffffcb05007836 */ /* 0x008fc60000000000 */
        /* <DEDUP_REMOVED lines=15> */
[----:B------:R-:W-:-:S03]  /*72b0*/  VIADD R2, R11, 0xffffffca ;  /* 0xffffffca0b027836 */ /* 0x000fc60000000000 */
[----:B------:R1:W-:Y:S01]  /*72c0*/  LDGSTS.E [R15+0x14008], desc[UR48][R52.64], !P6 ;  /* 0x14008000340f7fae */ /* 0x0003e2000f121870 */
[----:B------:R-:W2:Y:S01]  /*72d0*/  LDC R11, c[0x0][0x230] ;  /* 0x00008c00ff0b7b82 */ /* 0x000ea20000000800 */
        /* <DEDUP_REMOVED lines=9> */
[----:B------:R-:W-:Y:S04]  /*7370*/  LDGSTS.E [R15+0x1000c], desc[UR48][R54.64], !P5 ;  /* 0x1000c000360f7fae */ /* 0x000fe8000e921870 */
[----:B------:R4:W-:Y:S01]  /*7380*/  LDGSTS.E [R15+0x1400c], desc[UR48][R52.64], !P5 ;  /* 0x1400c000340f7fae */ /* 0x0009e2000e921870 */
[----:B-1----:R-:W-:Y:S01]  /*7390*/  IMAD.WIDE R44, R0, 0x4, R116 ;  /* 0x00000004002c7825 */ /* 0x002fe200078e0274 */
[----:B------:R-:W-:-:S02]  /*73a0*/  IADD3 R0, R13, -0x37, RZ ;  /* 0xffffffc90d007810 */ /* 0x000fc40007ffe0ff */
[----:B------:R1:W-:Y:S01]  /*73b0*/  LDGSTS.E [R15+0x1800c], desc[UR48][R46.64], !P5 ;  /* 0x1800c0002e0f7fae */ /* 0x0003e2000e921870 */
[----:B------:R-:W2:Y:S03]  /*73c0*/  LDC R13, c[0x0][0x230] ;  /* 0x00008c00ff0d7b82 */ /* 0x000ea60000000800 */
[----:B------:R3:W-:Y:S01]  /*73d0*/  LDGSTS.E [R15+0x1c00c], desc[UR48][R44.64], !P5 ;  /* 0x1c00c0002c0f7fae */ /* 0x0007e2000e921870 */
[----:B------:R-:W-:Y:S01]  /*73e0*/  ISETP.GE.U32.AND P5, PT, R0, 0x7fffff8a, PT ;  /* 0x7fffff8a0000780c */ /* 0x000fe20003fa6070 */
[----:B------:R-:W-:Y:S02]  /*73f0*/  IMAD R0, R4, 0x14, RZ ;  /* 0x0000001404007824 */ /* 0x000fe400078e02ff */
[----:B------:R-:W-:Y:S02]  /*7400*/  STL.64 [R1+0x428], R54 ;  /* 0x0004283601007387 */ /* 0x000fe40000100a00 */
[----:B------:R-:W-:-:S02]  /*7410*/  IMAD.WIDE R20, R0, 0x4, R116 ;  /* 0x0000000400147825 */ /* 0x000fc400078e0274 */
[----:B------:R4:W-:Y:S04]  /*7420*/  STL.64 [R1+0x430], R52 ;  /* 0x0004303401007387 */ /* 0x0009e80000100a00 */
[----:B------:R1:W-:Y:S04]  /*7430*/  STL.64 [R1+0x438], R46 ;  /* 0x0004382e01007387 */ /* 0x0003e80000100a00 */
[----:B------:R3:W-:Y:S01]  /*7440*/  STL.64 [R1+0x440], R44 ;  /* 0x0004402c01007387 */ /* 0x0007e20000100a00 */
[----:B----4-:R-:W-:-:S04]  /*7450*/  IMAD.WIDE R52, R0, 0x4, R30 ;  /* 0x0000000400347825 */ /* 0x010fc800078e021e */
[C---:B-1----:R-:W-:Y:S01]  /*7460*/  IMAD.WIDE R46, R0.reuse, 0x4, R112 ;  /* 0x00000004002e7825 */ /* 0x042fe200078e0270 */
[----:B------:R1:W-:Y:S03]  /*7470*/  STL.64 [R1+0x448], R52 ;  /* 0x0004483401007387 */ /* 0x0003e60000100a00 */
[----:B---3--:R-:W-:Y:S01]  /*7480*/  IMAD.WIDE R44, R0, 0x4, R114 ;  /* 0x00000004002c7825 */ /* 0x008fe200078e0272 */
[----:B------:R1:W-:Y:S03]  /*7490*/  LDGSTS.E [R14], desc[UR48][R52.64], !P4 ;  /* 0x00000000340e7fae */ /* 0x0003e6000e121870 */
[----:B------:R-:W-:Y:S01]  /*74a0*/  VIADD R0, R5, 0xffffffc8 ;  /* 0xffffffc805007836 */ /* 0x000fe20000000000 */
[----:B------:R3:W-:Y:S01]  /*74b0*/  STL.64 [R1+0x458], R46 ;  /* 0x0004582e01007387 */ /* 0x0007e20000100a00 */
[----:B------:R-:W4:Y:S03]  /*74c0*/  LDC R5, c[0x0][0x230] ;  /* 0x00008c00ff057b82 */ /* 0x000f260000000800 */
[----:B------:R3:W-:Y:S04]  /*74d0*/  LDGSTS.E [R14+0x4000], desc[UR48][R46.64], !P4 ;  /* 0x040000002e0e7fae */ /* 0x0007e8000e121870 */
[----:B------:R2:W-:Y:S01]  /*74e0*/  STL.64 [R1+0x460], R44 ;  /* 0x0004602c01007387 */ /* 0x0005e20000100a00 */
[----:B-1----:R-:W-:-:S03]  /*74f0*/  IMAD.WIDE R52, R2, 0x4, R30 ;  /* 0x0000000402347825 */ /* 0x002fc600078e021e */
[----:B------:R2:W-:Y:S04]  /*7500*/  LDGSTS.E [R14+0x8000], desc[UR48][R44.64], !P4 ;  /* 0x080000002c0e7fae */ /* 0x0005e8000e121870 */
[----:B------:R1:W-:Y:S01]  /*7510*/  STL.64 [R1+0x468], R20 ;  /* 0x0004681401007387 */ /* 0x0003e20000100a00 */
[----:B---3--:R-:W-:-:S03]  /*7520*/  IMAD.WIDE R46, R2, 0x4, R112 ;  /* 0x00000004022e7825 */ /* 0x008fc600078e0270 */
[----:B------:R1:W-:Y:S01]  /*7530*/  LDGSTS.E [R14+0xc000], desc[UR48][R20.64], !P4 ;  /* 0x0c000000140e7fae */ /* 0x0003e2000e121870 */
[----:B------:R-:W-:Y:S01]  /*7540*/  ISETP.GE.U32.AND P4, PT, R0, 0x7fffff89, PT ;  /* 0x7fffff890000780c */ /* 0x000fe20003f86070 */
[----:B------:R-:W-:Y:S02]  /*7550*/  IMAD R0, R4, 0x16, RZ ;  /* 0x0000001604007824 */ /* 0x000fe400078e02ff */
[C---:B--2---:R-:W-:Y:S01]  /*7560*/  IMAD.WIDE R44, R2.reuse, 0x4, R114 ;  /* 0x00000004022c7825 */ /* 0x044fe200078e0272 */
[----:B------:R2:W-:Y:S04]  /*7570*/  LDGSTS.E [R14+0x4], desc[UR48][R52.64], !P1 ;  /* 0x00004000340e7fae */ /* 0x0005e8000c921870 */
[----:B------:R2:W-:Y:S01]  /*7580*/  STL.64 [R1+0x478], R52 ;  /* 0x0004783401007387 */ /* 0x0005e20000100a00 */
[----:B-1----:R-:W-:-:S03]  /*7590*/  IMAD.WIDE R20, R2, 0x4, R116 ;  /* 0x0000000402147825 */ /* 0x002fc600078e0274 */
[----:B------:R1:W-:Y:S01]  /*75a0*/  LDGSTS.E [R14+0x4004], desc[UR48][R46.64], !P1 ;  /* 0x040040002e0e7fae */ /* 0x0003e2000c921870 */
[----:B------:R-:W-:-:S03]  /*75b0*/  VIADD R2, R11, 0xffffffe7 ;  /* 0xffffffe70b027836 */ /* 0x000fc60000000000 */
[----:B------:R1:W-:Y:S01]  /*75c0*/  STL.64 [R1+0x480], R46 ;  /* 0x0004802e01007387 */ /* 0x0003e20000100a00 */
[----:B------:R-:W3:Y:S03]  /*75d0*/  LDC R11, c[0x0][0x230] ;  /* 0x00008c00ff0b7b82 */ /* 0x000ee60000000800 */
[----:B------:R4:W-:Y:S01]  /*75e0*/  LDGSTS.E [R14+0x8004], desc[UR48][R44.64], !P1 ;  /* 0x080040002c0e7fae */ /* 0x0009e2000c921870 */
[----:B--2---:R-:W-:-:S03]  /*75f0*/  IMAD.WIDE R52, R0, 0x4, R30 ;  /* 0x0000000400347825 */ /* 0x004fc600078e021e */
[----:B------:R4:W-:Y:S04]  /*7600*/  STL.64 [R1+0x488], R44 ;  /* 0x0004882c01007387 */ /* 0x0009e80000100a00 */
[----:B------:R2:W-:Y:S01]  /*7610*/  LDGSTS.E [R14+0xc004], desc[UR48][R20.64], !P1 ;  /* 0x0c004000140e7fae */ /* 0x0005e2000c921870 */
[----:B------:R-:W-:Y:S01]  /*7620*/  ISETP.GE.U32.AND P1, PT, R2, 0x7fffffa8, PT ;  /* 0x7fffffa80200780c */ /* 0x000fe20003f26070 */
[----:B-1----:R-:W-:Y:S02]  /*7630*/  IMAD.WIDE R46, R0, 0x4, R112 ;  /* 0x00000004002e7825 */ /* 0x002fe400078e0270 */
[----:B------:R2:W-:Y:S02]  /*7640*/  STL.64 [R1+0x490], R20 ;  /* 0x0004901401007387 */ /* 0x0005e40000100a00 */
[----:B------:R-:W-:-:S02]  /*7650*/  IMAD R2, R4, 0x17, RZ ;  /* 0x0000001704027824 */ /* 0x000fc400078e02ff */
[C---:B----4-:R-:W-:Y:S01]  /*7660*/  IMAD.WIDE R44, R0.reuse, 0x4, R114 ;  /* 0x00000004002c7825 */ /* 0x050fe200078e0272 */
[----:B------:R1:W-:Y:S04]  /*7670*/  STL.64 [R1+0x4a0], R52 ;  /* 0x0004a03401007387 */ /* 0x0003e80000100a00 */
[----:B------:R1:W-:Y:S01]  /*7680*/  LDGSTS.E [R14+0x8], desc[UR48][R52.64], !P3 ;  /* 0x00008000340e7fae */ /* 0x0003e2000d921870 */
[----:B--2---:R-:W-:Y:S01]  /*7690*/  IMAD.WIDE R20, R0, 0x4, R116 ;  /* 0x0000000400147825 */ /* 0x004fe200078e0274 */
[----:B------:R-:W-:Y:S02]  /*76a0*/  IADD3 R0, R13, -0x1a, RZ ;  /* 0xffffffe60d007810 */ /* 0x000fe40007ffe0ff */
[----:B------:R2:W-:Y:S01]  /*76b0*/  STL.64 [R1+0x4e0], R46 ;  /* 0x0004e02e01007387 */ /* 0x0005e20000100a00 */
[----:B------:R-:W4:Y:S03]  /*76c0*/  LDC R13, c[0x0][0x230] ;  /* 0x00008c00ff0d7b82 */ /* 0x000f260000000800 */
[----:B------:R2:W-:Y:S01]  /*76d0*/  LDGSTS.E [R14+0x4008], desc[UR48][R46.64], !P3 ;  /* 0x040080002e0e7fae */ /* 0x0005e2000d921870 */
[----:B-1----:R-:W-:-:S03]  /*76e0*/  IMAD.WIDE R52, R2, 0x4, R30 ;  /* 0x0000000402347825 */ /* 0x002fc600078e021e */
        /* <DEDUP_REMOVED lines=14> */
[----:B------:R-:W4:Y:S03]  /*77d0*/  LDC R5, c[0x0][0x230] ;  /* 0x00008c00ff057b82 */ /* 0x000f260000000800 */
        /* <DEDUP_REMOVED lines=8> */
[C---:B---3--:R-:W-:Y:S01]  /*7860*/  IMAD.WIDE R44, R0.reuse, 0x4, R114 ;  /* 0x00000004002c7825 */ /* 0x048fe200078e0272 */
[----:B------:R2:W-:Y:S04]  /*7870*/  STL.64 [R1+0x550], R52 ;  /* 0x0005503401007387 */ /* 0x0005e80000100a00 */
[----:B------:R2:W-:Y:S01]  /*7880*/  LDGSTS.E [R14+0x10000], desc[UR48][R52.64], !P0 ;  /* 0x10000000340e7fae */ /* 0x0005e2000c121870 */
[----:B-1----:R-:W-:-:S03]  /*7890*/  IMAD.WIDE R20, R0, 0x4, R116 ;  /* 0x0000000400147825 */ /* 0x002fc600078e0274 */
        /* <DEDUP_REMOVED lines=12> */
[----:B--2---:R-:W-:Y:S01]  /*7960*/  IMAD.WIDE R44, R2, 0x4, R114 ;  /* 0x00000004022c7825 */ /* 0x004fe200078e0272 */
[----:B------:R2:W-:Y:S03]  /*7970*/  STL.64 [R1+0x590], R52 ;  /* 0x0005903401007387 */ /* 0x0005e60000100a00 */
[----:B------:R-:W-:Y:S01]  /*7980*/  IMAD.WIDE R54, R0, 0x4, R30 ;  /* 0x0000000400367825 */ /* 0x000fe200078e021e */
[----:B------:R2:W-:Y:S03]  /*7990*/  LDGSTS.E [R14+0x10004], desc[UR48][R52.64], !P6 ;  /* 0x10004000340e7fae */ /* 0x0005e6000f121870 */
[----:B-1----:R-:W-:Y:S01]  /*79a0*/  IMAD.WIDE R20, R2, 0x4, R116 ;  /* 0x0000000402147825 */ /* 0x002fe200078e0274 */
[----:B------:R1:W-:Y:S01]  /*79b0*/  STL.64 [R1+0x5a0], R46 ;  /* 0x0005a02e01007387 */ /* 0x0003e20000100a00 */
[----:B----4-:R-:W-:-:S02]  /*79c0*/  IADD3 R2, R13, -0x39, RZ ;  /* 0xffffffc70d027810 */ /* 0x010fc40007ffe0ff */
[----:B------:R-:W-:Y:S01]  /*79d0*/  LOP3.LUT R13, R3, 0x60, RZ, 0x3c, !PT ;  /* 0x00000060030d7812 */ /* 0x000fe200078e3cff */
[----:B------:R1:W-:Y:S03]  /*79e0*/  LDGSTS.E [R14+0x14004], desc[UR48][R46.64], !P6 ;  /* 0x140040002e0e7fae */ /* 0x0003e6000f121870 */
[----:B------:R-:W-:Y:S01]  /*79f0*/  IADD3 R13, R13, UR10, RZ ;  /* 0x0000000a0d0d7c10 */ /* 0x000fe2000fffe0ff */
[----:B------:R4:W-:Y:S01]  /*7a00*/  STL.64 [R1+0x5d0], R44 ;  /* 0x0005d02c01007387 */ /* 0x0009e20000100a00 */
[----:B--2---:R-:W-:-:S03]  /*7a10*/  IMAD.WIDE R52, R0, 0x4, R112 ;  /* 0x0000000400347825 */ /* 0x004fc600078e0270 */
[----:B------:R4:W-:Y:S04]  /*7a20*/  LDGSTS.E [R14+0x18004], desc[UR48][R44.64], !P6 ;  /* 0x180040002c0e7fae */ /* 0x0009e8000f121870 */
[----:B------:R2:W-:Y:S01]  /*7a30*/  STL.64 [R1+0x5d8], R20 ;  /* 0x0005d81401007387 */ /* 0x0005e20000100a00 */
[----:B-1----:R-:W-:-:S03]  /*7a40*/  IMAD.WIDE R46, R0, 0x4, R114 ;  /* 0x00000004002e7825 */ /* 0x002fc600078e0272 */
[----:B------:R2:W-:Y:S01]  /*7a50*/  LDGSTS.E [R14+0x1c004], desc[UR48][R20.64], !P6 ;  /* 0x1c004000140e7fae */ /* 0x0005e2000f121870 */
[----:B------:R-:W-:Y:S01]  /*7a60*/  ISETP.GE.U32.AND P6, PT, R2, 0x7fffff88, PT ;  /* 0x7fffff880200780c */ /* 0x000fe20003fc6070 */
[----:B------:R-:W-:Y:S02]  /*7a70*/  IMAD R2, R4, 0x37, RZ ;  /* 0x0000003704027824 */ /* 0x000fe400078e02ff */
[----:B----4-:R-:W-:Y:S01]  /*7a80*/  IMAD.WIDE R44, R0, 0x4, R116 ;  /* 0x00000004002c7825 */ /* 0x010fe200078e0274 */
[----:B------:R1:W-:Y:S03]  /*7a90*/  STL.64 [R1+0x5e0], R54 ;  /* 0x0005e03601007387 */ /* 0x0003e60000100a00 */
[----:B------:R-:W-:Y:S01]  /*7aa0*/  VIADD R0, R5, 0xffffffc6 ;  /* 0xffffffc605007836 */ /* 0x000fe20000000000 */
[----:B------:R1:W-:Y:S01]  /*7ab0*/  LDGSTS.E [R14+0x10008], desc[UR48][R54.64], !P5 ;  /* 0x10008000360e7fae */ /* 0x0003e2000e921870 */
[----:B------:R-:W4:Y:S03]  /*7ac0*/  LDC R5, c[0x0][0x230] ;  /* 0x00008c00ff057b82 */ /* 0x000f260000000800 */
[----:B------:R3:W-:Y:S04]  /*7ad0*/  STL.64 [R1+0x5e8], R52 ;  /* 0x0005e83401007387 */ /* 0x0007e80000100a00 */
[----:B------:R3:W-:Y:S01]  /*7ae0*/  LDGSTS.E [R14+0x14008], desc[UR48][R52.64], !P5 ;  /* 0x14008000340e7fae */ /* 0x0007e2000e921870 */
[----:B--2---:R-:W2:Y:S01]  /*7af0*/  LDC R20, c[0x0][0x230] ;  /* 0x00008c00ff147b82 */ /* 0x004ea20000000800 */
[----:B-1----:R-:W-:-:S02]  /*7b00*/  IMAD.WIDE R54, R2, 0x4, R30 ;  /* 0x0000000402367825 */ /* 0x002fc400078e021e */
[----:B------:R1:W-:Y:S04]  /*7b10*/  STL.64 [R1+0x5f0], R46 ;  /* 0x0005f02e01007387 */ /* 0x0003e80000100a00 */
[----:B------:R1:W-:Y:S01]  /*7b20*/  LDGSTS.E [R14+0x18008], desc[UR48][R46.64], !P5 ;  /* 0x180080002e0e7fae */ /* 0x0003e2000e921870 */
[----:B------:R-:W4:Y:S01]  /*7b30*/  LDC R21, c[0x0][0x230] ;  /* 0x00008c00ff157b82 */ /* 0x000f220000000800 */
[----:B---3--:R-:W-:Y:S02]  /*7b40*/  IMAD.WIDE R52, R2, 0x4, R112 ;  /* 0x0000000402347825 */ /* 0x008fe400078e0270 */
[----:B------:R3:W-:Y:S04]  /*7b50*/  STL.64 [R1+0x5f8], R44 ;  /* 0x0005f82c01007387 */ /* 0x0007e80000100a00 */
[----:B------:R3:W-:Y:S01]  /*7b60*/  LDGSTS.E [R14+0x1c008], desc[UR48][R44.64], !P5 ;  /* 0x1c0080002c0e7fae */ /* 0x0007e2000e921870 */
[----:B------:R-:W-:Y:S01]  /*7b70*/  ISETP.GE.U32.AND P5, PT, R0, 0x7fffff87, PT ;  /* 0x7fffff870000780c */ /* 0x000fe20003fa6070 */
[----:B------:R-:W-:-:S02]  /*7b80*/  VIADD R0, R11, 0xffffffc5 ;  /* 0xffffffc50b007836 */ /* 0x000fc40000000000 */
[C---:B-1----:R-:W-:Y:S01]  /*7b90*/  IMAD.WIDE R46, R2.reuse, 0x4, R114 ;  /* 0x00000004022e7825 */ /* 0x042fe200078e0272 */
[----:B------:R1:W-:Y:S01]  /*7ba0*/  LDGSTS.E [R14+0x1000c], desc[UR48][R54.64], !P4 ;  /* 0x1000c000360e7fae */ /* 0x0003e2000e121870 */
[----:B------:R-:W4:Y:S03]  /*7bb0*/  LDC R11, c[0x0][0x230] ;  /* 0x00008c00ff0b7b82 */ /* 0x000f260000000800 */
[----:B------:R1:W-:Y:S01]  /*7bc0*/  LDGSTS.E [R14+0x1400c], desc[UR48][R52.64], !P4 ;  /* 0x1400c000340e7fae */ /* 0x0003e2000e121870 */
[----:B---3--:R-:W-:-:S03]  /*7bd0*/  IMAD.WIDE R44, R2, 0x4, R116 ;  /* 0x00000004022c7825 */ /* 0x008fc600078e0274 */
[----:B------:R3:W-:Y:S01]  /*7be0*/  LDGSTS.E [R14+0x1800c], desc[UR48][R46.64], !P4 ;  /* 0x1800c0002e0e7fae */ /* 0x0007e2000e121870 */
[----:B------:R-:W-:-:S03]  /*7bf0*/  IMAD R2, R4, 0x19, RZ ;  /* 0x0000001904027824 */ /* 0x000fc600078e02ff */
[----:B------:R2:W-:Y:S01]  /*7c00*/  LDGSTS.E [R14+0x1c00c], desc[UR48][R44.64], !P4 ;  /* 0x1c00c0002c0e7fae */ /* 0x0005e2000e121870 */
[----:B------:R-:W-:Y:S01]  /*7c10*/  ISETP.GE.U32.AND P4, PT, R0, 0x7fffff86, PT ;  /* 0x7fffff860000780c */ /* 0x000fe20003f86070 */
[----:B------:R-:W-:Y:S02]  /*7c20*/  IMAD R0, R4, 0x18, RZ ;  /* 0x0000001804007824 */ /* 0x000fe400078e02ff */
[----:B------:R1:W-:Y:S04]  /*7c30*/  STL.64 [R1+0x600], R54 ;  /* 0x0006003601007387 */ /* 0x0003e80000100a00 */
[----:B------:R3:W-:Y:S04]  /*7c40*/  STL.64 [R1+0x608], R52 ;  /* 0x0006083401007387 */ /* 0x0007e80000100a00 */
[----:B------:R2:W-:Y:S04]  /*7c50*/  STL.64 [R1+0x610], R46 ;  /* 0x0006102e01007387 */ /* 0x0005e80000100a00 */
[----:B------:R2:W-:Y:S01]  /*7c60*/  STL.64 [R1+0x618], R44 ;  /* 0x0006182c01007387 */ /* 0x0005e20000100a00 */
[----:B-1----:R-:W-:-:S04]  /*7c70*/  IMAD.WIDE R54, R0, 0x4, R30 ;  /* 0x0000000400367825 */ /* 0x002fc800078e021e */
[C---:B---3--:R-:W-:Y:S01]  /*7c80*/  IMAD.WIDE R52, R0.reuse, 0x4, R112 ;  /* 0x0000000400347825 */ /* 0x048fe200078e0270 */
[----:B------:R1:W-:Y:S03]  /*7c90*/  STL.64 [R1+0x620], R54 ;  /* 0x0006203601007387 */ /* 0x0003e60000100a00 */
[C---:B--2---:R-:W-:Y:S01]  /*7ca0*/  IMAD.WIDE R46, R0.reuse, 0x4, R114 ;  /* 0x00000004002e7825 */ /* 0x044fe200078e0272 */
[----:B------:R1:W-:Y:S03]  /*7cb0*/  LDGSTS.E [R13], desc[UR48][R54.64], !P1 ;  /* 0x00000000360d7fae */ /* 0x0003e6000c921870 */
[----:B------:R-:W-:Y:S01]  /*7cc0*/  IMAD.WIDE R44, R0, 0x4, R116 ;  /* 0x00000004002c7825 */ /* 0x000fe200078e0274 */
[----:B------:R2:W-:Y:S03]  /*7cd0*/  STL.64 [R1+0x628], R52 ;  /* 0x0006283401007387 */ /* 0x0005e60000100a00 */
[----:B------:R-:W-:Y:S01]  /*7ce0*/  VIADD R0, R20, 0xffffffc4 ;  /* 0xffffffc414007836 */ /* 0x000fe20000000000 */
[----:B------:R2:W-:Y:S01]  /*7cf0*/  LDGSTS.E [R13+0x4000], desc[UR48][R52.64], !P1 ;  /* 0x04000000340d7fae */ /* 0x0005e2000c921870 */
[----:B------:R-:W3:Y:S01]  /*7d00*/  LDC R20, c[0x0][0x230] ;  /* 0x00008c00ff147b82 */ /* 0x000ee20000000800 */
[----:B-1----:R-:W-:-:S02]  /*7d10*/  IMAD.WIDE R54, R2, 0x4, R30 ;  /* 0x0000000402367825 */ /* 0x002fc400078e021e */
        /* <DEDUP_REMOVED lines=12> */
[----:B----4-:R-:W-:-:S03]  /*7de0*/  VIADD R2, R5, 0xffffffe3 ;  /* 0xffffffe305027836 */ /* 0x010fc60000000000 */
        /* <DEDUP_REMOVED lines=10> */
[----:B---3--:R-:W-:Y:S01]  /*7e90*/  IMAD.WIDE R46, R0, 0x4, R114 ;  /* 0x00000004002e7825 */ /* 0x008fe200078e0272 */
[----:B------:R-:W-:Y:S03]  /*7ea0*/  STL.64 [R1+0x660], R54 ;  /* 0x0006603601007387 */ /* 0x000fe60000100a00 */
[--C-:B------:R-:W-:Y:S01]  /*7eb0*/  IMAD.WIDE R8, R2, 0x4, R116.reuse ;  /* 0x0000000402087825 */ /* 0x100fe200078e0274 */
[----:B------:R-:W-:Y:S03]  /*7ec0*/  LDGSTS.E [R13+0x8], desc[UR48][R54.64], !P2 ;  /* 0x00008000360d7fae */ /* 0x000fe6000d121870 */
[----:B-1----:R-:W-:Y:S01]  /*7ed0*/  IMAD.WIDE R44, R0, 0x4, R116 ;  /* 0x00000004002c7825 */ /* 0x002fe200078e0274 */
[----:B------:R1:W-:Y:S03]  /*7ee0*/  STL.64 [R1+0x698], R52 ;  /* 0x0006983401007387 */ /* 0x0003e60000100a00 */
[----:B------:R-:W-:Y:S01]  /*7ef0*/  VIADD R0, R11, 0xffffffe2 ;  /* 0xffffffe20b007836 */ /* 0x000fe20000000000 */
[----:B------:R1:W-:Y:S01]  /*7f00*/  LDGSTS.E [R13+0x4008], desc[UR48][R52.64], !P2 ;  /* 0x04008000340d7fae */ /* 0x0003e2000d121870 */
[----:B------:R-:W2:Y:S03]  /*7f10*/  LDC R11, c[0x0][0x230] ;  /* 0x00008c00ff0b7b82 */ /* 0x000ea60000000800 */
[----:B------:R3:W-:Y:S04]  /*7f20*/  STL.64 [R1+0x6a0], R46 ;  /* 0x0006a02e01007387 */ /* 0x0007e80000100a00 */
[----:B------:R3:W-:Y:S01]  /*7f30*/  LDGSTS.E [R13+0x8008], desc[UR48][R46.64], !P2 ;  /* 0x080080002e0d7fae */ /* 0x0007e2000d121870 */
[----:B-1----:R-:W-:-:S03]  /*7f40*/  IMAD.WIDE R52, R2, 0x4, R30 ;  /* 0x0000000402347825 */ /* 0x002fc600078e021e */
[----:B------:R1:W-:Y:S04]  /*7f50*/  STL.64 [R1+0x6a8], R44 ;  /* 0x0006a82c01007387 */ /* 0x0003e80000100a00 */
[----:B------:R1:W-:Y:S01]  /*7f60*/  LDGSTS.E [R13+0xc008], desc[UR48][R44.64], !P2 ;  /* 0x0c0080002c0d7fae */ /* 0x0003e2000d121870 */
[----:B------:R-:W-:Y:S01]  /*7f70*/  ISETP.GE.U32.AND P2, PT, R0, 0x7fffffa3, PT ;  /* 0x7fffffa30000780c */ /* 0x000fe20003f46070 */
[----:B------:R-:W-:Y:S02]  /*7f80*/  IMAD R0, R4, 0x38, RZ ;  /* 0x0000003804007824 */ /* 0x000fe400078e02ff */
[C---:B---3--:R-:W-:Y:S01]  /*7f90*/  IMAD.WIDE R46, R2.reuse, 0x4, R112 ;  /* 0x00000004022e7825 */ /* 0x048fe200078e0270 */
[----:B------:R3:W-:Y:S04]  /*7fa0*/  LDGSTS.E [R13+0xc], desc[UR48][R52.64], !P0 ;  /* 0x0000c000340d7fae */ /* 0x0007e8000c121870 */
[----:B------:R4:W-:Y:S01]  /*7fb0*/  LDGSTS.E [R13+0x400c], desc[UR48][R46.64], !P0 ;  /* 0x0400c0002e0d7fae */ /* 0x0009e2000c121870 */
[----:B-1----:R-:W-:-:S03]  /*7fc0*/  IMAD.WIDE R44, R2, 0x4, R114 ;  /* 0x00000004022c7825 */ /* 0x002fc600078e0272 */
[----:B------:R3:W-:Y:S01]  /*7fd0*/  STL.64 [R1+0x6b0], R52 ;  /* 0x0006b03401007387 */ /* 0x0007e20000100a00 */
[----:B------:R-:W-:-:S03]  /*7fe0*/  VIADD R2, R20, 0xffffffe1 ;  /* 0xffffffe114027836 */ /* 0x000fc60000000000 */
[----:B------:R1:W-:Y:S01]  /*7ff0*/  LDGSTS.E [R13+0x800c], desc[UR48][R44.64], !P0 ;  /* 0x0800c0002c0d7fae */ /* 0x0003e2000c121870 */
[----:B------:R-:W2:Y:S03]  /*8000*/  LDC R20, c[0x0][0x230] ;  /* 0x00008c00ff147b82 */ /* 0x000ea60000000800 */
[----:B------:R4:W-:Y:S04]  /*8010*/  STL.64 [R1+0x6b8], R46 ;  /* 0x0006b82e01007387 */ /* 0x0009e80000100a00 */
[----:B------:R1:W-:Y:S01]  /*8020*/  LDGSTS.E [R13+0xc00c], desc[UR48][R8.64], !P0 ;  /* 0x0c00c000080d7fae */ /* 0x0003e2000c121870 */
[----:B---3--:R-:W-:Y:S01]  /*8030*/  IMAD.WIDE R52, R0, 0x4, R30 ;  /* 0x0000000400347825 */ /* 0x008fe200078e021e */
        /* <DEDUP_REMOVED lines=8> */
[----:B---3--:R-:W-:Y:S01]  /*80c0*/  IMAD.WIDE R8, R0, 0x4, R116 ;  /* 0x0000000400087825 */ /* 0x008fe200078e0274 */
[----:B------:R-:W-:Y:S02]  /*80d0*/  IADD3 R0, R5, -0x20, RZ ;  /* 0xffffffe005007810 */ /* 0x000fe40007ffe0ff */
[----:B------:R1:W-:Y:S01]  /*80e0*/  STL.64 [R1+0x6d8], R46 ;  /* 0x0006d82e01007387 */ /* 0x0003e20000100a00 */
[----:B------:R-:W3:Y:S03]  /*80f0*/  LDC R5, c[0x0][0x230] ;  /* 0x00008c00ff057b82 */ /* 0x000ee60000000800 */
        /* <DEDUP_REMOVED lines=8> */
[----:B--2---:R-:W-:Y:S01]  /*8180*/  VIADD R0, R11, 0xffffffc3 ;  /* 0xffffffc30b007836 */ /* 0x004fe20000000000 */
[----:B------:R-:W-:Y:S01]  /*8190*/  LOP3.LUT R11, R3, 0x70, RZ, 0x3c, !PT ;  /* 0x00000070030b7812 */ /* 0x000fe200078e3cff */
[----:B----4-:R-:W-:Y:S01]  /*81a0*/  IMAD.WIDE R44, R2, 0x4, R114 ;  /* 0x00000004022c7825 */ /* 0x010fe200078e0272 */
[----:B------:R2:W-:Y:S02]  /*81b0*/  STL.64 [R1+0x6f0], R52 ;  /* 0x0006f03401007387 */ /* 0x0005e40000100a00 */
[----:B------:R-:W-:-:S02]  /*81c0*/  IADD3 R11, R11, UR10, RZ ;  /* 0x0000000a0b0b7c10 */ /* 0x000fc4000fffe0ff */
[----:B------:R2:W-:Y:S01]  /*81d0*/  LDGSTS.E [R13+0x10004], desc[UR48][R52.64], !P5 ;  /* 0x10004000340d7fae */ /* 0x0005e2000e921870 */
[----:B-1----:R-:W-:-:S03]  /*81e0*/  IMAD.WIDE R8, R2, 0x4, R116 ;  /* 0x0000000402087825 */ /* 0x002fc600078e0274 */
[----:B------:R-:W-:Y:S01]  /*81f0*/  STL.64 [R1+0x6f8], R46 ;  /* 0x0006f82e01007387 */ /* 0x000fe20000100a00 */
[----:B------:R-:W-:-:S03]  /*8200*/  IMAD R2, R4, 0x3b, RZ ;  /* 0x0000003b04027824 */ /* 0x000fc600078e02ff */
[----:B------:R-:W-:Y:S04]  /*8210*/  LDGSTS.E [R13+0x14004], desc[UR48][R46.64], !P5 ;  /* 0x140040002e0d7fae */ /* 0x000fe8000e921870 */
[----:B------:R-:W-:Y:S04]  /*8220*/  STL.64 [R1+0x700], R44 ;  /* 0x0007002c01007387 */ /* 0x000fe80000100a00 */
[----:B------:R-:W-:Y:S04]  /*8230*/  LDGSTS.E [R13+0x18004], desc[UR48][R44.64], !P5 ;  /* 0x180040002c0d7fae */ /* 0x000fe8000e921870 */
[----:B------:R1:W-:Y:S04]  /*8240*/  STL.64 [R1+0x708], R8 ;  /* 0x0007080801007387 */ /* 0x0003e80000100a00 */
[----:B------:R1:W-:Y:S01]  /*8250*/  LDGSTS.E [R13+0x1c004], desc[UR48][R8.64], !P5 ;  /* 0x1c004000080d7fae */ /* 0x0003e2000e921870 */
[----:B------:R-:W-:Y:S01]  /*8260*/  ISETP.GE.U32.AND P5, PT, R0, 0x7fffff84, PT ;  /* 0x7fffff840000780c */ /* 0x000fe20003fa6070 */
[----:B------:R-:W-:-:S04]  /*8270*/  IMAD R0, R4, 0x3a, RZ ;  /* 0x0000003a04007824 */ /* 0x000fc800078e02ff */
[----:B------:R-:W-:-:S04]  /*8280*/  IMAD.WIDE R54, R0, 0x4, R30 ;  /* 0x0000000400367825 */ /* 0x000fc800078e021e */
[C---:B--2---:R-:W-:Y:S01]  /*8290*/  IMAD.WIDE R52, R0.reuse, 0x4, R112 ;  /* 0x0000000400347825 */ /* 0x044fe200078e0270 */
[----:B------:R2:W-:Y:S01]  /*82a0*/  STL.64 [R1+0x710], R54 ;  /* 0x0007103601007387 */ /* 0x0005e20000100a00 */
[----:B-1----:R-:W1:Y:S02]  /*82b0*/  LDC R8, c[0x0][0x230] ;  /* 0x00008c00ff087b82 */ /* 0x002e640000000800 */
[C---:B------:R-:W-:Y:S01]  /*82c0*/  IMAD.WIDE R46, R0.reuse, 0x4, R114 ;  /* 0x00000004002e7825 */ /* 0x040fe200078e0272 */
[----:B------:R2:W-:Y:S03]  /*82d0*/  LDGSTS.E [R13+0x10008], desc[UR48][R54.64], !P4 ;  /* 0x10008000360d7fae */ /* 0x0005e6000e121870 */
[----:B------:R-:W-:Y:S01]  /*82e0*/  IMAD.WIDE R44, R0, 0x4, R116 ;  /* 0x00000004002c7825 */ /* 0x000fe200078e0274 */
[----:B------:R4:W-:Y:S03]  /*82f0*/  STL.64 [R1+0x718], R52 ;  /* 0x0007183401007387 */ /* 0x0009e60000100a00 */
[----:B------:R-:W-:Y:S01]  /*8300*/  VIADD R0, R20, 0xffffffc2 ;  /* 0xffffffc214007836 */ /* 0x000fe20000000000 */
[----:B------:R4:W-:Y:S01]  /*8310*/  LDGSTS.E [R13+0x14008], desc[UR48][R52.64], !P4 ;  /* 0x14008000340d7fae */ /* 0x0009e2000e121870 */
[----:B--2---:R-:W-:-:S03]  /*8320*/  IMAD.WIDE R54, R2, 0x4, R30 ;  /* 0x0000000402367825 */ /* 0x004fc600078e021e */
[----:B------:R2:W-:Y:S04]  /*8330*/  STL.64 [R1+0x720], R46 ;  /* 0x0007202e01007387 */ /* 0x0005e80000100a00 */
[----:B------:R2:W-:Y:S01]  /*8340*/  LDGSTS.E [R13+0x18008], desc[UR48][R46.64], !P4 ;  /* 0x180080002e0d7fae */ /* 0x0005e2000e121870 */
[----:B----4-:R-:W-:-:S03]  /*8350*/  IMAD.WIDE R52, R2, 0x4, R112 ;  /* 0x0000000402347825 */ /* 0x010fc600078e0270 */
[----:B------:R4:W-:Y:S04]  /*8360*/  STL.64 [R1+0x728], R44 ;  /* 0x0007282c01007387 */ /* 0x0009e80000100a00 */
[----:B------:R4:W-:Y:S01]  /*8370*/  LDGSTS.E [R13+0x1c008], desc[UR48][R44.64], !P4 ;  /* 0x1c0080002c0d7fae */ /* 0x0009e2000e121870 */
[----:B------:R-:W-:Y:S02]  /*8380*/  ISETP.GE.U32.AND P4, PT, R0, 0x7fffff83, PT ;  /* 0x7fffff830000780c */ /* 0x000fe40003f86070 */
[----:B---3--:R-:W-:Y:S01]  /*8390*/  IADD3 R0, R5, -0x3f, RZ ;  /* 0xffffffc105007810 */ /* 0x008fe20007ffe0ff */
[C---:B--2---:R-:W-:Y:S01]  /*83a0*/  IMAD.WIDE R46, R2.reuse, 0x4, R114 ;  /* 0x00000004022e7825 */ /* 0x044fe200078e0272 */
[----:B------:R2:W-:Y:S03]  /*83b0*/  LDGSTS.E [R13+0x1000c], desc[UR48][R54.64], !P1 ;  /* 0x1000c000360d7fae */ /* 0x0005e6000c921870 */
[----:B------:R-:W-:Y:S01]  /*83c0*/  VIADD R5, R21, 0xffffffc0 ;  /* 0xffffffc015057836 */ /* 0x000fe20000000000 */
[----:B------:R3:W-:Y:S01]  /*83d0*/  LDGSTS.E [R13+0x1400c], desc[UR48][R52.64], !P1 ;  /* 0x1400c000340d7fae */ /* 0x0007e2000c921870 */
[----:B----4-:R-:W-:-:S03]  /*83e0*/  IMAD.WIDE R44, R2, 0x4, R116 ;  /* 0x00000004022c7825 */ /* 0x010fc600078e0274 */
[----:B------:R-:W-:Y:S01]  /*83f0*/  LDGSTS.E [R13+0x1800c], desc[UR48][R46.64], !P1 ;  /* 0x1800c0002e0d7fae */ /* 0x000fe2000c921870 */
[----:B------:R-:W-:-:S03]  /*8400*/  IMAD R2, R4, 0x1d, RZ ;  /* 0x0000001d04027824 */ /* 0x000fc600078e02ff */
[----:B------:R1:W-:Y:S01]  /*8410*/  LDGSTS.E [R13+0x1c00c], desc[UR48][R44.64], !P1 ;  /* 0x1c00c0002c0d7fae */ /* 0x0003e2000c921870 */
[----:B------:R-:W-:Y:S01]  /*8420*/  ISETP.GE.U32.AND P1, PT, R0, 0x7fffff82, PT ;  /* 0x7fffff820000780c */ /* 0x000fe20003f26070 */
[----:B------:R-:W-:Y:S02]  /*8430*/  IMAD R0, R4, 0x1c, RZ ;  /* 0x0000001c04007824 */ /* 0x000fe400078e02ff */
[----:B------:R2:W-:Y:S01]  /*8440*/  STL.64 [R1+0x730], R54 ;  /* 0x0007303601007387 */ /* 0x0005e20000100a00 */
[----:B------:R-:W-:-:S03]  /*8450*/  IMAD.WIDE R20, R2, 0x4, R116 ;  /* 0x0000000402147825 */ /* 0x000fc600078e0274 */
[----:B------:R3:W-:Y:S01]  /*8460*/  STL.64 [R1+0x738], R52 ;  /* 0x0007383401007387 */ /* 0x0007e20000100a00 */
[----:B------:R-:W-:-:S03]  /*8470*/  IMAD.WIDE R68, R0, 0x4, R112 ;  /* 0x0000000400447825 */ /* 0x000fc600078e0270 */
[----:B------:R-:W-:Y:S01]  /*8480*/  STL.64 [R1+0x740], R46 ;  /* 0x0007402e01007387 */ /* 0x000fe20000100a00 */
[----:B------:R-:W-:-:S03]  /*8490*/  IMAD.WIDE R62, R0, 0x4, R114 ;  /* 0x00000004003e7825 */ /* 0x000fc600078e0272 */
[----:B------:R1:W-:Y:S01]  /*84a0*/  STL.64 [R1+0x748], R44 ;  /* 0x0007482c01007387 */ /* 0x0003e20000100a00 */
[----:B--2---:R-:W-:-:S04]  /*84b0*/  IMAD.WIDE R54, R2, 0x4, R30 ;  /* 0x0000000402367825 */ /* 0x004fc800078e021e */
[----:B------:R-:W-:-:S04]  /*84c0*/  IMAD.WIDE R60, R0, 0x4, R116 ;  /* 0x00000004003c7825 */ /* 0x000fc800078e0274 */
[----:B---3--:R-:W-:-:S04]  /*84d0*/  IMAD.WIDE R52, R2, 0x4, R112 ;  /* 0x0000000402347825 */ /* 0x008fc800078e0270 */
[----:B-1----:R-:W-:Y:S02]  /*84e0*/  VIADD R44, R8, 0x3f ;  /* 0x0000003f082c7836 */ /* 0x002fe40000000000 */
[----:B------:R-:W-:-:S04]  /*84f0*/  IMAD.WIDE R8, R0, 0x4, R30 ;  /* 0x0000000400087825 */ /* 0x000fc800078e021e */
[----:B------:R-:W-:Y:S01]  /*8500*/  IMAD.WIDE R46, R2, 0x4, R114 ;  /* 0x00000004022e7825 */ /* 0x000fe200078e0272 */
[----:B------:R1:W-:Y:S04]  /*8510*/  STL.64 [R1+0x750], R8 ;  /* 0x0007500801007387 */ /* 0x0003e80000100a00 */
[----:B------:R-:W-:Y:S04]  /*8520*/  STL.64 [R1+0x758], R54 ;  /* 0x0007583601007387 */ /* 0x000fe80000100a00 */
[----:B------:R-:W-:Y:S04]  /*8530*/  LDGSTS.E [R11], desc[UR48][R8.64], !P3 ;  /* 0x00000000080b7fae */ /* 0x000fe8000d921870 */
[----:B------:R-:W-:Y:S04]  /*8540*/  STL.64 [R1+0x760], R68 ;  /* 0x0007604401007387 */ /* 0x000fe80000100a00 */
[----:B------:R-:W-:Y:S04]  /*8550*/  LDGSTS.E [R11+0x4000], desc[UR48][R68.64], !P3 ;  /* 0x04000000440b7fae */ /* 0x000fe8000d921870 */
[----:B------:R-:W-:Y:S04]  /*8560*/  STL.64 [R1+0x768], R62 ;  /* 0x0007683e01007387 */ /* 0x000fe80000100a00 */
[----:B------:R-:W-:Y:S04]  /*8570*/  LDGSTS.E [R11+0x8000], desc[UR48][R62.64], !P3 ;  /* 0x080000003e0b7fae */ /* 0x000fe8000d921870 */
[----:B------:R2:W-:Y:S04]  /*8580*/  STL.64 [R1+0x770], R60 ;  /* 0x0007703c01007387 */ /* 0x0005e80000100a00 */
[----:B------:R2:W-:Y:S04]  /*8590*/  LDGSTS.E [R11+0xc000], desc[UR48][R60.64], !P3 ;  /* 0x0c0000003c0b7fae */ /* 0x0005e8000d921870 */
[----:B-1----:R-:W3:Y:S01]  /*85a0*/  LDL.LU.64 R8, [R1+0x11e0] ;  /* 0x0011e00001087983 */ /* 0x002ee20000300a00 */
[----:B------:R-:W-:-:S03]  /*85b0*/  ISETP.GE.AND P3, PT, R252, R5, PT ;  /* 0x00000005fc00720c */ /* 0x000fc60003f66270 */
[----:B------:R-:W-:Y:S01]  /*85c0*/  LDGSTS.E [R11+0x4], desc[UR48][R54.64], !P2 ;  /* 0x00004000360b7fae */ /* 0x000fe2000d121870 */
[----:B------:R-:W-:Y:S02]  /*85d0*/  SEL R2, RZ, 0x4, P3 ;  /* 0x00000004ff027807 */ /* 0x000fe40001800000 */
[----:B------:R-:W-:Y:S01]  /*85e0*/  ISETP.GE.AND P3, PT, R252, UR4, PT ;  /* 0x00000004fc007c0c */ /* 0x000fe2000bf66270 */
[----:B------:R-:W-:Y:S01]  /*85f0*/  STL.64 [R1+0x778], R52 ;  /* 0x0007783401007387 */ /* 0x000fe20000100a00 */
[----:B--2---:R-:W1:Y:S01]  /*8600*/  LDC R60, c[0x0][0x230] ;  /* 0x00008c00ff3c7b82 */ /* 0x004e620000000800 */
[----:B------:R-:W-:Y:S01]  /*8610*/  IMAD.MOV.U32 R61, RZ, RZ, R241 ;  /* 0x000000ffff3d7224 */ /* 0x000fe200078e00f1 */
[----:B------:R-:W-:Y:S01]  /*8620*/  ULDC.64 UR4, c[0x0][0x238] ;  /* 0x00008e0000047ab9 */ /* 0x000fe20000000a00 */
[----:B------:R-:W-:Y:S04]  /*8630*/  LDGSTS.E [R11+0x4004], desc[UR48][R52.64], !P2 ;  /* 0x04004000340b7fae */ /* 0x000fe8000d121870 */
[----:B------:R-:W-:Y:S04]  /*8640*/  STL.64 [R1+0x780], R46 ;  /* 0x0007802e01007387 */ /* 0x000fe80000100a00 */
[----:B------:R-:W-:Y:S04]  /*8650*/  LDGSTS.E [R11+0x8004], desc[UR48][R46.64], !P2 ;  /* 0x080040002e0b7fae */ /* 0x000fe8000d121870 */
[----:B------:R2:W-:Y:S04]  /*8660*/  STL.64 [R1+0x788], R20 ;  /* 0x0007881401007387 */ /* 0x0005e80000100a00 */
[----:B------:R2:W-:Y:S01]  /*8670*/  LDGSTS.E [R11+0xc004], desc[UR48][R20.64], !P2 ;  /* 0x0c004000140b7fae */ /* 0x0005e2000d121870 */
[----:B------:R-:W-:-:S04]  /*8680*/  ISETP.GT.AND P2, PT, R44, 0x3f, PT ;  /* 0x0000003f2c00780c */ /* 0x000fc80003f44270 */
[----:B------:R-:W-:Y:S02]  /*8690*/  SEL R0, RZ, 0x4, !P2 ;  /* 0x00000004ff007807 */ /* 0x000fe40005000000 */
[----:B------:R-:W-:Y:S02]  /*86a0*/  ISETP.GE.U32.AND P2, PT, R5, 0x7fffff81, PT ;  /* 0x7fffff810500780c */ /* 0x000fe40003f46070 */
[----:B------:R-:W-:Y:S02]  /*86b0*/  SEL R5, R0, RZ, !P3 ;  /* 0x000000ff00057207 */ /* 0x000fe40005800000 */
[----:B------:R-:W-:Y:S01]  /*86c0*/  ISETP.GT.AND P3, PT, R44, 0x7f, PT ;  /* 0x0000007f2c00780c */ /* 0x000fe20003f64270 */
[----:B--2---:R-:W2:Y:S01]  /*86d0*/  LDC R21, c[0x0][0x230] ;  /* 0x00008c00ff157b82 */ /* 0x004ea20000000800 */
[----:B------:R-:W-:Y:S02]  /*86e0*/  IMAD R20, R4, 0x1e, RZ ;  /* 0x0000001e04147824 */ /* 0x000fe400078e02ff */
[----:B------:R-:W-:Y:S01]  /*86f0*/  SEL R0, R2, RZ, P3 ;  /* 0x000000ff02007207 */ /* 0x000fe20001800000 */
[----:B------:R-:W-:Y:S01]  /*8700*/  IMAD R2, R4, 0x1f, RZ ;  /* 0x0000001f04027824 */ /* 0x000fe200078e02ff */
[----:B------:R-:W-:Y:S01]  /*8710*/  ISETP.NE.U32.AND P3, PT, R5, RZ, PT ;  /* 0x000000ff0500720c */ /* 0x000fe20003f65070 */
[----:B------:R-:W-:-:S02]  /*8720*/  IMAD.WIDE R54, R20, 0x4, R30 ;  /* 0x0000000414367825 */ /* 0x000fc400078e021e */
[----:B------:R-:W4:Y:S02]  /*8730*/  LDC R5, c[0x0][0x230] ;  /* 0x00008c00ff057b82 */ /* 0x000f240000000800 */
[C---:B------:R-:W-:Y:S01]  /*8740*/  IMAD.WIDE R52, R20.reuse, 0x4, R112 ;  /* 0x0000000414347825 */ /* 0x040fe200078e0270 */
[----:B------:R1:W-:Y:S03]  /*8750*/  LDGSTS.E [R11+0x8], desc[UR48][R54.64], !P0 ;  /* 0x00008000360b7fae */ /* 0x0003e6000c121870 */
[C---:B------:R-:W-:Y:S01]  /*8760*/  IMAD.WIDE R46, R20.reuse, 0x4, R114 ;  /* 0x00000004142e7825 */ /* 0x040fe200078e0272 */
[----:B------:R1:W-:Y:S03]  /*8770*/  LDGSTS.E [R11+0x4008], desc[UR48][R52.64], !P0 ;  /* 0x04008000340b7fae */ /* 0x0003e6000c121870 */
[----:B------:R-:W-:Y:S01]  /*8780*/  IMAD.WIDE R44, R20, 0x4, R116 ;  /* 0x00000004142c7825 */ /* 0x000fe200078e0274 */
[----:B------:R1:W-:Y:S01]  /*8790*/  STL.64 [R1+0x790], R54 ;  /* 0x0007903601007387 */ /* 0x0003e20000100a00 */
[----:B------:R-:W4:Y:S03]  /*87a0*/  LDC R20, c[0x0][0x230] ;  /* 0x00008c00ff147b82 */ /* 0x000f260000000800 */
[----:B------:R2:W-:Y:S04]  /*87b0*/  LDGSTS.E [R11+0x8008], desc[UR48][R46.64], !P0 ;  /* 0x080080002e0b7fae */ /* 0x0005e8000c121870 */
[----:B------:R1:W-:Y:S04]  /*87c0*/  STL.64 [R1+0x798], R52 ;  /* 0x0007983401007387 */ /* 0x0003e80000100a00 */
[----:B------:R2:W-:Y:S01]  /*87d0*/  LDGSTS.E [R11+0xc008], desc[UR48][R44.64], !P0 ;  /* 0x0c0080002c0b7fae */ /* 0x0005e2000c121870 */
[----:B-1----:R-:W-:Y:S01]  /*87e0*/  IMAD.WIDE R54, R2, 0x4, R30 ;  /* 0x0000000402367825 */ /* 0x002fe200078e021e */
[----:B------:R-:W-:-:S02]  /*87f0*/  ISETP.NE.U32.AND P0, PT, R0, RZ, PT ;  /* 0x000000ff0000720c */ /* 0x000fc40003f05070 */
[----:B------:R2:W-:Y:S01]  /*8800*/  STL.64 [R1+0x7a0], R46 ;  /* 0x0007a02e01007387 */ /* 0x0005e20000100a00 */
[----:B------:R-:W-:Y:S02]  /*8810*/  IMAD R0, R4, 0x3c, RZ ;  /* 0x0000003c04007824 */ /* 0x000fe400078e02ff */
[C---:B------:R-:W-:Y:S01]  /*8820*/  IMAD.WIDE R52, R2.reuse, 0x4, R112 ;  /* 0x0000000402347825 */ /* 0x040fe200078e0270 */
[----:B------:R1:W-:Y:S04]  /*8830*/  STL.64 [R1+0x7a8], R44 ;  /* 0x0007a82c01007387 */ /* 0x0003e80000100a00 */
[----:B------:R1:W-:Y:S01]  /*8840*/  STL.64 [R1+0x7d0], R54 ;  /* 0x0007d03601007387 */ /* 0x0003e20000100a00 */
[----:B--2---:R-:W-:-:S03]  /*8850*/  IMAD.WIDE R46, R2, 0x4, R114 ;  /* 0x00000004022e7825 */ /* 0x004fc600078e0272 */
        /* <DEDUP_REMOVED lines=21> */
[----:B------:R-:W1:Y:S03]  /*89b0*/  LDC R60, c[0x0][0x230] ;  /* 0x00008c00ff3c7b82 */ /* 0x000e660000000800 */
[----:B------:R4:W-:Y:S04]  /*89c0*/  STL.64 [R1+0x810], R52 ;  /* 0x0008103401007387 */ /* 0x0009e80000100a00 */
[----:B------:R1:W-:Y:S01]  /*89d0*/  LDGSTS.E [R11+0x1c000], desc[UR48][R44.64], !P5 ;  /* 0x1c0000002c0b7fae */ /* 0x0003e2000e921870 */
[----:B--2---:R-:W-:Y:S01]  /*89e0*/  IMAD.WIDE R54, R2, 0x4, R30 ;  /* 0x0000000402367825 */ /* 0x004fe200078e021e */
[----:B------:R-:W-:-:S02]  /*89f0*/  ISETP.GE.U32.AND P5, PT, R0, 0x7fffff7f, PT ;  /* 0x7fffff7f0000780c */ /* 0x000fc40003fa6070 */
[----:B------:R1:W-:Y:S01]  /*8a00*/  STL.64 [R1+0x808], R46 ;  /* 0x0008082e01007387 */ /* 0x0003e20000100a00 */
[C---:B------:R-:W-:Y:S02]  /*8a10*/  IMAD R0, R4.reuse, 0x3e, RZ ;  /* 0x0000003e04007824 */ /* 0x040fe400078e02ff */
[----:B------:R-:W-:Y:S01]  /*8a20*/  IMAD R4, R4, 0x3f, RZ ;  /* 0x0000003f04047824 */ /* 0x000fe200078e02ff */
[----:B------:R2:W-:Y:S01]  /*8a30*/  STL.64 [R1+0x800], R44 ;  /* 0x0008002c01007387 */ /* 0x0005e20000100a00 */
[----:B----4-:R-:W-:-:S03]  /*8a40*/  IMAD.WIDE R52, R2, 0x4, R112 ;  /* 0x0000000402347825 */ /* 0x010fc600078e0270 */
[----:B------:R4:W-:Y:S01]  /*8a50*/  STL.64 [R1+0x7f8], R54 ;  /* 0x0007f83601007387 */ /* 0x0009e20000100a00 */
[----:B-1----:R-:W-:-:S03]  /*8a60*/  IMAD.WIDE R46, R2, 0x4, R114 ;  /* 0x00000004022e7825 */ /* 0x002fc600078e0272 */
[----:B------:R4:W-:Y:S01]  /*8a70*/  LDGSTS.E [R11+0x10004], desc[UR48][R54.64], !P4 ;  /* 0x10004000360b7fae */ /* 0x0009e2000e121870 */
[----:B--2---:R-:W-:Y:S01]  /*8a80*/  MOV R44, R6 ;  /* 0x00000006002c7202 */ /* 0x004fe20000000f00 */
[----:B------:R-:W-:Y:S02]  /*8a90*/  IMAD.MOV.U32 R45, RZ, RZ, R7 ;  /* 0x000000ffff2d7224 */ /* 0x000fe400078e0007 */
[----:B------:R1:W-:Y:S01]  /*8aa0*/  STL.64 [R1+0x848], R52 ;  /* 0x0008483401007387 */ /* 0x0003e20000100a00 */
[----:B------:R-:W-:-:S03]  /*8ab0*/  IMAD.WIDE R6, R2, 0x4, R116 ;  /* 0x0000000402067825 */ /* 0x000fc600078e0274 */
[----:B------:R1:W-:Y:S01]  /*8ac0*/  LDGSTS.E [R11+0x14004], desc[UR48][R52.64], !P4 ;  /* 0x14004000340b7fae */ /* 0x0003e2000e121870 */
[----:B------:R-:W-:Y:S01]  /*8ad0*/  VIADD R2, R5, 0xffffffbd ;  /* 0xffffffbd05027836 */ /* 0x000fe20000000000 */
[----:B------:R-:W-:Y:S01]  /*8ae0*/  MOV R69, R45 ;  /* 0x0000002d00457202 */ /* 0x000fe20000000f00 */
[C---:B----4-:R-:W-:Y:S01]  /*8af0*/  IMAD.WIDE R54, R0.reuse, 0x4, R30 ;  /* 0x0000000400367825 */ /* 0x050fe200078e021e */
[----:B------:R2:W-:Y:S03]  /*8b00*/  STL.64 [R1+0x840], R46 ;  /* 0x0008402e01007387 */ /* 0x0005e60000100a00 */
[----:B------:R-:W-:Y:S01]  /*8b10*/  IMAD.MOV.U32 R68, RZ, RZ, R44 ;  /* 0x000000ffff447224 */ /* 0x000fe200078e002c */
[----:B------:R2:W-:Y:S01]  /*8b20*/  LDGSTS.E [R11+0x18004], desc[UR48][R46.64], !P4 ;  /* 0x180040002e0b7fae */ /* 0x0005e2000e121870 */
[----:B-1----:R-:W-:-:S03]  /*8b30*/  IMAD.WIDE R52, R0, 0x4, R112 ;  /* 0x0000000400347825 */ /* 0x002fc600078e0270 */
[----:B------:R1:W-:Y:S01]  /*8b40*/  STL.64 [R1+0x838], R6 ;  /* 0x0008380601007387 */ /* 0x0003e20000100a00 */
[----:B------:R-:W-:Y:S01]  /*8b50*/  LOP3.LUT R5, R12, 0x20, RZ, 0x3c, !PT ;  /* 0x000000200c057812 */ /* 0x000fe200078e3cff */
[----:B------:R-:W-:Y:S02]  /*8b60*/  IMAD.MOV.U32 R44, RZ, RZ, R248 ;  /* 0x000000ffff2c7224 */ /* 0x000fe400078e00f8 */
[----:B------:R1:W-:Y:S01]  /*8b70*/  LDGSTS.E [R11+0x1c004], desc[UR48][R6.64], !P4 ;  /* 0x1c004000060b7fae */ /* 0x0003e2000e121870 */
[----:B------:R-:W-:Y:S01]  /*8b80*/  ISETP.GE.U32.AND P4, PT, R2, 0x7fffff7e, PT ;  /* 0x7fffff7e0200780c */ /* 0x000fe20003f86070 */
[----:B--2---:R-:W-:Y:S02]  /*8b90*/  IMAD.WIDE R46, R0, 0x4, R114 ;  /* 0x00000004002e7825 */ /* 0x004fe400078e0272 */
[----:B------:R2:W-:Y:S01]  /*8ba0*/  STL.64 [R1+0x7f0], R54 ;  /* 0x0007f03601007387 */ /* 0x0005e20000100a00 */
[----:B------:R-:W-:-:S03]  /*8bb0*/  MOV R45, R249 ;  /* 0x000000f9002d7202 */ /* 0x000fc60000000f00 */
[----:B------:R2:W-:Y:S01]  /*8bc0*/  LDGSTS.E [R11+0x10008], desc[UR48][R54.64], !P1 ;  /* 0x10008000360b7fae */ /* 0x0005e2000c921870 */
[----:B-1----:R-:W-:-:S03]  /*8bd0*/  IMAD.WIDE R6, R0, 0x4, R116 ;  /* 0x0000000400067825 */ /* 0x002fc600078e0274 */
[----:B------:R1:W-:Y:S01]  /*8be0*/  STL.64 [R1+0x830], R52 ;  /* 0x0008303401007387 */ /* 0x0003e20000100a00 */
[----:B------:R-:W-:-:S03]  /*8bf0*/  IADD3 R0, R20, -0x44, RZ ;  /* 0xffffffbc14007810 */ /* 0x000fc60007ffe0ff */
        /* <DEDUP_REMOVED lines=8> */
[----:B------:R-:W-:Y:S02]  /*8c80*/  VIADD R0, R60, 0xffffff9f ;  /* 0xffffff9f3c007836 */ /* 0x000fe40000000000 */
[----:B--2---:R-:W-:Y:S01]  /*8c90*/  IMAD.WIDE R46, R4, 0x4, R114 ;  /* 0x00000004042e7825 */ /* 0x004fe200078e0272 */
[----:B------:R2:W-:Y:S03]  /*8ca0*/  STL.64 [R1+0x7e0], R52 ;  /* 0x0007e03401007387 */ /* 0x0005e60000100a00 */
[----:B------:R-:W-:Y:S01]  /*8cb0*/  IMAD.U32 R2, RZ, RZ, UR10 ;  /* 0x0000000aff027e24 */ /* 0x000fe2000f8e00ff */
[----:B------:R-:W-:Y:S01]  /*8cc0*/  STL.64 [R1+0x820], R54 ;  /* 0x0008203601007387 */ /* 0x000fe20000100a00 */
[----:B------:R-:W-:-:S02]  /*8cd0*/  IMAD.MOV.U32 R60, RZ, RZ, R240 ;  /* 0x000000ffff3c7224 */ /* 0x000fc400078e00f0 */
[----:B-1----:R-:W-:Y:S01]  /*8ce0*/  IMAD.WIDE R6, R4, 0x4, R116 ;  /* 0x0000000404067825 */ /* 0x002fe200078e0274 */
[----:B------:R2:W-:Y:S04]  /*8cf0*/  LDGSTS.E [R11+0x1000c], desc[UR48][R52.64], !P2 ;  /* 0x1000c000340b7fae */ /* 0x0005e8000d121870 */
[----:B------:R-:W-:Y:S04]  /*8d00*/  STL.64 [R1+0x818], R46 ;  /* 0x0008182e01007387 */ /* 0x000fe80000100a00 */
[----:B------:R1:W-:Y:S01]  /*8d10*/  STL.64 [R1+0x7d8], R6 ;  /* 0x0007d80601007387 */ /* 0x0003e20000100a00 */
[----:B--2---:R-:W-:Y:S01]  /*8d20*/  MOV R52, R242 ;  /* 0x000000f200347202 */ /* 0x004fe20000000f00 */
[----:B------:R-:W-:-:S02]  /*8d30*/  IMAD.MOV.U32 R53, RZ, RZ, R243 ;  /* 0x000000ffff357224 */ /* 0x000fc400078e00f3 */
[----:B------:R-:W-:Y:S01]  /*8d40*/  LDGSTS.E [R11+0x1400c], desc[UR48][R54.64], !P2 ;  /* 0x1400c000360b7fae */ /* 0x000fe2000d121870 */
[----:B------:R-:W-:Y:S02]  /*8d50*/  IMAD.MOV.U32 R242, RZ, RZ, R250 ;  /* 0x000000fffff27224 */ /* 0x000fe400078e00fa */
[----:B------:R-:W-:Y:S01]  /*8d60*/  IMAD.MOV.U32 R243, RZ, RZ, R251 ;  /* 0x000000fffff37224 */ /* 0x000fe200078e00fb */
[----:B------:R-:W-:Y:S04]  /*8d70*/  LDGSTS.E [R11+0x1800c], desc[UR48][R46.64], !P2 ;  /* 0x1800c0002e0b7fae */ /* 0x000fe8000d121870 */
[----:B------:R-:W2:Y:S04]  /*8d80*/  LDL.64 R250, [R1+0x28] ;  /* 0x0000280001fa7983 */ /* 0x000ea80000100a00 */
[----:B------:R-:W-:Y:S01]  /*8d90*/  LDGSTS.E [R11+0x1c00c], desc[UR48][R6.64], !P2 ;  /* 0x1c00c000060b7fae */ /* 0x000fe2000d121870 */
[----:B------:R-:W-:-:S02]  /*8da0*/  ISETP.GE.U32.AND P2, PT, R0, 0x7fffff60, PT ;  /* 0x7fffff600000780c */ /* 0x000fc40003f46070 */
[----:B------:R-:W-:Y:S01]  /*8db0*/  LOP3.LUT R4, R12, 0x40, RZ, 0x3c, !PT ;  /* 0x000000400c047812 */ /* 0x000fe200078e3cff */
[----:B------:R-:W0:Y:S01]  /*8dc0*/  LDGDEPBAR ;  /* 0x00000000000079af */ /* 0x000e220000000000 */
[----:B------:R-:W-:-:S03]  /*8dd0*/  IADD3 R5, R2, 0x100000, R5 ;  /* 0x0010000002057810 */ /* 0x000fc60007ffe005 */
[----:B------:R-:W4:Y:S04]  /*8de0*/  LDL.64 R62, [R1+0xa0] ;  /* 0x0000a000013e7983 */ /* 0x000f280000100a00 */
[----:B-1----:R-:W4:Y:S01]  /*8df0*/  LDL.64 R6, [R1+0xc0] ;  /* 0x0000c00001067983 */ /* 0x002f220000100a00 */
[----:B------:R-:W-:Y:S02]  /*8e00*/  LOP3.LUT R0, R12, 0x60, RZ, 0x3c, !PT ;  /* 0x000000600c007812 */ /* 0x000fe400078e3cff */
[C---:B------:R-:W-:Y:S01]  /*8e10*/  IADD3 R4, R2.reuse, 0x100000, R4 ;  /* 0x0010000002047810 */ /* 0x040fe20007ffe004 */
[----:B------:R-:W4:Y:S01]  /*8e20*/  LDL.64 R54, [R1+0x80] ;  /* 0x0000800001367983 */ /* 0x000f220000100a00 */
[C---:B------:R-:W-:Y:S02]  /*8e30*/  IADD3 R0, R2.reuse, 0x100000, R0 ;  /* 0x0010000002007810 */ /* 0x040fe40007ffe000 */
[----:B------:R-:W-:Y:S01]  /*8e40*/  IADD3 R2, R2, 0x100000, R12 ;  /* 0x0010000002027810 */ /* 0x000fe20007ffe00c */
[----:B------:R-:W4:Y:S04]  /*8e50*/  LDL.64 R46, [R1+0x60] ;  /* 0x00006000012e7983 */ /* 0x000f280000100a00 */
[----:B------:R-:W-:Y:S04]  /*8e60*/  LDGSTS.E [R2+-0x60000], desc[UR48][R68.64], P3 ;  /* 0xa000000044027fae */ /* 0x000fe80009921870 */
[----:B------:R-:W-:Y:S04]  /*8e70*/  LDGSTS.E [R2+-0x5fc00], desc[UR48][R60.64], P3 ;  /* 0xa04000003c027fae */ /* 0x000fe80009921870 */
[----:B------:R-:W-:Y:S04]  /*8e80*/  LDGSTS.E [R2+-0x5f800], desc[UR48][R52.64], P3 ;  /* 0xa080000034027fae */ /* 0x000fe80009921870 */
[----:B------:R-:W-:Y:S04]  /*8e90*/  LDGSTS.E [R2+-0x5f400], desc[UR48][R44.64], P3 ;  /* 0xa0c000002c027fae */ /* 0x000fe80009921870 */
[----:B------:R-:W-:Y:S04]  /*8ea0*/  LDGSTS.E [R2+-0x5f000], desc[UR48][R242.64], P3 ;  /* 0xa1000000f2027fae */ /* 0x000fe80009921870 */
[----:B------:R-:W4:Y:S04]  /*8eb0*/  LDL.64 R240, [R1+0x40] ;  /* 0x0000400001f07983 */ /* 0x000f280000100a00 */
[----:B------:R-:W4:Y:S04]  /*8ec0*/  LDL.64 R248, [R1+0x20] ;  /* 0x0000200001f87983 */ /* 0x000f280000100a00 */
[----:B------:R-:W4:Y:S04]  /*8ed0*/  LDL.64 R68, [R1+0xb8] ;  /* 0x0000b80001447983 */ /* 0x000f280000100a00 */
[----:B------:R-:W4:Y:S04]  /*8ee0*/  LDL.64 R60, [R1+0x98] ;  /* 0x00009800013c7983 */ /* 0x000f280000100a00 */
[----:B------:R-:W4:Y:S04]  /*8ef0*/  LDL.64 R52, [R1+0x78] ;  /* 0x0000780001347983 */ /* 0x000f280000100a00 */
[----:B------:R-:W4:Y:S04]  /*8f00*/  LDL.64 R44, [R1+0x58] ;  /* 0x00005800012c7983 */ /* 0x000f280000100a00 */
[----:B------:R-:W4:Y:S04]  /*8f10*/  LDL.64 R242, [R1+0x38] ;  /* 0x0000380001f27983 */ /* 0x000f280000100a00 */
[----:B--2---:R-:W-:Y:S04]  /*8f20*/  LDGSTS.E [R2+-0x5ec00], desc[UR48][R250.64], P3 ;  /* 0xa1400000fa027fae */ /* 0x004fe80009921870 */
[----:B---3--:R-:W-:Y:S04]  /*8f30*/  LDGSTS.E [R2+-0x5e800], desc[UR48][R8.64], P3 ;  /* 0xa180000008027fae */ /* 0x008fe80009921870 */
[----:B------:R-:W-:Y:S04]  /*8f40*/  LDGSTS.E [R2+-0x5e400], desc[UR48][R246.64], P3 ;  /* 0xa1c00000f6027fae */ /* 0x000fe80009921870 */
        /* <DEDUP_REMOVED lines=8> */
[----:B------:R-:W2:Y:S04]  /*8fd0*/  LDL.64 R250, [R1+0x18] ;  /* 0x0000180001fa7983 */ /* 0x000ea80000100a00 */
[----:B----4-:R-:W-:Y:S04]  /*8fe0*/  LDGSTS.E [R5+-0x5ff00], desc[UR48][R6.64], P3 ;  /* 0xa010000006057fae */ /* 0x010fe80009921870 */
[----:B------:R-:W-:Y:S04]  /*8ff0*/  LDGSTS.E [R5+-0x5fb00], desc[UR48][R62.64], P3 ;  /* 0xa05000003e057fae */ /* 0x000fe80009921870 */
[----:B------:R-:W-:Y:S04]  /*9000*/  LDGSTS.E [R5+-0x5f700], desc[UR48][R54.64], P3 ;  /* 0xa090000036057fae */ /* 0x000fe80009921870 */
[----:B------:R-:W3:Y:S04]  /*9010*/  LDL.LU.64 R6, [R1+0x11d8] ;  /* 0x0011d80001067983 */ /* 0x000ee80000300a00 */
        /* <DEDUP_REMOVED lines=21> */
[----:B------:R-:W3:Y:S04]  /*9170*/  LDL.LU.64 R68, [R1+0x11d0] ;  /* 0x0011d00001447983 */ /* 0x000ee80000300a00 */
[----:B------:R-:W4:Y:S04]  /*9180*/  LDL.LU.64 R60, [R1+0x11c8] ;  /* 0x0011c800013c7983 */ /* 0x000f280000300a00 */
[----:B------:R-:W3:Y:S04]  /*9190*/  LDL.LU.64 R52, [R1+0x11c0] ;  /* 0x0011c00001347983 */ /* 0x000ee80000300a00 */
[----:B------:R-:W-:Y:S04]  /*91a0*/  LDGSTS.E [R4+-0x5f200], desc[UR48][R44.64], P3 ;  /* 0xa0e000002c047fae */ /* 0x000fe80009921870 */
[----:B------:R-:W-:Y:S04]  /*91b0*/  LDGSTS.E [R4+-0x5ee00], desc[UR48][R242.64], P3 ;  /* 0xa1200000f2047fae */ /* 0x000fe80009921870 */
[----:B--2---:R-:W-:Y:S04]  /*91c0*/  LDGSTS.E [R4+-0x5ea00], desc[UR48][R250.64], P3 ;  /* 0xa1600000fa047fae */ /* 0x004fe80009921870 */
[----:B------:R-:W2:Y:S04]  /*91d0*/  LDL.LU.64 R44, [R1+0x11b8] ;  /* 0x0011b800012c7983 */ /* 0x000ea80000300a00 */
[----:B------:R-:W4:Y:S04]  /*91e0*/  LDL.LU.64 R242, [R1+0x11b0] ;  /* 0x0011b00001f27983 */ /* 0x000f280000300a00 */
[----:B------:R-:W3:Y:S04]  /*91f0*/  LDL.LU.64 R250, [R1+0x11a8] ;  /* 0x0011a80001fa7983 */ /* 0x000ee80000300a00 */
[----:B------:R1:W-:Y:S04]  /*9200*/  STL.64 [R1+0x1148], R4 ;  /* 0x0011480401007387 */ /* 0x0003e80000100a00 */
[----:B---3--:R-:W-:Y:S04]  /*9210*/  LDGSTS.E [R4+-0x5e600], desc[UR48][R250.64], P3 ;  /* 0xa1a00000fa047fae */ /* 0x008fe80009921870 */
[----:B----4-:R-:W-:Y:S04]  /*9220*/  LDGSTS.E [R4+-0x5e200], desc[UR48][R242.64], P3 ;  /* 0xa1e00000f2047fae */ /* 0x010fe80009921870 */
[----:B--2---:R-:W-:Y:S04]  /*9230*/  LDGSTS.E [R4+-0x5de00], desc[UR48][R44.64], P3 ;  /* 0xa22000002c047fae */ /* 0x004fe80009921870 */
        /* <DEDUP_REMOVED lines=9> */
[----:B-1----:R-:W2:Y:S04]  /*92d0*/  LDL.LU.64 R4, [R1+0x10] ;  /* 0x0000100001047983 */ /* 0x002ea80000300a00 */
[----:B------:R-:W3:Y:S04]  /*92e0*/  LDL.LU.64 R62, [R1+0x11a0] ;  /* 0x0011a000013e7983 */ /* 0x000ee80000300a00 */
[----:B------:R-:W4:Y:S04]  /*92f0*/  LDL.LU.64 R54, [R1+0x1198] ;  /* 0x0011980001367983 */ /* 0x000f280000300a00 */
[----:B------:R-:W-:Y:S04]  /*9300*/  LDGSTS.E [R0+-0x5f500], desc[UR48][R46.64], P3 ;  /* 0xa0b000002e007fae */ /* 0x000fe80009921870 */
[----:B------:R-:W-:Y:S04]  /*9310*/  LDGSTS.E [R0+-0x5f100], desc[UR48][R240.64], P3 ;  /* 0xa0f00000f0007fae */ /* 0x000fe80009921870 */
[----:B------:R-:W-:Y:S04]  /*9320*/  LDGSTS.E [R0+-0x5ed00], desc[UR48][R248.64], P3 ;  /* 0xa1300000f8007fae */ /* 0x000fe80009921870 */
[----:B------:R-:W3:Y:S04]  /*9330*/  LDL.LU.64 R46, [R1+0x1190] ;  /* 0x00119000012e7983 */ /* 0x000ee80000300a00 */
[----:B------:R-:W4:Y:S04]  /*9340*/  LDL.LU.64 R240, [R1+0x1188] ;  /* 0x0011880001f07983 */ /* 0x000f280000300a00 */
[----:B------:R-:W3:Y:S01]  /*9350*/  LDL.LU.64 R248, [R1+0x1180] ;  /* 0x0011800001f87983 */ /* 0x000ee20000300a00 */
[----:B------:R-:W-:Y:S01]  /*9360*/  USHF.L.U32 UR7, UR4, 0x6, URZ ;  /* 0x0000000604077899 */ /* 0x000fe2000800063f */
[----:B------:R-:W-:-:S05]  /*9370*/  IADD3 R21, R21, -0x62, RZ ;  /* 0xffffff9e15157810 */ /* 0x000fca0007ffe0ff */
[----:B------:R-:W-:-:S04]  /*9380*/  IMAD.U32 R20, RZ, RZ, UR7 ;  /* 0x00000007ff147e24 */ /* 0x000fc8000f8e00ff */
[----:B------:R-:W-:-:S04]  /*9390*/  IMAD.WIDE R30, R20, 0x4, R30 ;  /* 0x00000004141e7825 */ /* 0x000fc800078e021e */
[C---:B------:R-:W-:Y:S01]  /*93a0*/  IMAD.WIDE R112, R20.reuse, 0x4, R112 ;  /* 0x0000000414707825 */ /* 0x040fe200078e0270 */
[----:B------:R1:W-:Y:S03]  /*93b0*/  STL.64 [R1+0x5c8], R30 ;  /* 0x0005c81e01007387 */ /* 0x0003e60000100a00 */
[C---:B------:R-:W-:Y:S01]  /*93c0*/  IMAD.WIDE R114, R20.reuse, 0x4, R114 ;  /* 0x0000000414727825 */ /* 0x040fe200078e0272 */
[----:B------:R1:W-:Y:S03]  /*93d0*/  STL.64 [R1+0x5c0], R112 ;  /* 0x0005c07001007387 */ /* 0x0003e60000100a00 */
[C---:B------:R-:W-:Y:S01]  /*93e0*/  IMAD.WIDE R116, R20.reuse, 0x4, R116 ;  /* 0x0000000414747825 */ /* 0x040fe200078e0274 */
[----:B------:R-:W-:Y:S04]  /*93f0*/  STL.64 [R1+0x5b8], R114 ;  /* 0x0005b87201007387 */ /* 0x000fe80000100a00 */
[----:B------:R1:W-:Y:S01]  /*9400*/  STL.64 [R1+0x5b0], R116 ;  /* 0x0005b07401007387 */ /* 0x0003e20000100a00 */
[----:B------:R-:W-:-:S05]  /*9410*/  IMAD.WIDE R118, R20, 0x4, R118 ;  /* 0x0000000414767825 */ /* 0x000fca00078e0276 */
[----:B------:R1:W-:Y:S04]  /*9420*/  STL.64 [R1+0x5a8], R118 ;  /* 0x0005a87601007387 */ /* 0x0003e80000100a00 */
[----:B--2---:R-:W-:Y:S04]  /*9430*/  LDGSTS.E [R0+-0x5e900], desc[UR48][R4.64], P3 ;  /* 0xa170000004007fae */ /* 0x004fe80009921870 */
[----:B---3--:R-:W-:Y:S04]  /*9440*/  LDGSTS.E [R0+-0x5e500], desc[UR48][R248.64], P3 ;  /* 0xa1b00000f8007fae */ /* 0x008fe80009921870 */
[----:B----4-:R-:W-:Y:S04]  /*9450*/  LDGSTS.E [R0+-0x5e100], desc[UR48][R240.64], P3 ;  /* 0xa1f00000f0007fae */ /* 0x010fe80009921870 */
        /* <DEDUP_REMOVED lines=8> */
[----:B------:R-:W0:Y:S01]  /*94e0*/  LDGDEPBAR ;  /* 0x00000000000079af */ /* 0x000e220000000000 */
[----:B------:R-:W-:Y:S01]  /*94f0*/  BAR.SYNC.DEFER_BLOCKING 0x0 ;  /* 0x0000000000007b1d */ /* 0x000fe20000010000 */
[----:B------:R-:W-:-:S07]  /*9500*/  ISETP.GE.U32.AND P3, PT, R21, 0x7fffff5f, PT ;  /* 0x7fffff5f1500780c */ /* 0x000fce0003f66070 */
[----:B------:R-:W2:Y:S01]  /*9510*/  LDC R21, c[0x0][0x230] ;  /* 0x00008c00ff157b82 */ /* 0x000ea20000000800 */
[----:B------:R-:W-:Y:S01]  /*9520*/  @!PT LDS RZ, [RZ] ;  /* 0x00000000fffff984 */ /* 0x000fe20000000800 */
[----:B------:R-:W-:Y:S01]  /*9530*/  @!PT LDS RZ, [RZ] ;  /* 0x00000000fffff984 */ /* 0x000fe20000000800 */
[----:B------:R-:W-:Y:S01]  /*9540*/  @!PT LDS RZ, [RZ] ;  /* 0x00000000fffff984 */ /* 0x000fe20000000800 */
[----:B------:R1:W-:Y:S04]  /*9550*/  LDGSTS.E [R19+0x20000], desc[UR48][R30.64], !P6 ;  /* 0x200000001e137fae */ /* 0x0003e8000f121870 */
[----:B------:R3:W-:Y:S04]  /*9560*/  LDGSTS.E [R19+0x24000], desc[UR48][R112.64], !P6 ;  /* 0x2400000070137fae */ /* 0x0007e8000f121870 */
[----:B------:R-:W-:Y:S01]  /*9570*/  LDGSTS.E [R19+0x28000], desc[UR48][R114.64], !P6 ;  /* 0x2800000072137fae */ /* 0x000fe2000f121870 */
[----:B-1----:R-:W1:Y:S03]  /*9580*/  LDC R30, c[0x0][0x230] ;  /* 0x00008c00ff1e7b82 */ /* 0x002e660000000800 */
[----:B------:R4:W-:Y:S01]  /*9590*/  LDGSTS.E [R19+0x2c000], desc[UR48][R116.64], !P6 ;  /* 0x2c00000074137fae */ /* 0x0009e2000f121870 */
[----:B--2---:R-:W-:Y:S01]  /*95a0*/  IADD3 R21, R21, -0x63, RZ ;  /* 0xffffff9d15157810 */ /* 0x004fe20007ffe0ff */
[----:B---3--:R-:W-:-:S02]  /*95b0*/  IMAD.WIDE R112, R20, 0x4, R124 ;  /* 0x0000000414707825 */ /* 0x008fc400078e027c */
[----:B------:R2:W-:Y:S01]  /*95c0*/  LDGSTS.E [R19+0x20004], desc[UR48][R118.64], !P5 ;  /* 0x2000400076137fae */ /* 0x0005e2000e921870 */
[----:B------:R-:W3:Y:S01]  /*95d0*/  LDC R31, c[0x0][0x230] ;  /* 0x00008c00ff1f7b82 */ /* 0x000ee20000000800 */
[----:B----4-:R-:W-:-:S07]  /*95e0*/  IMAD.WIDE R116, R20, 0x4, R120 ;  /* 0x0000000414747825 */ /* 0x010fce00078e0278 */
[----:B------:R-:W4:Y:S01]  /*95f0*/  LDC R121, c[0x0][0x230] ;  /* 0x00008c00ff797b82 */ /* 0x000f220000000800 */
[C---:B------:R-:W-:Y:S01]  /*9600*/  IMAD.WIDE R114, R20.reuse, 0x4, R122 ;  /* 0x0000000414727825 */ /* 0x040fe200078e027a */
[----:B------:R-:W-:Y:S01]  /*9610*/  ISETP.GE.U32.AND P6, PT, R21, 0x7fffff5e, PT ;  /* 0x7fffff5e1500780c */ /* 0x000fe20003fc6070 */
[----:B------:R1:W-:Y:S02]  /*9620*/  STL.64 [R1+0x598], R116 ;  /* 0x0005987401007387 */ /* 0x0003e40000100a00 */
[----:B--2---:R-:W-:Y:S02]  /*9630*/  IMAD.WIDE R118, R20, 0x4, R126 ;  /* 0x0000000414767825 */ /* 0x004fe400078e027e */
[----:B------:R2:W-:Y:S01]  /*9640*/  LDGSTS.E [R19+0x24004], desc[UR48][R116.64], !P5 ;  /* 0x2400400074137fae */ /* 0x0005e2000e921870 */
[----:B------:R-:W3:Y:S01]  /*9650*/  LDC R126, c[0x0][0x230] ;  /* 0x00008c00ff7e7b82 */ /* 0x000ee20000000800 */
[----:B-1----:R-:W-:Y:S02]  /*9660*/  VIADD R21, R30, 0xffffff9c ;  /* 0xffffff9c1e157836 */ /* 0x002fe40000000000 */
[----:B------:R1:W-:Y:S04]  /*9670*/  LDGSTS.E [R19+0x28004], desc[UR48][R114.64], !P5 ;  /* 0x2800400072137fae */ /* 0x0003e8000e921870 */
[----:B------:R1:W-:Y:S01]  /*9680*/  STL.64 [R1+0x588], R114 ;  /* 0x0005887201007387 */ /* 0x0003e20000100a00 */
[----:B------:R-:W3:Y:S01]  /*9690*/  LDC R30, c[0x0][0x230] ;  /* 0x00008c00ff1e7b82 */ /* 0x000ee20000000800 */
[----:B--2---:R-:W-:-:S02]  /*96a0*/  IMAD.WIDE R116, R20, 0x4, R128 ;  /* 0x0000000414747825 */ /* 0x004fc400078e0280 */
[----:B------:R2:W-:Y:S01]  /*96b0*/  LDGSTS.E [R19+0x2c004], desc[UR48][R112.64], !P5 ;  /* 0x2c00400070137fae */ /* 0x0005e2000e921870 */
[----:B------:R-:W-:-:S03]  /*96c0*/  ISETP.GE.U32.AND P5, PT, R21, 0x7fffff5d, PT ;  /* 0x7fffff5d1500780c */ /* 0x000fc60003fa6070 */
[----:B------:R2:W-:Y:S01]  /*96d0*/  STL.64 [R1+0x578], R112 ;  /* 0x0005787001007387 */ /* 0x0005e20000100a00 */
[----:B----4-:R-:W-:Y:S02]  /*96e0*/  VIADD R21, R121, 0xffffffbb ;  /* 0xffffffbb79157836 */ /* 0x010fe40000000000 */
[C---:B-1----:R-:W-:Y:S01]  /*96f0*/  IMAD.WIDE R114, R20.reuse, 0x4, R130 ;  /* 0x0000000414727825 */ /* 0x042fe200078e0282 */
[----:B------:R1:W-:Y:S03]  /*9700*/  STL.64 [R1+0x568], R118 ;  /* 0x0005687601007387 */ /* 0x0003e60000100a00 */
[C---:B------:R-:W-:Y:S01]  /*9710*/  IMAD.WIDE R120, R20.reuse, 0x4, R134 ;  /* 0x0000000414787825 */ /* 0x040fe200078e0286 */
[----:B------:R1:W-:Y:S01]  /*9720*/  LDGSTS.E [R19+0x20008], desc[UR48][R118.64], !P4 ;  /* 0x2000800076137fae */ /* 0x0003e2000e121870 */
[----:B------:R-:W4:Y:S02]  /*9730*/  LDC R134, c[0x0][0x230] ;  /* 0x00008c00ff867b82 */ /* 0x000f240000000800 */
[C---:B--2---:R-:W-:Y:S01]  /*9740*/  IMAD.WIDE R112, R20.reuse, 0x4, R132 ;  /* 0x0000000414707825 */ /* 0x044fe200078e0284 */
[----:B------:R2:W-:Y:S04]  /*9750*/  STL.64 [R1+0x558], R116 ;  /* 0x0005587401007387 */ /* 0x0005e80000100a00 */
[----:B------:R2:W-:Y:S01]  /*9760*/  LDGSTS.E [R19+0x24008], desc[UR48][R116.64], !P4 ;  /* 0x2400800074137fae */ /* 0x0005e2000e121870 */
[----:B-1----:R-:W-:-:S03]  /*9770*/  IMAD.WIDE R118, R20, 0x4, R136 ;  /* 0x0000000414767825 */ /* 0x002fc600078e0288 */
[----:B------:R1:W-:Y:S04]  /*9780*/  STL.64 [R1+0x548], R114 ;  /* 0x0005487201007387 */ /* 0x0003e80000100a00 */
[----:B------:R1:W-:Y:S01]  /*9790*/  LDGSTS.E [R19+0x28008], desc[UR48][R114.64], !P4 ;  /* 0x2800800072137fae */ /* 0x0003e2000e121870 */
[----:B--2---:R-:W-:-:S03]  /*97a0*/  IMAD.WIDE R116, R20, 0x4, R138 ;  /* 0x0000000414747825 */ /* 0x004fc600078e028a */
[----:B------:R2:W-:Y:S04]  /*97b0*/  STL.64 [R1+0x538], R112 ;  /* 0x0005387001007387 */ /* 0x0005e80000100a00 */
[----:B------:R2:W-:Y:S01]  /*97c0*/  LDGSTS.E [R19+0x2c008], desc[UR48][R112.64], !P4 ;  /* 0x2c00800070137fae */ /* 0x0005e2000e121870 */
[----:B-1----:R-:W-:-:S03]  /*97d0*/  IMAD.WIDE R114, R20, 0x4, R140 ;  /* 0x0000000414727825 */ /* 0x002fc600078e028c */
[----:B------:R1:W-:Y:S04]  /*97e0*/  STL.64 [R1+0x528], R120 ;  /* 0x0005287801007387 */ /* 0x0003e80000100a00 */
[----:B------:R1:W-:Y:S04]  /*97f0*/  LDGSTS.E [R19+0x2000c], desc[UR48][R120.64], !P1 ;  /* 0x2000c00078137fae */ /* 0x0003e8000c921870 */
[----:B------:R3:W-:Y:S01]  /*9800*/  STL.64 [R1+0x518], R118 ;  /* 0x0005187601007387 */ /* 0x0007e20000100a00 */
[----:B--2---:R-:W2:Y:S03]  /*9810*/  LDC R113, c[0x0][0x230] ;  /* 0x00008c00ff717b82 */ /* 0x004ea60000000800 */
[----:B------:R3:W-:Y:S01]  /*9820*/  LDGSTS.E [R19+0x2400c], desc[UR48][R118.64], !P1 ;  /* 0x2400c00076137fae */ /* 0x0007e2000c921870 */
[----:B-1----:R-:W-:-:S03]  /*9830*/  IMAD.WIDE R120, R20, 0x4, R142 ;  /* 0x0000000414787825 */ /* 0x002fc600078e028e */
[----:B------:R1:W-:Y:S01]  /*9840*/  STL.64 [R1+0x508], R116 ;  /* 0x0005087401007387 */ /* 0x0003e20000100a00 */
[----:B------:R-:W4:Y:S03]  /*9850*/  LDC R112, c[0x0][0x230] ;  /* 0x00008c00ff707b82 */ /* 0x000f260000000800 */
[----:B------:R1:W-:Y:S01]  /*9860*/  LDGSTS.E [R19+0x2800c], desc[UR48][R116.64], !P1 ;  /* 0x2800c00074137fae */ /* 0x0003e2000c921870 */
[----:B---3--:R-:W-:-:S03]  /*9870*/  IMAD.WIDE R118, R20, 0x4, R144 ;  /* 0x0000000414767825 */ /* 0x008fc600078e0290 */
[----:B------:R3:W-:Y:S01]  /*9880*/  STL.64 [R1+0x4f8], R114 ;  /* 0x0004f87201007387 */ /* 0x0007e20000100a00 */
[----:B------:R-:W-:Y:S01]  /*9890*/  ISETP.GE.U32.AND P4, PT, R21, 0x7fffff7c, PT ;  /* 0x7fffff7c1500780c */ /* 0x000fe20003f86070 */
[----:B------:R-:W4:Y:S02]  /*98a0*/  LDC R142, c[0x0][0x230] ;  /* 0x00008c00ff8e7b82 */ /* 0x000f240000000800 */
[----:B------:R3:W-:Y:S01]  /*98b0*/  LDGSTS.E [R19+0x2c00c], desc[UR48][R114.64], !P1 ;  /* 0x2c00c00072137fae */ /* 0x0007e2000c921870 */
[----:B-1----:R-:W-:-:S03]  /*98c0*/  IMAD.WIDE R116, R20, 0x4, R146 ;  /* 0x0000000414747825 */ /* 0x002fc600078e0292 */
[----:B------:R1:W-:Y:S04]  /*98d0*/  STL.64 [R1+0x4e8], R120 ;  /* 0x0004e87801007387 */ /* 0x0003e80000100a00 */
[----:B------:R1:W-:Y:S01]  /*98e0*/  LDGSTS.E [R19+0x30000], desc[UR48][R120.64], !P2 ;  /* 0x3000000078137fae */ /* 0x0003e2000d121870 */
[----:B---3--:R-:W-:-:S03]  /*98f0*/  IMAD.WIDE R114, R20, 0x4, R148 ;  /* 0x0000000414727825 */ /* 0x008fc600078e0294 */
[----:B------:R3:W-:Y:S04]  /*9900*/  STL.64 [R1+0x4d8], R118 ;  /* 0x0004d87601007387 */ /* 0x0007e80000100a00 */
[----:B------:R3:W-:Y:S01]  /*9910*/  LDGSTS.E [R19+0x34000], desc[UR48][R118.64], !P2 ;  /* 0x3400000076137fae */ /* 0x0007e2000d121870 */
[----:B-1----:R-:W-:-:S03]  /*9920*/  IMAD.WIDE R120, R20, 0x4, R150 ;  /* 0x0000000414787825 */ /* 0x002fc600078e0296 */
[----:B------:R1:W-:Y:S01]  /*9930*/  STL.64 [R1+0x4d0], R116 ;  /* 0x0004d07401007387 */ /* 0x0003e20000100a00 */
[----:B------:R-:W-:Y:S01]  /*9940*/  IADD3 R21, R31, -0x46, RZ ;  /* 0xffffffba1f157810 */ /* 0x000fe20007ffe0ff */
[----:B------:R-:W4:Y:S02]  /*9950*/  LDC R150, c[0x0][0x230] ;  /* 0x00008c00ff967b82 */ /* 0x000f240000000800 */
[----:B------:R1:W-:Y:S01]  /*9960*/  LDGSTS.E [R19+0x38000], desc[UR48][R116.64], !P2 ;  /* 0x3800000074137fae */ /* 0x0003e2000d121870 */
[----:B---3--:R-:W-:-:S03]  /*9970*/  IMAD.WIDE R118, R20, 0x4, R152 ;  /* 0x0000000414767825 */ /* 0x008fc600078e0298 */
[----:B------:R3:W-:Y:S02]  /*9980*/  STL.64 [R1+0x4c8], R114 ;  /* 0x0004c87201007387 */ /* 0x0007e40000100a00 */
        /* <DEDUP_REMOVED lines=10> */
[----:B------:R-:W-:Y:S01]  /*9a30*/  ISETP.GE.U32.AND P1, PT, R21, 0x7fffff7b, PT ;  /* 0x7fffff7b1500780c */ /* 0x000fe20003f26070 */
[----:B------:R-:W4:Y:S02]  /*9a40*/  LDC R158, c[0x0][0x230] ;  /* 0x00008c00ff9e7b82 */ /* 0x000f240000000800 */
[----:B------:R1:W-:Y:S01]  /*9a50*/  LDGSTS.E [R19+0x38004], desc[UR48][R116.64], !P3 ;  /* 0x3800400074137fae */ /* 0x0003e2000d921870 */
[----:B---3--:R-:W-:-:S03]  /*9a60*/  IMAD.WIDE R118, R20, 0x4, R160 ;  /* 0x0000000414767825 */ /* 0x008fc600078e02a0 */
[----:B------:R3:W-:Y:S04]  /*9a70*/  STL.64 [R1+0x4a8], R114 ;  /* 0x0004a87201007387 */ /* 0x0007e80000100a00 */
        /* <DEDUP_REMOVED lines=9> */
[----:B------:R-:W4:Y:S03]  /*9b10*/  LDC R166, c[0x0][0x230] ;  /* 0x00008c00ffa67b82 */ /* 0x000f260000000800 */
[----:B------:R1:W-:Y:S01]  /*9b20*/  LDGSTS.E [R19+0x38008], desc[UR48][R116.64], !P6 ;  /* 0x3800800074137fae */ /* 0x0003e2000f121870 */
[----:B---3--:R-:W-:-:S03]  /*9b30*/  IMAD.WIDE R118, R20, 0x4, R168 ;  /* 0x0000000414767825 */ /* 0x008fc600078e02a8 */
[----:B------:R3:W-:Y:S04]  /*9b40*/  STL.64 [R1+0x348], R114 ;  /* 0x0003487201007387 */ /* 0x0007e80000100a00 */
[----:B------:R3:W-:Y:S01]  /*9b50*/  LDGSTS.E [R19+0x3c008], desc[UR48][R114.64], !P6 ;  /* 0x3c00800072137fae */ /* 0x0007e2000f121870 */
[----:B------:R-:W-:Y:S02]  /*9b60*/  VIADD R21, R30, 0xffffffb9 ;  /* 0xffffffb91e157836 */ /* 0x000fe40000000000 */
[C---:B------:R-:W-:Y:S01]  /*9b70*/  IMAD.WIDE R122, R20.reuse, 0x4, R206 ;  /* 0x00000004147a7825 */ /* 0x040fe200078e02ce */
[----:B------:R2:W-:Y:S01]  /*9b80*/  STL.64 [R1+0x338], R120 ;  /* 0x0003387801007387 */ /* 0x0005e20000100a00 */
[----:B------:R-:W4:Y:S02]  /*9b90*/  LDC R30, c[0x0][0x230] ;  /* 0x00008c00ff1e7b82 */ /* 0x000f240000000800 */
[C---:B-1----:R-:W-:Y:S01]  /*9ba0*/  IMAD.WIDE R116, R20.reuse, 0x4, R170 ;  /* 0x0000000414747825 */ /* 0x042fe200078e02aa */
[----:B------:R2:W-:Y:S03]  /*9bb0*/  LDGSTS.E [R19+0x3000c], desc[UR48][R120.64], !P5 ;  /* 0x3000c00078137fae */ /* 0x0005e6000e921870 */
[C---:B---3--:R-:W-:Y:S01]  /*9bc0*/  IMAD.WIDE R114, R20.reuse, 0x4, R172 ;  /* 0x0000000414727825 */ /* 0x048fe200078e02ac */
[----:B------:R1:W-:Y:S01]  /*9bd0*/  STL.64 [R1+0x320], R118 ;  /* 0x0003207601007387 */ /* 0x0003e20000100a00 */
[----:B------:R-:W-:Y:S01]  /*9be0*/  ISETP.GE.U32.AND P2, PT, R21, 0x7fffff7a, PT ;  /* 0x7fffff7a1500780c */ /* 0x000fe20003f46070 */
[----:B------:R-:W3:Y:S02]  /*9bf0*/  LDC R206, c[0x0][0x230] ;  /* 0x00008c00ffce7b82 */ /* 0x000ee40000000800 */
[----:B------:R1:W-:Y:S01]  /*9c00*/  LDGSTS.E [R19+0x3400c], desc[UR48][R118.64], !P5 ;  /* 0x3400c00076137fae */ /* 0x0003e2000e921870 */
[----:B--2---:R-:W-:-:S03]  /*9c10*/  IMAD.WIDE R120, R20, 0x4, R174 ;  /* 0x0000000414787825 */ /* 0x004fc600078e02ae */
[----:B------:R2:W-:Y:S02]  /*9c20*/  STL.64 [R1+0x308], R116 ;  /* 0x0003087401007387 */ /* 0x0005e40000100a00 */
[----:B------:R-:W3:Y:S02]  /*9c30*/  LDC R174, c[0x0][0x230] ;  /* 0x00008c00ffae7b82 */ /* 0x000ee40000000800 */
[----:B------:R2:W-:Y:S01]  /*9c40*/  LDGSTS.E [R19+0x3800c], desc[UR48][R116.64], !P5 ;  /* 0x3800c00074137fae */ /* 0x0005e2000e921870 */
[----:B-1----:R-:W-:-:S03]  /*9c50*/  IMAD.WIDE R118, R20, 0x4, R176 ;  /* 0x0000000414767825 */ /* 0x002fc600078e02b0 */
[----:B------:R1:W-:Y:S04]  /*9c60*/  STL.64 [R1+0x2f0], R114 ;  /* 0x0002f07201007387 */ /* 0x0003e80000100a00 */
[----:B------:R1:W-:Y:S01]  /*9c70*/  LDGSTS.E [R19+0x3c00c], desc[UR48][R114.64], !P5 ;  /* 0x3c00c00072137fae */ /* 0x0003e2000e921870 */
[----:B--2---:R-:W-:-:S03]  /*9c80*/  IMAD.WIDE R116, R20, 0x4, R178 ;  /* 0x0000000414747825 */ /* 0x004fc600078e02b2 */
        /* <DEDUP_REMOVED lines=8> */
[----:B------:R2:W-:Y:S01]  /*9d10*/  STL.64 [R1+0x2a8], R116 ;  /* 0x0002a87401007387 */ /* 0x0005e20000100a00 */
[----:B------:R-:W-:Y:S01]  /*9d20*/  ISETP.GE.U32.AND P3, PT, R21, 0x7fffff79, PT ;  /* 0x7fffff791500780c */ /* 0x000fe20003f66070 */
[----:B------:R-:W3:Y:S02]  /*9d30*/  LDC R182, c[0x0][0x230] ;  /* 0x00008c00ffb67b82 */ /* 0x000ee40000000800 */
[----:B------:R2:W-:Y:S01]  /*9d40*/  LDGSTS.E [R18+0x28000], desc[UR48][R116.64], !P4 ;  /* 0x2800000074127fae */ /* 0x0005e2000e121870 */
[----:B-1----:R-:W-:-:S03]  /*9d50*/  IMAD.WIDE R118, R20, 0x4, R184 ;  /* 0x0000000414767825 */ /* 0x002fc600078e02b8 */
[----:B------:R1:W-:Y:S01]  /*9d60*/  STL.64 [R1+0x290], R114 ;  /* 0x0002907201007387 */ /* 0x0003e20000100a00 */
[----:B----4-:R-:W-:Y:S02]  /*9d70*/  IADD3 R21, R112, -0x65, RZ ;  /* 0xffffff9b70157810 */ /* 0x010fe40007ffe0ff */
[----:B------:R-:W4:Y:S01]  /*9d80*/  LDC R112, c[0x0][0x230] ;  /* 0x00008c00ff707b82 */ /* 0x000f220000000800 */
[----:B------:R1:W-:Y:S01]  /*9d90*/  LDGSTS.E [R18+0x2c000], desc[UR48][R114.64], !P4 ;  /* 0x2c00000072127fae */ /* 0x0003e2000e121870 */
[----:B--2---:R-:W-:-:S03]  /*9da0*/  IMAD.WIDE R116, R20, 0x4, R186 ;  /* 0x0000000414747825 */ /* 0x004fc600078e02ba */
[----:B------:R2:W-:Y:S04]  /*9db0*/  STL.64 [R1+0x278], R120 ;  /* 0x0002787801007387 */ /* 0x0005e80000100a00 */
[----:B------:R2:W-:Y:S01]  /*9dc0*/  LDGSTS.E [R18+0x20004], desc[UR48][R120.64], !P1 ;  /* 0x2000400078127fae */ /* 0x0005e2000c921870 */
[----:B-1----:R-:W-:-:S03]  /*9dd0*/  IMAD.WIDE R114, R20, 0x4, R188 ;  /* 0x0000000414727825 */ /* 0x002fc600078e02bc */
[----:B------:R1:W-:Y:S01]  /*9de0*/  STL.64 [R1+0x260], R118 ;  /* 0x0002607601007387 */ /* 0x0003e20000100a00 */
[----:B------:R-:W-:-:S03]  /*9df0*/  ISETP.GE.U32.AND P6, PT, R21, 0x7fffff5c, PT ;  /* 0x7fffff5c1500780c */ /* 0x000fc60003fc6070 */
[----:B------:R1:W-:Y:S01]  /*9e00*/  LDGSTS.E [R18+0x24004], desc[UR48][R118.64], !P1 ;  /* 0x2400400076127fae */ /* 0x0003e2000c921870 */
[----:B--2---:R-:W-:-:S03]  /*9e10*/  IMAD.WIDE R120, R20, 0x4, R190 ;  /* 0x0000000414787825 */ /* 0x004fc600078e02be */
[----:B------:R2:W-:Y:S01]  /*9e20*/  STL.64 [R1+0x248], R116 ;  /* 0x0002487401007387 */ /* 0x0005e20000100a00 */
[----:B------:R-:W3:Y:S03]  /*9e30*/  LDC R190, c[0x0][0x230] ;  /* 0x00008c00ffbe7b82 */ /* 0x000ee60000000800 */
[----:B------:R2:W-:Y:S01]  /*9e40*/  LDGSTS.E [R18+0x28004], desc[UR48][R116.64], !P1 ;  /* 0x2800400074127fae */ /* 0x0005e2000c921870 */
[----:B-1----:R-:W-:-:S03]  /*9e50*/  IMAD.WIDE R118, R20, 0x4, R192 ;  /* 0x0000000414767825 */ /* 0x002fc600078e02c0 */
[----:B------:R1:W-:Y:S04]  /*9e60*/  STL.64 [R1+0x230], R114 ;  /* 0x0002307201007387 */ /* 0x0003e80000100a00 */
[----:B------:R1:W-:Y:S01]  /*9e70*/  LDGSTS.E [R18+0x2c004], desc[UR48][R114.64], !P1 ;  /* 0x2c00400072127fae */ /* 0x0003e2000c921870 */
[----:B--2---:R-:W-:-:S03]  /*9e80*/  IMAD.WIDE R116, R20, 0x4, R194 ;  /* 0x0000000414747825 */ /* 0x004fc600078e02c2 */
[----:B------:R2:W-:Y:S04]  /*9e90*/  STL.64 [R1+0x218], R120 ;  /* 0x0002187801007387 */ /* 0x0005e80000100a00 */
[----:B------:R2:W-:Y:S01]  /*9ea0*/  LDGSTS.E [R18+0x20008], desc[UR48][R120.64], !P2 ;  /* 0x2000800078127fae */ /* 0x0005e2000d121870 */
[----:B------:R-:W-:Y:S02]  /*9eb0*/  VIADD R21, R31, 0xffffff9a ;  /* 0xffffff9a1f157836 */ /* 0x000fe40000000000 */
[----:B------:R-:W3:Y:S01]  /*9ec0*/  LDC R31, c[0x0][0x230] ;  /* 0x00008c00ff1f7b82 */ /* 0x000ee20000000800 */
[C---:B-1----:R-:W-:Y:S01]  /*9ed0*/  IMAD.WIDE R114, R20.reuse, 0x4, R196 ;  /* 0x0000000414727825 */ /* 0x042fe200078e02c4 */
        /* <DEDUP_REMOVED lines=23> */
[----:B------:R-:W-:Y:S04]  /*a050*/  STL.64 [R1+0x158], R122 ;  /* 0x0001587a01007387 */ /* 0x000fe80000100a00 */
[----:B------:R-:W-:Y:S04]  /*a060*/  LDGSTS.E [R18+0x30000], desc[UR48][R122.64], !P6 ;  /* 0x300000007a127fae */ /* 0x000fe8000f121870 */
[----:B------:R2:W-:Y:S01]  /*a070*/  STL.64 [R1+0x140], R120 ;  /* 0x0001407801007387 */ /* 0x0005e20000100a00 */
[----:B------:R-:W-:Y:S01]  /*a080*/  VIADD R21, R30, 0xffffff99 ;  /* 0xffffff991e157836 */ /* 0x000fe20000000000 */
[----:B-1----:R-:W1:Y:S02]  /*a090*/  LDC R114, c[0x0][0x230] ;  /* 0x00008c00ff727b82 */ /* 0x002e640000000800 */
[----:B------:R2:W-:Y:S04]  /*a0a0*/  LDGSTS.E [R18+0x34000], desc[UR48][R120.64], !P6 ;  /* 0x3400000078127fae */ /* 0x0005e8000f121870 */
[----:B------:R4:W-:Y:S02]  /*a0b0*/  STL.64 [R1+0x128], R118 ;  /* 0x0001287601007387 */ /* 0x0009e40000100a00 */
[----:B------:R-:W1:Y:S02]  /*a0c0*/  LDC R30, c[0x0][0x230] ;  /* 0x00008c00ff1e7b82 */ /* 0x000e640000000800 */
[----:B------:R4:W-:Y:S01]  /*a0d0*/  LDGSTS.E [R18+0x38000], desc[UR48][R118.64], !P6 ;  /* 0x3800000076127fae */ /* 0x0009e2000f121870 */
[----:B--2---:R-:W-:-:S03]  /*a0e0*/  IMAD.WIDE R120, R20, 0x4, R214 ;  /* 0x0000000414787825 */ /* 0x004fc600078e02d6 */
[----:B------:R2:W-:Y:S01]  /*a0f0*/  STL.64 [R1+0x110], R116 ;  /* 0x0001107401007387 */ /* 0x0005e20000100a00 */
[----:B------:R-:W-:Y:S01]  /*a100*/  ISETP.GE.U32.AND P4, PT, R21, 0x7fffff5a, PT ;  /* 0x7fffff5a1500780c */ /* 0x000fe20003f86070 */
[----:B------:R-:W1:Y:S02]  /*a110*/  LDC R214, c[0x0][0x230] ;  /* 0x00008c00ffd67b82 */ /* 0x000e640000000800 */
[----:B------:R2:W-:Y:S01]  /*a120*/  LDGSTS.E [R18+0x3c000], desc[UR48][R116.64], !P6 ;  /* 0x3c00000074127fae */ /* 0x0005e2000f121870 */
[----:B----4-:R-:W-:-:S03]  /*a130*/  IMAD.WIDE R118, R20, 0x4, R216 ;  /* 0x0000000414767825 */ /* 0x010fc600078e02d8 */
[----:B------:R4:W-:Y:S04]  /*a140*/  STL.64 [R1+0xf8], R120 ;  /* 0x0000f87801007387 */ /* 0x0009e80000100a00 */
[----:B------:R3:W-:Y:S01]  /*a150*/  STL.64 [R1+0xe0], R118 ;  /* 0x0000e07601007387 */ /* 0x0007e20000100a00 */
[----:B--2---:R-:W-:-:S03]  /*a160*/  IMAD.WIDE R116, R20, 0x4, R218 ;  /* 0x0000000414747825 */ /* 0x004fc600078e02da */
[----:B------:R-:W-:Y:S04]  /*a170*/  LDGSTS.E [R18+0x30004], desc[UR48][R120.64], !P5 ;  /* 0x3000400078127fae */ /* 0x000fe8000e921870 */
[----:B------:R-:W-:Y:S01]  /*a180*/  STL.64 [R1+0xd0], R116 ;  /* 0x0000d07401007387 */ /* 0x000fe20000100a00 */
[----:B------:R-:W-:Y:S02]  /*a190*/  IADD3 R21, R112, -0x68, RZ ;  /* 0xffffff9870157810 */ /* 0x000fe40007ffe0ff */
[----:B------:R-:W2:Y:S01]  /*a1a0*/  LDC R112, c[0x0][0x230] ;  /* 0x00008c00ff707b82 */ /* 0x000ea20000000800 */
[----:B------:R3:W-:Y:S04]  /*a1b0*/  LDGSTS.E [R18+0x34004], desc[UR48][R118.64], !P5 ;  /* 0x3400400076127fae */ /* 0x0007e8000e921870 */
[----:B----4-:R-:W4:Y:S04]  /*a1c0*/  LDL.LU.64 R120, [R1+0xd8] ;  /* 0x0000d80001787983 */ /* 0x010f280000300a00 */
[----:B------:R-:W4:Y:S04]  /*a1d0*/  LDL.LU.64 R122, [R1+0xe8] ;  /* 0x0000e800017a7983 */ /* 0x000f280000300a00 */
[----:B------:R-:W4:Y:S01]  /*a1e0*/  LDL.LU.64 R124, [R1+0xf0] ;  /* 0x0000f000017c7983 */ /* 0x000f220000300a00 */
[----:B------:R-:W-:Y:S01]  /*a1f0*/  ISETP.GE.U32.AND P1, PT, R21, 0x7fffff59, PT ;  /* 0x7fffff591500780c */ /* 0x000fe20003f26070 */
[----:B------:R-:W-:Y:S01]  /*a200*/  IMAD.WIDE R26, R20, 0x4, R26 ;  /* 0x00000004141a7825 */ /* 0x000fe200078e021a */
[----:B---3--:R-:W3:Y:S01]  /*a210*/  LDC R118, c[0x0][0x230] ;  /* 0x00008c00ff767b82 */ /* 0x008ee20000000800 */
[----:B------:R-:W4:Y:S02]  /*a220*/  LDL.LU.64 R144, [R1+0x100] ;  /* 0x0001000001907983 */ /* 0x000f240000300a00 */
[----:B------:R-:W-:-:S02]  /*a230*/  VIADD R21, R113, 0xffffffb7 ;  /* 0xffffffb771157836 */ /* 0x000fc40000000000 */
[----:B------:R-:W-:Y:S03]  /*a240*/  LDGSTS.E [R18+0x38004], desc[UR48][R116.64], !P5 ;  /* 0x3800400074127fae */ /* 0x000fe6000e921870 */
[----:B------:R-:W-:Y:S01]  /*a250*/  ISETP.GE.U32.AND P2, PT, R21, 0x7fffff78, PT ;  /* 0x7fffff781500780c */ /* 0x000fe20003f46070 */
[----:B------:R-:W-:Y:S01]  /*a260*/  VIADD R21, R31, 0xffffffb6 ;  /* 0xffffffb61f157836 */ /* 0x000fe20000000000 */
[----:B------:R-:W3:Y:S01]  /*a270*/  LDC R113, c[0x0][0x230] ;  /* 0x00008c00ff717b82 */ /* 0x000ee20000000800 */
[----:B------:R-:W-:Y:S01]  /*a280*/  IMAD.WIDE R22, R20, 0x4, R22 ;  /* 0x0000000414167825 */ /* 0x000fe200078e0216 */
[----:B------:R-:W4:Y:S02]  /*a290*/  LDL.LU.64 R128, [R1+0x108] ;  /* 0x0001080001807983 */ /* 0x000f240000300a00 */
[----:B------:R-:W-:Y:S02]  /*a2a0*/  ISETP.GE.U32.AND P3, PT, R21, 0x7fffff77, PT ;  /* 0x7fffff771500780c */ /* 0x000fe40003f66070 */
[----:B-1----:R-:W-:Y:S01]  /*a2b0*/  IADD3 R21, R30, -0x4b, RZ ;  /* 0xffffffb51e157810 */ /* 0x002fe20007ffe0ff */
[----:B------:R-:W-:Y:S01]  /*a2c0*/  IMAD.WIDE R30, R20, 0x4, R220 ;  /* 0x00000004141e7825 */ /* 0x000fe200078e02dc */
[----:B------:R-:W4:Y:S02]  /*a2d0*/  LDL.LU.64 R130, [R1+0x118] ;  /* 0x0001180001827983 */ /* 0x000f240000300a00 */
[----:B------:R-:W-:Y:S01]  /*a2e0*/  ISETP.GE.U32.AND P6, PT, R21, 0x7fffff76, PT ;  /* 0x7fffff761500780c */ /* 0x000fe20003fc6070 */
[----:B--2---:R-:W-:Y:S01]  /*a2f0*/  VIADD R21, R112, 0xffffffb4 ;  /* 0xffffffb470157836 */ /* 0x004fe20000000000 */
[----:B------:R-:W-:Y:S01]  /*a300*/  LDGSTS.E [R18+0x3c004], desc[UR48][R30.64], !P5 ;  /* 0x3c0040001e127fae */ /* 0x000fe2000e921870 */
[----:B------:R-:W1:Y:S03]  /*a310*/  LDC R112, c[0x0][0x230] ;  /* 0x00008c00ff707b82 */ /* 0x000e660000000800 */
[----:B------:R-:W-:Y:S01]  /*a320*/  ISETP.GE.U32.AND P5, PT, R21, 0x7fffff75, PT ;  /* 0x7fffff751500780c */ /* 0x000fe20003fa6070 */
[----:B------:R-:W-:Y:S01]  /*a330*/  VIADD R21, R114, 0xffffff97 ;  /* 0xffffff9772157836 */ /* 0x000fe20000000000 */
[----:B------:R-:W-:Y:S03]  /*a340*/  LDGSTS.E [R18+0x30008], desc[UR48][R26.64], !P4 ;  /* 0x300080001a127fae */ /* 0x000fe6000e121870 */
[----:B------:R-:W2:Y:S01]  /*a350*/  LDC R114, c[0x0][0x230] ;  /* 0x00008c00ff727b82 */ /* 0x000ea20000000800 */
[C---:B------:R-:W-:Y:S01]  /*a360*/  IMAD.WIDE R32, R20.reuse, 0x4, R32 ;  /* 0x0000000414207825 */ /* 0x040fe200078e0220 */
[----:B------:R-:W4:Y:S03]  /*a370*/  LDL.LU.64 R132, [R1+0x120] ;  /* 0x0001200001847983 */ /* 0x000f260000300a00 */
[C---:B------:R-:W-:Y:S01]  /*a380*/  IMAD.WIDE R34, R20.reuse, 0x4, R34 ;  /* 0x0000000414227825 */ /* 0x040fe200078e0222 */
[----:B------:R-:W-:Y:S03]  /*a390*/  LDGSTS.E [R18+0x34008], desc[UR48][R22.64], !P4 ;  /* 0x3400800016127fae */ /* 0x000fe6000e121870 */
[C---:B------:R-:W-:Y:S01]  /*a3a0*/  IMAD.WIDE R28, R20.reuse, 0x4, R28 ;  /* 0x00000004141c7825 */ /* 0x040fe200078e021c */
[----:B------:R-:W-:Y:S03]  /*a3b0*/  STL.64 [R1+0x10a8], R30 ;  /* 0x0010a81e01007387 */ /* 0x000fe60000100a00 */
[C---:B------:R-:W-:Y:S01]  /*a3c0*/  IMAD.WIDE R24, R20.reuse, 0x4, R24 ;  /* 0x0000000414187825 */ /* 0x040fe200078e0218 */
[----:B------:R-:W-:Y:S03]  /*a3d0*/  LDGSTS.E [R18+0x38008], desc[UR48][R32.64], !P4 ;  /* 0x3800800020127fae */ /* 0x000fe6000e121870 */
[C---:B------:R-:W-:Y:S01]  /*a3e0*/  IMAD.WIDE R36, R20.reuse, 0x4, R36 ;  /* 0x0000000414247825 */ /* 0x040fe200078e0224 */
[----:B------:R-:W-:Y:S03]  /*a3f0*/  STL.64 [R1+0x10b0], R26 ;  /* 0x0010b01a01007387 */ /* 0x000fe60000100a00 */
[----:B------:R-:W-:Y:S01]  /*a400*/  IMAD.WIDE R38, R20, 0x4, R38 ;  /* 0x0000000414267825 */ /* 0x000fe200078e0226 */
[----:B------:R-:W-:Y:S01]  /*a410*/  LDGSTS.E [R18+0x3c008], desc[UR48][R34.64], !P4 ;  /* 0x3c00800022127fae */ /* 0x000fe2000e121870 */
[----:B------:R-:W-:-:S02]  /*a420*/  ISETP.GE.U32.AND P4, PT, R21, 0x7fffff58, PT ;  /* 0x7fffff581500780c */ /* 0x000fc40003f86070 */
[----:B---3--:R-:W-:Y:S01]  /*a430*/  IADD3 R21, R113, -0x6a, RZ ;  /* 0xffffff9671157810 */ /* 0x008fe20007ffe0ff */
[----:B------:R-:W-:Y:S01]  /*a440*/  STL.64 [R1+0x10b8], R22 ;  /* 0x0010b81601007387 */ /* 0x000fe20000100a00 */
[----:B------:R-:W-:-:S03]  /*a450*/  IMAD.WIDE R238, R20, 0x4, R238 ;  /* 0x0000000414ee7825 */ /* 0x000fc600078e02ee */
[----:B------:R-:W-:Y:S01]  /*a460*/  STL.64 [R1+0x10c0], R32 ;  /* 0x0010c02001007387 */ /* 0x000fe20000100a00 */
[----:B------:R-:W-:-:S03]  /*a470*/  IMAD.WIDE R236, R20, 0x4, R236 ;  /* 0x0000000414ec7825 */ /* 0x000fc600078e02ec */
[----:B------:R-:W-:Y:S01]  /*a480*/  LDGSTS.E [R18+0x3000c], desc[UR48][R28.64], !P1 ;  /* 0x3000c0001c127fae */ /* 0x000fe2000c921870 */
[----:B------:R-:W-:-:S03]  /*a490*/  IMAD.WIDE R234, R20, 0x4, R234 ;  /* 0x0000000414ea7825 */ /* 0x000fc600078e02ea */
[----:B------:R-:W-:Y:S01]  /*a4a0*/  STL.64 [R1+0x10c8], R34 ;  /* 0x0010c82201007387 */ /* 0x000fe20000100a00 */
[----:B------:R-:W-:-:S03]  /*a4b0*/  IMAD.WIDE R232, R20, 0x4, R232 ;  /* 0x0000000414e87825 */ /* 0x000fc600078e02e8 */
[----:B------:R-:W-:Y:S04]  /*a4c0*/  LDGSTS.E [R18+0x3400c], desc[UR48][R24.64], !P1 ;  /* 0x3400c00018127fae */ /* 0x000fe8000c921870 */
[----:B------:R-:W-:Y:S04]  /*a4d0*/  STL.64 [R1+0x10d0], R28 ;  /* 0x0010d01c01007387 */ /* 0x000fe80000100a00 */
[----:B------:R-:W-:Y:S01]  /*a4e0*/  LDGSTS.E [R18+0x3800c], desc[UR48][R36.64], !P1 ;  /* 0x3800c00024127fae */ /* 0x000fe2000c921870 */
[----:B------:R-:W-:-:S03]  /*a4f0*/  IMAD.WIDE R230, R20, 0x4, R230 ;  /* 0x0000000414e67825 */ /* 0x000fc600078e02e6 */
[----:B------:R-:W-:Y:S04]  /*a500*/  STL.64 [R1+0x10d8], R24 ;  /* 0x0010d81801007387 */ /* 0x000fe80000100a00 */
[----:B------:R3:W-:Y:S01]  /*a510*/  LDGSTS.E [R18+0x3c00c], desc[UR48][R38.64], !P1 ;  /* 0x3c00c00026127fae */ /* 0x0007e2000c921870 */
[----:B------:R-:W-:Y:S01]  /*a520*/  ISETP.GE.U32.AND P1, PT, R21, 0x7fffff57, PT ;  /* 0x7fffff571500780c */ /* 0x000fe20003f26070 */
[----:B-1----:R-:W-:Y:S02]  /*a530*/  VIADD R21, R112, 0xffffff95 ;  /* 0xffffff9570157836 */ /* 0x002fe40000000000 */
[----:B------:R-:W-:Y:S01]  /*a540*/  STL.64 [R1+0x10e0], R36 ;  /* 0x0010e02401007387 */ /* 0x000fe20000100a00 */
[----:B------:R-:W-:-:S03]  /*a550*/  IMAD.WIDE R104, R20, 0x4, R104 ;  /* 0x0000000414687825 */ /* 0x000fc600078e0268 */
[----:B------:R3:W-:Y:S01]  /*a560*/  STL.64 [R1+0x10f0], R18 ;  /* 0x0010f01201007387 */ /* 0x0007e20000100a00 */
[----:B------:R-:W-:-:S03]  /*a570*/  IMAD.WIDE R106, R20, 0x4, R106 ;  /* 0x00000004146a7825 */ /* 0x000fc600078e026a */
[----:B------:R-:W-:Y:S01]  /*a580*/  STL.64 [R1+0x10e8], R38 ;  /* 0x0010e82601007387 */ /* 0x000fe20000100a00 */
[----:B------:R-:W-:-:S03]  /*a590*/  IMAD.WIDE R108, R20, 0x4, R108 ;  /* 0x00000004146c7825 */ /* 0x000fc600078e026c */
[----:B------:R-:W-:Y:S01]  /*a5a0*/  LDGSTS.E [R17+0x20000], desc[UR48][R238.64], !P2 ;  /* 0x20000000ee117fae */ /* 0x000fe2000d121870 */
[----:B------:R-:W-:-:S03]  /*a5b0*/  IMAD.WIDE R110, R20, 0x4, R110 ;  /* 0x00000004146e7825 */ /* 0x000fc600078e026e */
[----:B------:R-:W-:Y:S01]  /*a5c0*/  STL.64 [R1+0x10f8], R238 ;  /* 0x0010f8ee01007387 */ /* 0x000fe20000100a00 */
[C---:B------:R-:W-:Y:S01]  /*a5d0*/  IMAD.WIDE R112, R20.reuse, 0x4, R222 ;  /* 0x0000000414707825 */ /* 0x040fe200078e02de */
[----:B---3--:R-:W1:Y:S02]  /*a5e0*/  LDC R18, c[0x0][0x230] ;  /* 0x00008c00ff127b82 */ /* 0x008e640000000800 */
[----:B------:R-:W-:Y:S04]  /*a5f0*/  LDGSTS.E [R17+0x24000], desc[UR48][R236.64], !P2 ;  /* 0x24000000ec117fae */ /* 0x000fe8000d121870 */
[----:B------:R-:W-:Y:S01]  /*a600*/  STL.64 [R1+0x1100], R236 ;  /* 0x001100ec01007387 */ /* 0x000fe20000100a00 */
[----:B------:R-:W-:Y:S01]  /*a610*/  IMAD.WIDE R116, R20, 0x4, R226 ;  /* 0x0000000414747825 */ /* 0x000fe200078e02e2 */
[----:B------:R-:W3:Y:S02]  /*a620*/  LDC R222, c[0x0][0x230] ;  /* 0x00008c00ffde7b82 */ /* 0x000ee40000000800 */
[----:B------:R-:W-:Y:S04]  /*a630*/  LDGSTS.E [R17+0x28000], desc[UR48][R234.64], !P2 ;  /* 0x28000000ea117fae */ /* 0x000fe8000d121870 */
[----:B------:R-:W-:Y:S02]  /*a640*/  STL.64 [R1+0x1108], R234 ;  /* 0x001108ea01007387 */ /* 0x000fe40000100a00 */
[----:B------:R-:W1:Y:S02]  /*a650*/  LDC R19, c[0x0][0x230] ;  /* 0x00008c00ff137b82 */ /* 0x000e640000000800 */
[----:B------:R-:W-:Y:S01]  /*a660*/  LDGSTS.E [R17+0x2c000], desc[UR48][R232.64], !P2 ;  /* 0x2c000000e8117fae */ /* 0x000fe2000d121870 */
[----:B------:R-:W-:Y:S01]  /*a670*/  ISETP.GE.U32.AND P2, PT, R21, 0x7fffff56, PT ;  /* 0x7fffff561500780c */ /* 0x000fe20003f46070 */
[----:B--2---:R-:W-:-:S02]  /*a680*/  VIADD R21, R114, 0xffffff94 ;  /* 0xffffff9472157836 */ /* 0x004fc40000000000 */
[----:B------:R-:W-:Y:S01]  /*a690*/  STL.64 [R1+0x1110], R232 ;  /* 0x001110e801007387 */ /* 0x000fe20000100a00 */
[----:B------:R-:W-:-:S03]  /*a6a0*/  IMAD.WIDE R114, R20, 0x4, R224 ;  /* 0x0000000414727825 */ /* 0x000fc600078e02e0 */
[----:B------:R-:W-:Y:S04]  /*a6b0*/  STL.64 [R1+0x1118], R230 ;  /* 0x001118e601007387 */ /* 0x000fe80000100a00 */
[----:B------:R2:W-:Y:S04]  /*a6c0*/  STL.64 [R1+0x1120], R104 ;  /* 0x0011206801007387 */ /* 0x0005e80000100a00 */
[----:B------:R-:W-:Y:S04]  /*a6d0*/  STL.64 [R1+0x1128], R106 ;  /* 0x0011286a01007387 */ /* 0x000fe80000100a00 */
[----:B------:R3:W-:Y:S04]  /*a6e0*/  STL.64 [R1+0x1130], R108 ;  /* 0x0011306c01007387 */ /* 0x0007e80000100a00 */
[----:B------:R-:W-:Y:S04]  /*a6f0*/  STL.64 [R1+0x1138], R110 ;  /* 0x0011386e01007387 */ /* 0x000fe80000100a00 */
[----:B------:R-:W-:Y:S04]  /*a700*/  LDGSTS.E [R17+0x20004], desc[UR48][R230.64], !P3 ;  /* 0x20004000e6117fae */ /* 0x000fe8000d921870 */
[----:B------:R1:W-:Y:S04]  /*a710*/  STL.64 [R1+0x1140], R112 ;  /* 0x0011407001007387 */ /* 0x0003e80000100a00 */
[----:B------:R2:W-:Y:S04]  /*a720*/  LDGSTS.E [R17+0x24004], desc[UR48][R104.64], !P3 ;  /* 0x2400400068117fae */ /* 0x0005e8000d921870 */
[----:B------:R-:W-:Y:S04]  /*a730*/  STL.64 [R1+0x1150], R114 ;  /* 0x0011507201007387 */ /* 0x000fe80000100a00 */
[----:B------:R-:W-:Y:S04]  /*a740*/  LDGSTS.E [R17+0x28004], desc[UR48][R106.64], !P3 ;  /* 0x280040006a117fae */ /* 0x000fe8000d921870 */
[----:B------:R-:W-:Y:S01]  /*a750*/  STL.64 [R1+0x1158], R116 ;  /* 0x0011587401007387 */ /* 0x000fe20000100a00 */
[----:B--2---:R-:W2:Y:S03]  /*a760*/  LDC R104, c[0x0][0x230] ;  /* 0x00008c00ff687b82 */ /* 0x004ea60000000800 */
[----:B------:R3:W-:Y:S01]  /*a770*/  LDGSTS.E [R17+0x2c004], desc[UR48][R108.64], !P3 ;  /* 0x2c0040006c117fae */ /* 0x0007e2000d921870 */
[----:B------:R-:W-:-:S03]  /*a780*/  ISETP.GE.U32.AND P3, PT, R21, 0x7fffff55, PT ;  /* 0x7fffff551500780c */ /* 0x000fc60003f66070 */
[----:B------:R-:W2:Y:S01]  /*a790*/  LDL.LU.64 R154, [R1+0x130] ;  /* 0x00013000019a7983 */ /* 0x000ea20000300a00 */
[----:B------:R-:W-:Y:S01]  /*a7a0*/  IADD3 R21, R118, -0x4d, RZ ;  /* 0xffffffb376157810 */ /* 0x000fe20007ffe0ff */
[----:B------:R-:W-:Y:S02]  /*a7b0*/  IMAD.WIDE R118, R20, 0x4, R228 ;  /* 0x0000000414767825 */ /* 0x000fe400078e02e4 */
[----:B------:R-:W2:Y:S04]  /*a7c0*/  LDL.LU.64 R136, [R1+0x138] ;  /* 0x0001380001887983 */ /* 0x000ea80000300a00 */
[----:B------:R-:W2:Y:S01]  /*a7d0*/  LDL.LU.64 R138, [R1+0x148] ;  /* 0x00014800018a7983 */ /* 0x000ea20000300a00 */
[----:B---3--:R-:W3:Y:S03]  /*a7e0*/  LDC R108, c[0x0][0x230] ;  /* 0x00008c00ff6c7b82 */ /* 0x008ee60000000800 */
[----:B------:R-:W-:Y:S04]  /*a7f0*/  LDGSTS.E [R17+0x20008], desc[UR48][R110.64], !P6 ;  /* 0x200080006e117fae */ /* 0x000fe8000f121870 */
[----:B------:R-:W3:Y:S04]  /*a800*/  LDL.LU.64 R140, [R1+0x150] ;  /* 0x00015000018c7983 */ /* 0x000ee80000300a00 */
[----:B------:R1:W-:Y:S04]  /*a810*/  LDGSTS.E [R17+0x24008], desc[UR48][R112.64], !P6 ;  /* 0x2400800070117fae */ /* 0x0003e8000f121870 */
[----:B------:R-:W3:Y:S04]  /*a820*/  LDL.LU.64 R160, [R1+0x160] ;  /* 0x0001600001a07983 */ /* 0x000ee80000300a00 */
[----:B------:R-:W-:Y:S04]  /*a830*/  LDGSTS.E [R17+0x28008], desc[UR48][R114.64], !P6 ;  /* 0x2800800072117fae */ /* 0x000fe8000f121870 */
[----:B------:R-:W-:Y:S01]  /*a840*/  LDGSTS.E [R17+0x2c008], desc[UR48][R116.64], !P6 ;  /* 0x2c00800074117fae */ /* 0x000fe2000f121870 */
[----:B------:R-:W-:Y:S01]  /*a850*/  ISETP.GE.U32.AND P6, PT, R21, 0x7fffff74, PT ;  /* 0x7fffff741500780c */ /* 0x000fe20003fc6070 */
[----:B------:R-:W-:Y:S01]  /*a860*/  VIADD R21, R126, 0xffffffb2 ;  /* 0xffffffb27e157836 */ /* 0x000fe20000000000 */
[----:B-1----:R-:W1:Y:S01]  /*a870*/  LDC R112, c[0x0][0x230] ;  /* 0x00008c00ff707b82 */ /* 0x002e620000000800 */
[----:B------:R-:W-:Y:S04]  /*a880*/  STL.64 [R1+0x1160], R118 ;  /* 0x0011607601007387 */ /* 0x000fe80000100a00 */
[----:B------:R-:W-:Y:S01]  /*a890*/  LDGSTS.E [R17+0x2000c], desc[UR48][R118.64], !P5 ;  /* 0x2000c00076117fae */ /* 0x000fe2000e921870 */
[----:B----4-:R-:W-:-:S04]  /*a8a0*/  IMAD.WIDE R120, R20, 0x4, R120 ;  /* 0x0000000414787825 */ /* 0x010fc800078e0278 */
[C---:B------:R-:W-:Y:S01]  /*a8b0*/  IMAD.WIDE R122, R20.reuse, 0x4, R122 ;  /* 0x00000004147a7825 */ /* 0x040fe200078e027a */
[----:B------:R-:W-:Y:S03]  /*a8c0*/  STL.64 [R1+0x1168], R120 ;  /* 0x0011687801007387 */ /* 0x000fe60000100a00 */
[C---:B------:R-:W-:Y:S01]  /*a8d0*/  IMAD.WIDE R124, R20.reuse, 0x4, R124 ;  /* 0x00000004147c7825 */ /* 0x040fe200078e027c */
[----:B------:R-:W-:Y:S03]  /*a8e0*/  STL.64 [R1+0x1170], R122 ;  /* 0x0011707a01007387 */ /* 0x000fe60000100a00 */
[C---:B------:R-:W-:Y:S01]  /*a8f0*/  IMAD.WIDE R126, R20.reuse, 0x4, R144 ;  /* 0x00000004147e7825 */ /* 0x040fe200078e0290 */
[----:B------:R-:W-:Y:S04]  /*a900*/  STL.64 [R1+0x1178], R124 ;  /* 0x0011787c01007387 */ /* 0x000fe80000100a00 */
[----:B------:R-:W4:Y:S04]  /*a910*/  LDL.LU.64 R144, [R1+0x168] ;  /* 0x0001680001907983 */ /* 0x000f280000300a00 */
[----:B------:R-:W4:Y:S04]  /*a920*/  LDL.LU.64 R146, [R1+0x178] ;  /* 0x0001780001927983 */ /* 0x000f280000300a00 */
[----:B------:R-:W4:Y:S04]  /*a930*/  LDL.LU.64 R148, [R1+0x180] ;  /* 0x0001800001947983 */ /* 0x000f280000300a00 */
[----:B------:R-:W4:Y:S01]  /*a940*/  LDL.LU.64 R168, [R1+0x190] ;  /* 0x0001900001a87983 */ /* 0x000f220000300a00 */
[----:B------:R-:W-:-:S03]  /*a950*/  IMAD.WIDE R128, R20, 0x4, R128 ;  /* 0x0000000414807825 */ /* 0x000fc600078e0280 */
[----:B------:R-:W-:Y:S01]  /*a960*/  LDGSTS.E [R17+0x2400c], desc[UR48][R120.64], !P5 ;  /* 0x2400c00078117fae */ /* 0x000fe2000e921870 */
[----:B------:R-:W-:-:S03]  /*a970*/  IMAD.WIDE R130, R20, 0x4, R130 ;  /* 0x0000000414827825 */ /* 0x000fc600078e0282 */
[----:B------:R-:W-:Y:S04]  /*a980*/  LDGSTS.E [R17+0x2800c], desc[UR48][R122.64], !P5 ;  /* 0x2800c0007a117fae */ /* 0x000fe8000e921870 */
[----:B------:R-:W-:Y:S01]  /*a990*/  LDGSTS.E [R17+0x2c00c], desc[UR48][R124.64], !P5 ;  /* 0x2c00c0007c117fae */ /* 0x000fe2000e921870 */
[----:B------:R-:W-:Y:S01]  /*a9a0*/  ISETP.GE.U32.AND P5, PT, R21, 0x7fffff73, PT ;  /* 0x7fffff731500780c */ /* 0x000fe20003fa6070 */
[----:B------:R-:W-:Y:S02]  /*a9b0*/  VIADD R21, R134, 0xffffffb1 ;  /* 0xffffffb186157836 */ /* 0x000fe40000000000 */
[----:B------:R-:W-:Y:S01]  /*a9c0*/  IMAD.WIDE R132, R20, 0x4, R132 ;  /* 0x0000000414847825 */ /* 0x000fe200078e0284 */
[----:B------:R-:W4:Y:S04]  /*a9d0*/  LDL.LU.64 R152, [R1+0x198] ;  /* 0x0001980001987983 */ /* 0x000f280000300a00 */
[----:B------:R-:W-:Y:S04]  /*a9e0*/  LDGSTS.E [R17+0x30000], desc[UR48][R126.64], !P4 ;  /* 0x300000007e117fae */ /* 0x000fe8000e121870 */
[----:B------:R-:W-:Y:S04]  /*a9f0*/  LDGSTS.E [R17+0x34000], desc[UR48][R128.64], !P4 ;  /* 0x3400000080117fae */ /* 0x000fe8000e121870 */
[----:B------:R-:W-:Y:S04]  /*aa00*/  LDGSTS.E [R17+0x38000], desc[UR48][R130.64], !P4 ;  /* 0x3800000082117fae */ /* 0x000fe8000e121870 */
[----:B------:R-:W-:Y:S01]  /*aa10*/  LDGSTS.E [R17+0x3c000], desc[UR48][R132.64], !P4 ;  /* 0x3c00000084117fae */ /* 0x000fe2000e121870 */
[----:B------:R-:W-:-:S02]  /*aa20*/  ISETP.GE.U32.AND P4, PT, R21, 0x7fffff72, PT ;  /* 0x7fffff721500780c */ /* 0x000fc40003f86070 */
[----:B------:R-:W-:Y:S01]  /*aa30*/  IADD3 R21, R142, -0x50, RZ ;  /* 0xffffffb08e157810 */ /* 0x000fe20007ffe0ff */
[C---:B--2---:R-:W-:Y:S02]  /*aa40*/  IMAD.WIDE R134, R20.reuse, 0x4, R154 ;  /* 0x0000000414867825 */ /* 0x044fe400078e029a */
[----:B------:R-:W2:Y:S04]  /*aa50*/  LDL.LU.64 R154, [R1+0x1a8] ;  /* 0x0001a800019a7983 */ /* 0x000ea80000300a00 */
[----:B------:R-:W2:Y:S01]  /*aa60*/  LDL.LU.64 R156, [R1+0x1b0] ;  /* 0x0001b000019c7983 */ /* 0x000ea20000300a00 */
[----:B------:R-:W-:-:S03]  /*aa70*/  IMAD.WIDE R136, R20, 0x4, R136 ;  /* 0x0000000414887825 */ /* 0x000fc600078e0288 */
[----:B------:R-:W2:Y:S01]  /*aa80*/  LDL.LU.64 R178, [R1+0x1c0] ;  /* 0x0001c00001b27983 */ /* 0x000ea20000300a00 */
[----:B------:R-:W-:-:S03]  /*aa90*/  IMAD.WIDE R138, R20, 0x4, R138 ;  /* 0x00000004148a7825 */ /* 0x000fc600078e028a */
[----:B------:R-:W-:Y:S01]  /*aaa0*/  LDGSTS.E [R17+0x30004], desc[UR48][R134.64], !P1 ;  /* 0x3000400086117fae */ /* 0x000fe2000c921870 */
[----:B---3--:R-:W-:-:S03]  /*aab0*/  IMAD.WIDE R140, R20, 0x4, R140 ;  /* 0x00000004148c7825 */ /* 0x008fc600078e028c */
[----:B------:R-:W-:Y:S04]  /*aac0*/  LDGSTS.E [R17+0x34004], desc[UR48][R136.64], !P1 ;  /* 0x3400400088117fae */ /* 0x000fe8000c921870 */
[----:B------:R-:W-:Y:S01]  /*aad0*/  LDGSTS.E [R17+0x38004], desc[UR48][R138.64], !P1 ;  /* 0x380040008a117fae */ /* 0x000fe2000c921870 */
[----:B------:R-:W-:-:S03]  /*aae0*/  IMAD.WIDE R142, R20, 0x4, R160 ;  /* 0x00000004148e7825 */ /* 0x000fc600078e02a0 */
[----:B------:R-:W3:Y:S04]  /*aaf0*/  LDL.LU.64 R160, [R1+0x1c8] ;  /* 0x0001c80001a07983 */ /* 0x000ee80000300a00 */
[----:B------:R-:W3:Y:S04]  /*ab00*/  LDL.LU.64 R162, [R1+0x1d8] ;  /* 0x0001d80001a27983 */ /* 0x000ee80000300a00 */
[----:B------:R-:W3:Y:S04]  /*ab10*/  LDL.LU.64 R164, [R1+0x1e0] ;  /* 0x0001e00001a47983 */ /* 0x000ee80000300a00 */
[----:B------:R-:W3:Y:S04]  /*ab20*/  LDL.LU.64 R184, [R1+0x1f0] ;  /* 0x0001f00001b87983 */ /* 0x000ee80000300a00 */
[----:B------:R-:W-:Y:S01]  /*ab30*/  LDGSTS.E [R17+0x3c004], desc[UR48][R140.64], !P1 ;  /* 0x3c0040008c117fae */ /* 0x000fe2000c921870 */
[----:B------:R-:W-:Y:S01]  /*ab40*/  ISETP.GE.U32.AND P1, PT, R21, 0x7fffff71, PT ;  /* 0x7fffff711500780c */ /* 0x000fe20003f26070 */
[----:B------:R-:W-:-:S02]  /*ab50*/  VIADD R21, R150, 0xffffff93 ;  /* 0xffffff9396157836 */ /* 0x000fc40000000000 */
[----:B------:R-:W-:Y:S01]  /*ab60*/  LDGSTS.E [R17+0x30008], desc[UR48][R142.64], !P2 ;  /* 0x300080008e117fae */ /* 0x000fe2000d121870 */
[----:B----4-:R-:W-:-:S03]  /*ab70*/  IMAD.WIDE R150, R20, 0x4, R168 ;  /* 0x0000000414967825 */ /* 0x010fc600078e02a8 */
[----:B------:R-:W4:Y:S04]  /*ab80*/  LDL.LU.64 R168, [R1+0x1f8] ;  /* 0x0001f80001a87983 */ /* 0x000f280000300a00 */
[----:B------:R-:W4:Y:S04]  /*ab90*/  LDL.LU.64 R170, [R1+0x208] ;  /* 0x0002080001aa7983 */ /* 0x000f280000300a00 */
[----:B------:R-:W4:Y:S04]  /*aba0*/  LDL.LU.64 R172, [R1+0x210] ;  /* 0x0002100001ac7983 */ /* 0x000f280000300a00 */
[----:B------:R-:W4:Y:S01]  /*abb0*/  LDL.LU.64 R192, [R1+0x220] ;  /* 0x0002200001c07983 */ /* 0x000f220000300a00 */
[----:B------:R-:W-:-:S03]  /*abc0*/  IMAD.WIDE R144, R20, 0x4, R144 ;  /* 0x0000000414907825 */ /* 0x000fc600078e0290 */
[----:B------:R-:W4:Y:S01]  /*abd0*/  LDL.LU.64 R176, [R1+0x228] ;  /* 0x0002280001b07983 */ /* 0x000f220000300a00 */
[----:B------:R-:W-:-:S03]  /*abe0*/  IMAD.WIDE R146, R20, 0x4, R146 ;  /* 0x0000000414927825 */ /* 0x000fc600078e0292 */
[----:B------:R-:W-:Y:S01]  /*abf0*/  LDGSTS.E [R17+0x34008], desc[UR48][R144.64], !P2 ;  /* 0x3400800090117fae */ /* 0x000fe2000d121870 */
[----:B------:R-:W-:-:S03]  /*ac00*/  IMAD.WIDE R148, R20, 0x4, R148 ;  /* 0x0000000414947825 */ /* 0x000fc600078e0294 */
[----:B------:R-:W-:Y:S01]  /*ac10*/  LDGSTS.E [R17+0x38008], desc[UR48][R146.64], !P2 ;  /* 0x3800800092117fae */ /* 0x000fe2000d121870 */
[----:B------:R-:W-:-:S03]  /*ac20*/  IMAD.WIDE R152, R20, 0x4, R152 ;  /* 0x0000000414987825 */ /* 0x000fc600078e0298 */
[----:B------:R-:W-:Y:S01]  /*ac30*/  LDGSTS.E [R17+0x3c008], desc[UR48][R148.64], !P2 ;  /* 0x3c00800094117fae */ /* 0x000fe2000d121870 */
[----:B------:R-:W-:Y:S01]  /*ac40*/  ISETP.GE.U32.AND P2, PT, R21, 0x7fffff54, PT ;  /* 0x7fffff541500780c */ /* 0x000fe20003f46070 */
[----:B------:R-:W-:Y:S02]  /*ac50*/  VIADD R21, R158, 0xffffff92 ;  /* 0xffffff929e157836 */ /* 0x000fe40000000000 */
[----:B------:R-:W-:Y:S04]  /*ac60*/  LDGSTS.E [R17+0x3000c], desc[UR48][R150.64], !P3 ;  /* 0x3000c00096117fae */ /* 0x000fe8000d921870 */
[----:B------:R-:W-:Y:S01]  /*ac70*/  LDGSTS.E [R17+0x3400c], desc[UR48][R152.64], !P3 ;  /* 0x3400c00098117fae */ /* 0x000fe2000d921870 */
[----:B--2---:R-:W-:-:S04]  /*ac80*/  IMAD.WIDE R154, R20, 0x4, R154 ;  /* 0x00000004149a7825 */ /* 0x004fc800078e029a */
[C---:B------:R-:W-:Y:S01]  /*ac90*/  IMAD.WIDE R156, R20.reuse, 0x4, R156 ;  /* 0x00000004149c7825 */ /* 0x040fe200078e029c */
[----:B------:R-:W-:Y:S03]  /*aca0*/  LDGSTS.E [R17+0x3800c], desc[UR48][R154.64], !P3 ;  /* 0x3800c0009a117fae */ /* 0x000fe6000d921870 */
[----:B------:R-:W-:Y:S01]  /*acb0*/  IMAD.WIDE R158, R20, 0x4, R178 ;  /* 0x00000004149e7825 */ /* 0x000fe200078e02b2 */
[----:B------:R-:W-:Y:S01]  /*acc0*/  LDGSTS.E [R17+0x3c00c], desc[UR48][R156.64], !P3 ;  /* 0x3c00c0009c117fae */ /* 0x000fe2000d921870 */
[----:B------:R-:W-:-:S03]  /*acd0*/  ISETP.GE.U32.AND P3, PT, R21, 0x7fffff53, PT ;  /* 0x7fffff531500780c */ /* 0x000fc60003f66070 */
[----:B------:R-:W2:Y:S01]  /*ace0*/  LDL.LU.64 R178, [R1+0x238] ;  /* 0x0002380001b27983 */ /* 0x000ea20000300a00 */
[----:B------:R-:W-:-:S03]  /*acf0*/  IADD3 R21, R166, -0x6f, RZ ;  /* 0xffffff91a6157810 */ /* 0x000fc60007ffe0ff */
[----:B------:R-:W2:Y:S04]  /*ad00*/  LDL.LU.64 R180, [R1+0x240] ;  /* 0x0002400001b47983 */ /* 0x000ea80000300a00 */
[----:B------:R-:W2:Y:S01]  /*ad10*/  LDL.LU.64 R202, [R1+0x250] ;  /* 0x0002500001ca7983 */ /* 0x000ea20000300a00 */
[----:B---3--:R-:W-:-:S03]  /*ad20*/  IMAD.WIDE R160, R20, 0x4, R160 ;  /* 0x0000000414a07825 */ /* 0x008fc600078e02a0 */
[----:B------:R-:W-:Y:S01]  /*ad30*/  LDGSTS.E [R16+0x20000], desc[UR48][R158.64], !P6 ;  /* 0x200000009e107fae */ /* 0x000fe2000f121870 */
[----:B------:R-:W-:-:S03]  /*ad40*/  IMAD.WIDE R162, R20, 0x4, R162 ;  /* 0x0000000414a27825 */ /* 0x000fc600078e02a2 */
[----:B------:R-:W-:Y:S01]  /*ad50*/  LDGSTS.E [R16+0x24000], desc[UR48][R160.64], !P6 ;  /* 0x24000000a0107fae */ /* 0x000fe2000f121870 */
[----:B------:R-:W-:-:S03]  /*ad60*/  IMAD.WIDE R164, R20, 0x4, R164 ;  /* 0x0000000414a47825 */ /* 0x000fc600078e02a4 */
[----:B------:R-:W-:Y:S01]  /*ad70*/  LDGSTS.E [R16+0x28000], desc[UR48][R162.64], !P6 ;  /* 0x28000000a2107fae */ /* 0x000fe2000f121870 */
[----:B------:R-:W-:-:S03]  /*ad80*/  IMAD.WIDE R166, R20, 0x4, R184 ;  /* 0x0000000414a67825 */ /* 0x000fc600078e02b8 */
[----:B------:R-:W-:Y:S04]  /*ad90*/  LDGSTS.E [R16+0x2c000], desc[UR48][R164.64], !P6 ;  /* 0x2c000000a4107fae */ /* 0x000fe8000f121870 */
[----:B------:R-:W3:Y:S04]  /*ada0*/  LDL.LU.64 R184, [R1+0x258] ;  /* 0x0002580001b87983 */ /* 0x000ee80000300a00 */
[----:B------:R-:W3:Y:S04]  /*adb0*/  LDL.LU.64 R186, [R1+0x268] ;  /* 0x0002680001ba7983 */ /* 0x000ee80000300a00 */
[----:B------:R-:W3:Y:S01]  /*adc0*/  LDL.LU.64 R188, [R1+0x270] ;  /* 0x0002700001bc7983 */ /* 0x000ee20000300a00 */
[----:B------:R-:W-:-:S03]  /*add0*/  ISETP.GE.U32.AND P6, PT, R21, 0x7fffff52, PT ;  /* 0x7fffff521500780c */ /* 0x000fc60003fc6070 */
[----:B------:R-:W3:Y:S01]  /*ade0*/  LDL.LU.64 R208, [R1+0x280] ;  /* 0x0002800001d07983 */ /* 0x000ee20000300a00 */
[----:B------:R-:W-:-:S03]  /*adf0*/  VIADD R21, R174, 0xffffff90 ;  /* 0xffffff90ae157836 */ /* 0x000fc60000000000 */
        /* <DEDUP_REMOVED lines=27> */
[----:B------:R-:W2:Y:S04]  /*afb0*/  LDL.LU.64 R32, [R1+0x2e0] ;  /* 0x0002e00001207983 */ /* 0x000ea80000300a00 */
[----:B------:R-:W-:Y:S01]  /*afc0*/  LDGSTS.E [R16+0x2000c], desc[UR48][R182.64], !P1 ;  /* 0x2000c000b6107fae */ /* 0x000fe2000c921870 */
[----:B---3--:R-:W-:-:S04]  /*afd0*/  IMAD.WIDE R184, R20, 0x4, R184 ;  /* 0x0000000414b87825 */ /* 0x008fc800078e02b8 */
[C---:B------:R-:W-:Y:S01]  /*afe0*/  IMAD.WIDE R186, R20.reuse, 0x4, R186 ;  /* 0x0000000414ba7825 */ /* 0x040fe200078e02ba */
[----:B------:R-:W-:Y:S03]  /*aff0*/  LDGSTS.E [R16+0x2400c], desc[UR48][R184.64], !P1 ;  /* 0x2400c000b8107fae */ /* 0x000fe6000c921870 */
[C---:B------:R-:W-:Y:S01]  /*b000*/  IMAD.WIDE R188, R20.reuse, 0x4, R188 ;  /* 0x0000000414bc7825 */ /* 0x040fe200078e02bc */
[----:B------:R-:W-:Y:S03]  /*b010*/  LDGSTS.E [R16+0x2800c], desc[UR48][R186.64], !P1 ;  /* 0x2800c000ba107fae */ /* 0x000fe6000c921870 */
[----:B------:R-:W-:Y:S01]  /*b020*/  IMAD.WIDE R190, R20, 0x4, R208 ;  /* 0x0000000414be7825 */ /* 0x000fe200078e02d0 */
        /* <DEDUP_REMOVED lines=25> */
[----:B------:R-:W4:Y:S04]  /*b1c0*/  LDL.LU.64 R38, [R1+0x360] ;  /* 0x0003600001267983 */ /* 0x000f280000300a00 */
[----:B------:R-:W-:Y:S04]  /*b1d0*/  LDGSTS.E [R16+0x34004], desc[UR48][R200.64], !P3 ;  /* 0x34004000c8107fae */ /* 0x000fe8000d921870 */
[----:B------:R-:W4:Y:S04]  /*b1e0*/  LDL.LU.64 R36, [R1+0x368] ;  /* 0x0003680001247983 */ /* 0x000f280000300a00 */
[----:B------:R-:W4:Y:S01]  /*b1f0*/  LDL.LU.64 R34, [R1+0x370] ;  /* 0x0003700001227983 */ /* 0x000f220000300a00 */
[----:B--2---:R-:W-:-:S04]  /*b200*/  IMAD.WIDE R202, R20, 0x4, R202 ;  /* 0x0000000414ca7825 */ /* 0x004fc800078e02ca */
[C---:B------:R-:W-:Y:S01]  /*b210*/  IMAD.WIDE R204, R20.reuse, 0x4, R204 ;  /* 0x0000000414cc7825 */ /* 0x040fe200078e02cc */
[----:B------:R-:W-:Y:S03]  /*b220*/  LDGSTS.E [R16+0x38004], desc[UR48][R202.64], !P3 ;  /* 0x38004000ca107fae */ /* 0x000fe6000d921870 */
[----:B------:R-:W-:Y:S01]  /*b230*/  IMAD.WIDE R206, R20, 0x4, R32 ;  /* 0x0000000414ce7825 */ /* 0x000fe200078e0220 */
[----:B------:R-:W-:Y:S01]  /*b240*/  LDGSTS.E [R16+0x3c004], desc[UR48][R204.64], !P3 ;  /* 0x3c004000cc107fae */ /* 0x000fe2000d921870 */
[----:B------:R-:W-:Y:S02]  /*b250*/  ISETP.GE.U32.AND P3, PT, R21, 0x7fffff6d, PT ;  /* 0x7fffff6d1500780c */ /* 0x000fe40003f66070 */
[----:B------:R-:W-:Y:S01]  /*b260*/  IADD3 R21, R214, -0x71, RZ ;  /* 0xffffff8fd6157810 */ /* 0x000fe20007ffe0ff */
        /* <DEDUP_REMOVED lines=9> */
[----:B------:R-:W3:Y:S01]  /*b300*/  LDL.LU.64 R22, [R1+0x380] ;  /* 0x0003800001167983 */ /* 0x000ee20000300a00 */
[----:B------:R-:W-:Y:S01]  /*b310*/  ISETP.GE.U32.AND P6, PT, R21, 0x7fffff50, PT ;  /* 0x7fffff501500780c */ /* 0x000fe20003fc6070 */
[----:B------:R-:W-:-:S02]  /*b320*/  VIADD R21, R222, 0xffffff8e ;  /* 0xffffff8ede157836 */ /* 0x000fc40000000000 */
[----:B------:R-:W-:Y:S01]  /*b330*/  LDGSTS.E [R16+0x3000c], desc[UR48][R214.64], !P5 ;  /* 0x3000c000d6107fae */ /* 0x000fe2000e921870 */
[----:B----4-:R-:W-:-:S04]  /*b340*/  IMAD.WIDE R222, R20, 0x4, R26 ;  /* 0x0000000414de7825 */ /* 0x010fc800078e021a */
[C---:B------:R-:W-:Y:S02]  /*b350*/  IMAD.WIDE R224, R20.reuse, 0x4, R30 ;  /* 0x0000000414e07825 */ /* 0x040fe400078e021e */
        /* <DEDUP_REMOVED lines=12> */
[----:B------:R-:W-:-:S03]  /*b420*/  IMAD.WIDE R36, R20, 0x4, R36 ;  /* 0x0000000414247825 */ /* 0x000fc600078e0224 */
[----:B------:R-:W-:Y:S01]  /*b430*/  LDGSTS.E [R15+0x20000], desc[UR48][R222.64], !P4 ;  /* 0x20000000de0f7fae */ /* 0x000fe2000e121870 */
[----:B------:R-:W-:-:S03]  /*b440*/  IMAD.WIDE R34, R20, 0x4, R34 ;  /* 0x0000000414227825 */ /* 0x000fc600078e0222 */
[----:B------:R-:W-:Y:S01]  /*b450*/  STL.64 [R1+0xd8], R36 ;  /* 0x0000d82401007387 */ /* 0x000fe20000100a00 */
[----:B------:R-:W-:-:S03]  /*b460*/  IMAD.WIDE R228, R20, 0x4, R38 ;  /* 0x0000000414e47825 */ /* 0x000fc600078e0226 */
[----:B------:R-:W4:Y:S04]  /*b470*/  LDL.LU.64 R236, [R1+0x3b0] ;  /* 0x0003b00001ec7983 */ /* 0x000f280000300a00 */
[----:B------:R-:W-:Y:S04]  /*b480*/  LDGSTS.E [R15+0x24000], desc[UR48][R224.64], !P4 ;  /* 0x24000000e00f7fae */ /* 0x000fe8000e121870 */
[----:B------:R1:W-:Y:S04]  /*b490*/  STL.64 [R1+0xf0], R34 ;  /* 0x0000f02201007387 */ /* 0x0003e80000100a00 */
[----:B------:R-:W-:Y:S04]  /*b4a0*/  LDGSTS.E [R15+0x28000], desc[UR48][R226.64], !P4 ;  /* 0x28000000e20f7fae */ /* 0x000fe8000e121870 */
[----:B------:R-:W4:Y:S04]  /*b4b0*/  LDL.LU.64 R238, [R1+0x3b8] ;  /* 0x0003b80001ee7983 */ /* 0x000f280000300a00 */
[----:B------:R-:W-:Y:S04]  /*b4c0*/  LDGSTS.E [R15+0x2c000], desc[UR48][R228.64], !P4 ;  /* 0x2c000000e40f7fae */ /* 0x000fe8000e121870 */
[----:B------:R-:W-:Y:S04]  /*b4d0*/  LDGSTS.E [R15+0x20004], desc[UR48][R36.64], !P1 ;  /* 0x20004000240f7fae */ /* 0x000fe8000c921870 */
[----:B------:R-:W-:Y:S01]  /*b4e0*/  LDGSTS.E [R15+0x24004], desc[UR48][R34.64], !P1 ;  /* 0x24004000220f7fae */ /* 0x000fe2000c921870 */
[----:B--2---:R-:W-:-:S05]  /*b4f0*/  IMAD.WIDE R32, R20, 0x4, R32 ;  /* 0x0000000414207825 */ /* 0x004fca00078e0220 */
[----:B------:R2:W-:Y:S04]  /*b500*/  STL.64 [R1+0x108], R32 ;  /* 0x0001082001007387 */ /* 0x0005e80000100a00 */
[----:B------:R-:W4:Y:S04]  /*b510*/  LDL.LU.64 R38, [R1+0x3c0] ;  /* 0x0003c00001267983 */ /* 0x000f280000300a00 */
[----:B------:R-:W-:Y:S01]  /*b520*/  LDGSTS.E [R15+0x28004], desc[UR48][R32.64], !P1 ;  /* 0x28004000200f7fae */ /* 0x000fe2000c921870 */
[----:B---3--:R-:W-:-:S05]  /*b530*/  IMAD.WIDE R22, R20, 0x4, R22 ;  /* 0x0000000414167825 */ /* 0x008fca00078e0216 */
[----:B------:R3:W-:Y:S04]  /*b540*/  STL.64 [R1+0x120], R22 ;  /* 0x0001201601007387 */ /* 0x0007e80000100a00 */
[----:B-1----:R-:W4:Y:S04]  /*b550*/  LDL.LU.64 R34, [R1+0x3c8] ;  /* 0x0003c80001227983 */ /* 0x002f280000300a00 */
[----:B--2---:R-:W2:Y:S04]  /*b560*/  LDL.LU.64 R32, [R1+0x3d0] ;  /* 0x0003d00001207983 */ /* 0x004ea80000300a00 */
[----:B------:R-:W-:Y:S04]  /*b570*/  LDGSTS.E [R15+0x2c004], desc[UR48][R22.64], !P1 ;  /* 0x2c004000160f7fae */ /* 0x000fe8000c921870 */
[----:B---3--:R-:W3:Y:S01]  /*b580*/  LDL.LU.64 R22, [R1+0x3d8] ;  /* 0x0003d80001167983 */ /* 0x008ee20000300a00 */
[----:B----4-:R-:W-:-:S04]  /*b590*/  IMAD.WIDE R30, R20, 0x4, R30 ;  /* 0x00000004141e7825 */ /* 0x010fc800078e021e */
[C---:B------:R-:W-:Y:S01]  /*b5a0*/  IMAD.WIDE R28, R20.reuse, 0x4, R28 ;  /* 0x00000004141c7825 */ /* 0x040fe200078e021c */
[----:B------:R1:W-:Y:S03]  /*b5b0*/  STL.64 [R1+0x138], R30 ;  /* 0x0001381e01007387 */ /* 0x0003e60000100a00 */
[C---:B------:R-:W-:Y:S01]  /*b5c0*/  IMAD.WIDE R26, R20.reuse, 0x4, R26 ;  /* 0x00000004141a7825 */ /* 0x040fe200078e021a */
[----:B------:R-:W-:Y:S04]  /*b5d0*/  STL.64 [R1+0x150], R28 ;  /* 0x0001501c01007387 */ /* 0x000fe80000100a00 */
[----:B------:R4:W-:Y:S04]  /*b5e0*/  LDGSTS.E [R15+0x20008], desc[UR48][R30.64], !P2 ;  /* 0x200080001e0f7fae */ /* 0x0009e8000d121870 */
[----:B------:R-:W-:Y:S01]  /*b5f0*/  STL.64 [R1+0x168], R26 ;  /* 0x0001681a01007387 */ /* 0x000fe20000100a00 */
[----:B------:R-:W-:-:S03]  /*b600*/  IMAD.WIDE R24, R20, 0x4, R24 ;  /* 0x0000000414187825 */ /* 0x000fc600078e0218 */
[----:B------:R4:W-:Y:S04]  /*b610*/  LDGSTS.E [R15+0x24008], desc[UR48][R28.64], !P2 ;  /* 0x240080001c0f7fae */ /* 0x0009e8000d121870 */
[----:B-1----:R-:W4:Y:S04]  /*b620*/  LDL.LU.64 R30, [R1+0x3e0] ;  /* 0x0003e000011e7983 */ /* 0x002f280000300a00 */
[----:B------:R1:W-:Y:S04]  /*b630*/  STL.64 [R1+0x180], R24 ;  /* 0x0001801801007387 */ /* 0x0003e80000100a00 */
[----:B------:R-:W-:Y:S04]  /*b640*/  LDGSTS.E [R15+0x28008], desc[UR48][R26.64], !P2 ;  /* 0x280080001a0f7fae */ /* 0x000fe8000d121870 */
[----:B------:R-:W3:Y:S04]  /*b650*/  LDL.LU.64 R36, [R1+0x3e8] ;  /* 0x0003e80001247983 */ /* 0x000ee80000300a00 */
[----:B------:R-:W-:Y:S04]  /*b660*/  LDGSTS.E [R15+0x2c008], desc[UR48][R24.64], !P2 ;  /* 0x2c008000180f7fae */ /* 0x000fe8000d121870 */
[----:B-1----:R-:W3:Y:S04]  /*b670*/  LDL.LU.64 R24, [R1+0x3f0] ;  /* 0x0003f00001187983 */ /* 0x002ee80000300a00 */
[----:B------:R-:W2:Y:S04]  /*b680*/  LDL.LU.64 R28, [R1+0x3f8] ;  /* 0x0003f800011c7983 */ /* 0x000ea80000300a00 */
[----:B------:R-:W3:Y:S01]  /*b690*/  LDL.LU.64 R26, [R1+0x400] ;  /* 0x00040000011a7983 */ /* 0x000ee20000300a00 */
[----:B------:R-:W-:Y:S01]  /*b6a0*/  ISETP.GE.U32.AND P5, PT, R21, 0x7fffff4f, PT ;  /* 0x7fffff4f1500780c */ /* 0x000fe20003fa6070 */
[----:B------:R-:W-:-:S02]  /*b6b0*/  VIADD R21, R18, 0xffffff8d ;  /* 0xffffff8d12157836 */ /* 0x000fc40000000000 */
[C---:B------:R-:W-:Y:S01]  /*b6c0*/  IMAD.WIDE R110, R20.reuse, 0x4, R234 ;  /* 0x00000004146e7825 */ /* 0x040fe200078e02ea */
[----:B------:R-:W1:Y:S02]  /*b6d0*/  LDC R18, c[0x0][0x230] ;  /* 0x00008c00ff127b82 */ /* 0x000e640000000800 */
[----:B------:R-:W-:Y:S01]  /*b6e0*/  ISETP.GE.U32.AND P4, PT, R21, 0x7fffff4e, PT ;  /* 0x7fffff4e1500780c */ /* 0x000fe20003f86070 */
[----:B------:R-:W-:Y:S01]  /*b6f0*/  IMAD.WIDE R106, R20, 0x4, R236 ;  /* 0x00000004146a7825 */ /* 0x000fe200078e02ec */
[----:B------:R-:W-:Y:S01]  /*b700*/  IADD3 R21, R104, -0x74, RZ ;  /* 0xffffff8c68157810 */ /* 0x000fe20007ffe0ff */
[----:B------:R2:W-:Y:S02]  /*b710*/  STL.64 [R1+0x190], R110 ;  /* 0x0001906e01007387 */ /* 0x0005e40000100a00 */
[C---:B------:R-:W-:Y:S02]  /*b720*/  IMAD.WIDE R104, R20.reuse, 0x4, R238 ;  /* 0x0000000414687825 */ /* 0x040fe400078e02ee */
[----:B------:R2:W-:Y:S04]  /*b730*/  LDGSTS.E [R15+0x2000c], desc[UR48][R110.64], !P3 ;  /* 0x2000c0006e0f7fae */ /* 0x0005e8000d921870 */
[----:B------:R2:W-:Y:S04]  /*b740*/  STL.64 [R1+0x1a8], R106 ;  /* 0x0001a86a01007387 */ /* 0x0005e80000100a00 */
[----:B------:R2:W-:Y:S04]  /*b750*/  LDGSTS.E [R15+0x2400c], desc[UR48][R106.64], !P3 ;  /* 0x2400c0006a0f7fae */ /* 0x0005e8000d921870 */
[----:B------:R2:W-:Y:S01]  /*b760*/  STL.64 [R1+0x1c0], R104 ;  /* 0x0001c06801007387 */ /* 0x0005e20000100a00 */
[----:B------:R-:W-:-:S03]  /*b770*/  IMAD.WIDE R38, R20, 0x4, R38 ;  /* 0x0000000414267825 */ /* 0x000fc600078e0226 */
[----:B------:R1:W-:Y:S01]  /*b780*/  LDGSTS.E [R15+0x2800c], desc[UR48][R104.64], !P3 ;  /* 0x2800c000680f7fae */ /* 0x0003e2000d921870 */
[----:B----4-:R-:W-:-:S03]  /*b790*/  IMAD.WIDE R30, R20, 0x4, R30 ;  /* 0x00000004141e7825 */ /* 0x010fc600078e021e */
[----:B------:R3:W-:Y:S01]  /*b7a0*/  STL.64 [R1+0x1d8], R38 ;  /* 0x0001d82601007387 */ /* 0x0007e20000100a00 */
[----:B--2---:R-:W-:-:S03]  /*b7b0*/  IMAD.WIDE R28, R20, 0x4, R28 ;  /* 0x00000004141c7825 */ /* 0x004fc600078e021c */
[----:B------:R3:W-:Y:S01]  /*b7c0*/  LDGSTS.E [R15+0x2c00c], desc[UR48][R38.64], !P3 ;  /* 0x2c00c000260f7fae */ /* 0x0007e2000d921870 */
[----:B------:R-:W-:Y:S01]  /*b7d0*/  ISETP.GE.U32.AND P1, PT, R21, 0x7fffff4d, PT ;  /* 0x7fffff4d1500780c */ /* 0x000fe20003f26070 */
[----:B------:R-:W2:Y:S01]  /*b7e0*/  LDC R110, c[0x0][0x230] ;  /* 0x00008c00ff6e7b82 */ /* 0x000ea20000000800 */
[C---:B------:R-:W-:Y:S01]  /*b7f0*/  IMAD.WIDE R106, R20.reuse, 0x4, R34 ;  /* 0x00000004146a7825 */ /* 0x040fe200078e0222 */
[----:B------:R-:W4:Y:S03]  /*b800*/  LDL.LU.64 R234, [R1+0x408] ;  /* 0x0004080001ea7983 */ /* 0x000f260000300a00 */
[C---:B-1----:R-:W-:Y:S01]  /*b810*/  IMAD.WIDE R104, R20.reuse, 0x4, R32 ;  /* 0x0000000414687825 */ /* 0x042fe200078e0220 */
[----:B------:R-:W-:Y:S03]  /*b820*/  STL.64 [R1+0x1f0], R106 ;  /* 0x0001f06a01007387 */ /* 0x000fe60000100a00 */
[C---:B---3--:R-:W-:Y:S01]  /*b830*/  IMAD.WIDE R38, R20.reuse, 0x4, R22 ;  /* 0x0000000414267825 */ /* 0x048fe200078e0216 */
[----:B------:R-:W3:Y:S04]  /*b840*/  LDL.LU.64 R34, [R1+0x410] ;  /* 0x0004100001227983 */ /* 0x000ee80000300a00 */
[----:B------:R-:W-:Y:S04]  /*b850*/  STL.64 [R1+0x208], R104 ;  /* 0x0002086801007387 */ /* 0x000fe80000100a00 */
[----:B------:R-:W2:Y:S04]  /*b860*/  LDL.LU.64 R32, [R1+0x418] ;  /* 0x0004180001207983 */ /* 0x000ea80000300a00 */
[----:B------:R1:W-:Y:S04]  /*b870*/  STL.64 [R1+0x220], R38 ;  /* 0x0002202601007387 */ /* 0x0003e80000100a00 */
[----:B------:R-:W2:Y:S04]  /*b880*/  LDL.LU.64 R22, [R1+0x420] ;  /* 0x0004200001167983 */ /* 0x000ea80000300a00 */
[----:B------:R-:W-:Y:S04]  /*b890*/  LDGSTS.E [R15+0x30000], desc[UR48][R106.64], !P6 ;  /* 0x300000006a0f7fae */ /* 0x000fe8000f121870 */
[----:B------:R-:W-:Y:S04]  /*b8a0*/  LDGSTS.E [R15+0x34000], desc[UR48][R104.64], !P6 ;  /* 0x34000000680f7fae */ /* 0x000fe8000f121870 */
[----:B------:R1:W-:Y:S04]  /*b8b0*/  LDGSTS.E [R15+0x38000], desc[UR48][R38.64], !P6 ;  /* 0x38000000260f7fae */ /* 0x0003e8000f121870 */
[----:B------:R1:W-:Y:S04]  /*b8c0*/  STL.64 [R1+0x238], R30 ;  /* 0x0002381e01007387 */ /* 0x0003e80000100a00 */
[----:B------:R-:W-:Y:S01]  /*b8d0*/  LDGSTS.E [R15+0x3c000], desc[UR48][R30.64], !P6 ;  /* 0x3c0000001e0f7fae */ /* 0x000fe2000f121870 */
[----:B-1----:R-:W-:-:S03]  /*b8e0*/  IMAD.WIDE R38, R20, 0x4, R36 ;  /* 0x0000000414267825 */ /* 0x002fc600078e0224 */
[----:B------:R-:W2:Y:S01]  /*b8f0*/  LDL.LU.64 R30, [R1+0x428] ;  /* 0x00042800011e7983 */ /* 0x000ea20000300a00 */
[----:B------:R-:W-:-:S03]  /*b900*/  IMAD.WIDE R36, R20, 0x4, R24 ;  /* 0x0000000414247825 */ /* 0x000fc600078e0218 */
[----:B------:R1:W-:Y:S01]  /*b910*/  STL.64 [R1+0x250], R38 ;  /* 0x0002502601007387 */ /* 0x0003e20000100a00 */
[----:B------:R-:W-:-:S03]  /*b920*/  IMAD.WIDE R24, R20, 0x4, R26 ;  /* 0x0000000414187825 */ /* 0x000fc600078e021a */
[----:B------:R-:W2:Y:S04]  /*b930*/  LDL.LU.64 R236, [R1+0x430] ;  /* 0x0004300001ec7983 */ /* 0x000ea80000300a00 */
[----:B------:R1:W-:Y:S04]  /*b940*/  STL.64 [R1+0x268], R36 ;  /* 0x0002682401007387 */ /* 0x0003e80000100a00 */
[----:B------:R-:W2:Y:S04]  /*b950*/  LDL.LU.64 R238, [R1+0x438] ;  /* 0x0004380001ee7983 */ /* 0x000ea80000300a00 */
[----:B------:R1:W-:Y:S04]  /*b960*/  STL.64 [R1+0x280], R28 ;  /* 0x0002801c01007387 */ /* 0x0003e80000100a00 */
[----:B------:R-:W2:Y:S01]  /*b970*/  LDL.LU.64 R26, [R1+0x440] ;  /* 0x00044000011a7983 */ /* 0x000ea20000300a00 */
[----:B------:R-:W-:-:S02]  /*b980*/  VIADD R21, R19, 0xffffffab ;  /* 0xffffffab13157836 */ /* 0x000fc40000000000 */
[----:B------:R-:W2:Y:S01]  /*b990*/  LDC R19, c[0x0][0x230] ;  /* 0x00008c00ff137b82 */ /* 0x000ea20000000800 */
[----:B------:R1:W-:Y:S04]  /*b9a0*/  STL.64 [R1+0x298], R24 ;  /* 0x0002981801007387 */ /* 0x0003e80000100a00 */
[----:B------:R-:W-:Y:S01]  /*b9b0*/  LDGSTS.E [R15+0x30004], desc[UR48][R38.64], !P5 ;  /* 0x30004000260f7fae */ /* 0x000fe2000e921870 */
[----:B------:R-:W-:-:S03]  /*b9c0*/  ISETP.GE.U32.AND P2, PT, R21, 0x7fffff6c, PT ;  /* 0x7fffff6c1500780c */ /* 0x000fc60003f46070 */
[----:B------:R-:W-:Y:S01]  /*b9d0*/  LDGSTS.E [R15+0x34004], desc[UR48][R36.64], !P5 ;  /* 0x34004000240f7fae */ /* 0x000fe2000e921870 */
[----:B------:R-:W-:Y:S02]  /*b9e0*/  VIADD R21, R18, 0xffffffaa ;  /* 0xffffffaa12157836 */ /* 0x000fe40000000000 */
[----:B------:R-:W2:Y:S01]  /*b9f0*/  LDC R18, c[0x0][0x230] ;  /* 0x00008c00ff127b82 */ /* 0x000ea20000000800 */
[----:B------:R-:W-:Y:S04]  /*ba00*/  LDGSTS.E [R15+0x38004], desc[UR48][R28.64], !P5 ;  /* 0x380040001c0f7fae */ /* 0x000fe8000e921870 */
[----:B-1----:R-:W2:Y:S04]  /*ba10*/  LDL.LU.64 R38, [R1+0x448] ;  /* 0x0004480001267983 */ /* 0x002ea80000300a00 */
[----:B------:R-:W2:Y:S04]  /*ba20*/  LDL.LU.64 R36, [R1+0x458] ;  /* 0x0004580001247983 */ /* 0x000ea80000300a00 */
[----:B------:R-:W-:Y:S04]  /*ba30*/  LDGSTS.E [R15+0x3c004], desc[UR48][R24.64], !P5 ;  /* 0x3c004000180f7fae */ /* 0x000fe8000e921870 */
[----:B------:R-:W2:Y:S01]  /*ba40*/  LDL.LU.64 R28, [R1+0x460] ;  /* 0x00046000011c7983 */ /* 0x000ea20000300a00 */
[----:B------:R-:W-:-:S03]  /*ba50*/  ISETP.GE.U32.AND P3, PT, R21, 0x7fffff6b, PT ;  /* 0x7fffff6b1500780c */ /* 0x000fc60003f66070 */
[----:B------:R-:W2:Y:S01]  /*ba60*/  LDL.LU.64 R24, [R1+0x468] ;  /* 0x0004680001187983 */ /* 0x000ea20000300a00 */
[----:B------:R-:W-:Y:S01]  /*ba70*/  IADD3 R21, R108, -0x57, RZ ;  /* 0xffffffa96c157810 */ /* 0x000fe20007ffe0ff */
[----:B----4-:R-:W-:-:S05]  /*ba80*/  IMAD.WIDE R104, R20, 0x4, R234 ;  /* 0x0000000414687825 */ /* 0x010fca00078e02ea */
[----:B------:R-:W-:Y:S01]  /*ba90*/  STL.64 [R1+0x2b0], R104 ;  /* 0x0002b06801007387 */ /* 0x000fe20000100a00 */
[----:B---3--:R-:W-:-:S03]  /*baa0*/  IMAD.WIDE R34, R20, 0x4, R34 ;  /* 0x0000000414227825 */ /* 0x008fc600078e0222 */
[----:B------:R1:W-:Y:S01]  /*bab0*/  LDGSTS.E [R15+0x30008], desc[UR48][R104.64], !P4 ;  /* 0x30008000680f7fae */ /* 0x0003e2000e121870 */
[----:B--2---:R-:W-:-:S03]  /*bac0*/  IMAD.WIDE R32, R20, 0x4, R32 ;  /* 0x0000000414207825 */ /* 0x004fc600078e0220 */
[----:B------:R2:W-:Y:S01]  /*bad0*/  STL.64 [R1+0x2c8], R34 ;  /* 0x0002c82201007387 */ /* 0x0005e20000100a00 */
[----:B------:R-:W-:-:S03]  /*bae0*/  IMAD.WIDE R22, R20, 0x4, R22 ;  /* 0x0000000414167825 */ /* 0x000fc600078e0216 */
[----:B------:R3:W-:Y:S04]  /*baf0*/  STL.64 [R1+0x2e0], R32 ;  /* 0x0002e02001007387 */ /* 0x0007e80000100a00 */
[----:B------:R-:W-:Y:S04]  /*bb00*/  LDGSTS.E [R15+0x34008], desc[UR48][R34.64], !P4 ;  /* 0x34008000220f7fae */ /* 0x000fe8000e121870 */
[----:B------:R4:W-:Y:S04]  /*bb10*/  STL.64 [R1+0x2f8], R22 ;  /* 0x0002f81601007387 */ /* 0x0009e80000100a00 */
[----:B------:R-:W-:Y:S04]  /*bb20*/  LDGSTS.E [R15+0x38008], desc[UR48][R32.64], !P4 ;  /* 0x38008000200f7fae */ /* 0x000fe8000e121870 */
[----:B--2---:R-:W2:Y:S04]  /*bb30*/  LDL.LU.64 R34, [R1+0x478] ;  /* 0x0004780001227983 */ /* 0x004ea80000300a00 */
[----:B------:R-:W-:Y:S04]  /*bb40*/  LDGSTS.E [R15+0x3c008], desc[UR48][R22.64], !P4 ;  /* 0x3c008000160f7fae */ /* 0x000fe8000e121870 */
[----:B---3--:R-:W3:Y:S01]  /*bb50*/  LDL.LU.64 R32, [R1+0x480] ;  /* 0x0004800001207983 */ /* 0x008ee20000300a00 */
[----:B------:R-:W-:-:S03]  /*bb60*/  IMAD.WIDE R108, R20, 0x4, R30 ;  /* 0x00000004146c7825 */ /* 0x000fc600078e021e */
[----:B----4-:R-:W4:Y:S04]  /*bb70*/  LDL.LU.64 R22, [R1+0x488] ;  /* 0x0004880001167983 */ /* 0x010f280000300a00 */
[----:B------:R1:W-:Y:S04]  /*bb80*/  STL.64 [R1+0x310], R108 ;  /* 0x0003106c01007387 */ /* 0x0003e80000100a00 */
[----:B------:R-:W4:Y:S01]  /*bb90*/  LDL.LU.64 R30, [R1+0x490] ;  /* 0x00049000011e7983 */ /* 0x000f220000300a00 */
[----:B------:R-:W-:-:S03]  /*bba0*/  IMAD.WIDE R106, R20, 0x4, R236 ;  /* 0x00000004146a7825 */ /* 0x000fc600078e02ec */
[----:B------:R1:W-:Y:S02]  /*bbb0*/  LDGSTS.E [R15+0x3000c], desc[UR48][R108.64], !P1 ;  /* 0x3000c0006c0f7fae */ /* 0x0003e4000c921870 */
[C---:B-1----:R-:W-:Y:S02]  /*bbc0*/  IMAD.WIDE R104, R20.reuse, 0x4, R238 ;  /* 0x0000000414687825 */ /* 0x042fe400078e02ee */
[----:B------:R-:W-:Y:S04]  /*bbd0*/  STL.64 [R1+0x328], R106 ;  /* 0x0003286a01007387 */ /* 0x000fe80000100a00 */
[----:B------:R1:W-:Y:S01]  /*bbe0*/  LDGSTS.E [R15+0x3400c], desc[UR48][R106.64], !P1 ;  /* 0x3400c0006a0f7fae */ /* 0x0003e2000c921870 */
[----:B------:R-:W-:-:S03]  /*bbf0*/  IMAD.WIDE R26, R20, 0x4, R26 ;  /* 0x00000004141a7825 */ /* 0x000fc600078e021a */
[----:B------:R-:W-:Y:S01]  /*bc00*/  STL.64 [R1+0x340], R104 ;  /* 0x0003406801007387 */ /* 0x000fe20000100a00 */
[----:B------:R-:W-:-:S03]  /*bc10*/  IMAD.WIDE R28, R20, 0x4, R28 ;  /* 0x00000004141c7825 */ /* 0x000fc600078e021c */
[----:B------:R1:W-:Y:S01]  /*bc20*/  LDGSTS.E [R15+0x3800c], desc[UR48][R104.64], !P1 ;  /* 0x3800c000680f7fae */ /* 0x0003e2000c921870 */
[----:B------:R-:W-:-:S03]  /*bc30*/  IMAD.WIDE R24, R20, 0x4, R24 ;  /* 0x0000000414187825 */ /* 0x000fc600078e0218 */
[----:B------:R1:W-:Y:S01]  /*bc40*/  STL.64 [R1+0x358], R26 ;  /* 0x0003581a01007387 */ /* 0x0003e20000100a00 */
[----:B------:R-:W-:Y:S01]  /*bc50*/  ISETP.GE.U32.AND P6, PT, R21, 0x7fffff6a, PT ;  /* 0x7fffff6a1500780c */ /* 0x000fe20003fc6070 */
[----:B------:R-:W4:Y:S02]  /*bc60*/  LDC R108, c[0x0][0x230] ;  /* 0x00008c00ff6c7b82 */ /* 0x000f240000000800 */
[----:B------:R-:W-:Y:S04]  /*bc70*/  LDGSTS.E [R15+0x3c00c], desc[UR48][R26.64], !P1 ;  /* 0x3c00c0001a0f7fae */ /* 0x000fe8000c921870 */
[----:B-1----:R-:W4:Y:S01]  /*bc80*/  LDL.LU.64 R26, [R1+0x4a0] ;  /* 0x0004a000011a7983 */ /* 0x002f220000300a00 */
[----:B------:R-:W-:-:S04]  /*bc90*/  IMAD.WIDE R106, R20, 0x4, R38 ;  /* 0x00000004146a7825 */ /* 0x000fc800078e0226 */
[C---:B------:R-:W-:Y:S01]  /*bca0*/  IMAD.WIDE R104, R20.reuse, 0x4, R36 ;  /* 0x0000000414687825 */ /* 0x040fe200078e0224 */
[----:B------:R-:W-:Y:S04]  /*bcb0*/  STL.64 [R1+0x378], R106 ;  /* 0x0003786a01007387 */ /* 0x000fe80000100a00 */
[----:B------:R-:W4:Y:S04]  /*bcc0*/  LDL.LU.64 R236, [R1+0x4e0] ;  /* 0x0004e00001ec7983 */ /* 0x000f280000300a00 */
[----:B------:R-:W-:Y:S04]  /*bcd0*/  STL.64 [R1+0x388], R104 ;  /* 0x0003886801007387 */ /* 0x000fe80000100a00 */
[----:B------:R-:W4:Y:S04]  /*bce0*/  LDL.LU.64 R38, [R1+0x4f0] ;  /* 0x0004f00001267983 */ /* 0x000f280000300a00 */
[----:B------:R2:W-:Y:S04]  /*bcf0*/  LDGSTS.E [R14+0x20000], desc[UR48][R106.64], !P2 ;  /* 0x200000006a0e7fae */ /* 0x0005e8000d121870 */
[----:B------:R-:W-:Y:S04]  /*bd00*/  STL.64 [R1+0x398], R28 ;  /* 0x0003981c01007387 */ /* 0x000fe80000100a00 */
[----:B------:R3:W-:Y:S04]  /*bd10*/  LDGSTS.E [R14+0x24000], desc[UR48][R104.64], !P2 ;  /* 0x24000000680e7fae */ /* 0x0007e8000d121870 */
[----:B------:R-:W4:Y:S04]  /*bd20*/  LDL.LU.64 R36, [R1+0x500] ;  /* 0x0005000001247983 */ /* 0x000f280000300a00 */
[----:B------:R-:W-:Y:S04]  /*bd30*/  LDGSTS.E [R14+0x28000], desc[UR48][R28.64], !P2 ;  /* 0x280000001c0e7fae */ /* 0x000fe8000d121870 */
[----:B------:R1:W-:Y:S04]  /*bd40*/  STL.64 [R1+0x3a0], R24 ;  /* 0x0003a01801007387 */ /* 0x0003e80000100a00 */
[----:B------:R-:W-:Y:S04]  /*bd50*/  LDGSTS.E [R14+0x2c000], desc[UR48][R24.64], !P2 ;  /* 0x2c000000180e7fae */ /* 0x000fe8000d121870 */
[----:B-1----:R-:W4:Y:S04]  /*bd60*/  LDL.LU.64 R24, [R1+0x510] ;  /* 0x0005100001187983 */ /* 0x002f280000300a00 */
[----:B------:R-:W4:Y:S01]  /*bd70*/  LDL.LU.64 R28, [R1+0x520] ;  /* 0x00052000011c7983 */ /* 0x000f220000300a00 */
[----:B--2---:R-:W-:-:S04]  /*bd80*/  IMAD.WIDE R106, R20, 0x4, R34 ;  /* 0x00000004146a7825 */ /* 0x004fc800078e0222 */
[C---:B---3--:R-:W-:Y:S01]  /*bd90*/  IMAD.WIDE R104, R20.reuse, 0x4, R32 ;  /* 0x0000000414687825 */ /* 0x048fe200078e0220 */
[----:B------:R-:W-:Y:S04]  /*bda0*/  STL.64 [R1+0x3a8], R106 ;  /* 0x0003a86a01007387 */ /* 0x000fe80000100a00 */
[----:B------:R-:W-:Y:S01]  /*bdb0*/  STL.64 [R1+0x3b0], R104 ;  /* 0x0003b06801007387 */ /* 0x000fe20000100a00 */
[----:B----4-:R-:W-:-:S03]  /*bdc0*/  IMAD.WIDE R34, R20, 0x4, R22 ;  /* 0x0000000414227825 */ /* 0x010fc600078e0216 */
[----:B------:R-:W2:Y:S04]  /*bdd0*/  LDL.LU.64 R32, [R1+0x530] ;  /* 0x0005300001207983 */ /* 0x000ea80000300a00 */
[----:B------:R1:W-:Y:S01]  /*bde0*/  STL.64 [R1+0x3c0], R34 ;  /* 0x0003c02201007387 */ /* 0x0003e20000100a00 */
[----:B------:R-:W-:-:S03]  /*bdf0*/  IMAD.WIDE R22, R20, 0x4, R30 ;  /* 0x0000000414167825 */ /* 0x000fc600078e021e */
[----:B------:R3:W-:Y:S04]  /*be00*/  LDGSTS.E [R14+0x20004], desc[UR48][R106.64], !P3 ;  /* 0x200040006a0e7fae */ /* 0x0007e8000d921870 */
[----:B------:R-:W4:Y:S04]  /*be10*/  LDL.LU.64 R30, [R1+0x540] ;  /* 0x00054000011e7983 */ /* 0x000f280000300a00 */
[----:B------:R3:W-:Y:S04]  /*be20*/  STL.64 [R1+0x3c8], R22 ;  /* 0x0003c81601007387 */ /* 0x0007e80000100a00 */
[----:B------:R3:W-:Y:S04]  /*be30*/  LDGSTS.E [R14+0x24004], desc[UR48][R104.64], !P3 ;  /* 0x24004000680e7fae */ /* 0x0007e8000d921870 */
[----:B------:R-:W-:Y:S04]  /*be40*/  LDGSTS.E [R14+0x28004], desc[UR48][R34.64], !P3 ;  /* 0x28004000220e7fae */ /* 0x000fe8000d921870 */
[----:B------:R-:W4:Y:S04]  /*be50*/  LDL.LU.64 R238, [R1+0x550] ;  /* 0x0005500001ee7983 */ /* 0x000f280000300a00 */
[----:B------:R-:W-:Y:S04]  /*be60*/  LDGSTS.E [R14+0x2c004], desc[UR48][R22.64], !P3 ;  /* 0x2c004000160e7fae */ /* 0x000fe8000d921870 */
[----:B-1----:R-:W4:Y:S01]  /*be70*/  LDL.LU.64 R34, [R1+0x560] ;  /* 0x0005600001227983 */ /* 0x002f220000300a00 */
[----:B---3--:R-:W-:-:S03]  /*be80*/  IMAD.WIDE R106, R20, 0x4, R26 ;  /* 0x00000004146a7825 */ /* 0x008fc600078e021a */
[----:B------:R-:W3:Y:S04]  /*be90*/  LDL.LU.64 R26, [R1+0x570] ;  /* 0x00057000011a7983 */ /* 0x000ee80000300a00 */
[----:B------:R-:W-:Y:S04]  /*bea0*/  STL.64 [R1+0x3d0], R106 ;  /* 0x0003d06a01007387 */ /* 0x000fe80000100a00 */
[----:B------:R-:W3:Y:S01]  /*beb0*/  LDL.LU.64 R22, [R1+0x580] ;  /* 0x0005800001167983 */ /* 0x000ee20000300a00 */
[----:B------:R-:W-:Y:S02]  /*bec0*/  VIADD R21, R19, 0xffffffa8 ;  /* 0xffffffa813157836 */ /* 0x000fe40000000000 */
[----:B------:R-:W1:Y:S01]  /*bed0*/  LDC R19, c[0x0][0x230] ;  /* 0x00008c00ff137b82 */ /* 0x000e620000000800 */
[----:B------:R-:W-:Y:S01]  /*bee0*/  IMAD.WIDE R104, R20, 0x4, R236 ;  /* 0x0000000414687825 */ /* 0x000fe200078e02ec */
[----:B------:R1:W-:Y:S01]  /*bef0*/  LDGSTS.E [R14+0x20008], desc[UR48][R106.64], !P6 ;  /* 0x200080006a0e7fae */ /* 0x0003e2000f121870 */
[----:B------:R-:W-:-:S02]  /*bf00*/  ISETP.GE.U32.AND P5, PT, R21, 0x7fffff69, PT ;  /* 0x7fffff691500780c */ /* 0x000fc40003fa6070 */
[----:B------:R-:W-:Y:S02]  /*bf10*/  VIADD R21, R18, 0xffffff8b ;  /* 0xffffff8b12157836 */ /* 0x000fe40000000000 */
[----:B------:R-:W-:Y:S01]  /*bf20*/  IMAD.WIDE R38, R20, 0x4, R38 ;  /* 0x0000000414267825 */ /* 0x000fe200078e0226 */
[----:B------:R-:W1:Y:S01]  /*bf30*/  LDC R18, c[0x0][0x230] ;  /* 0x00008c00ff127b82 */ /* 0x000e620000000800 */
[----:B------:R-:W-:Y:S01]  /*bf40*/  STL.64 [R1+0x3d8], R104 ;  /* 0x0003d86801007387 */ /* 0x000fe20000100a00 */
[----:B------:R-:W-:Y:S02]  /*bf50*/  ISETP.GE.U32.AND P4, PT, R21, 0x7fffff4c, PT ;  /* 0x7fffff4c1500780c */ /* 0x000fe40003f86070 */
[----:B------:R-:W-:Y:S01]  /*bf60*/  IADD3 R21, R110, -0x76, RZ ;  /* 0xffffff8a6e157810 */ /* 0x000fe20007ffe0ff */
[----:B------:R-:W-:Y:S03]  /*bf70*/  LDGSTS.E [R14+0x24008], desc[UR48][R104.64], !P6 ;  /* 0x24008000680e7fae */ /* 0x000fe6000f121870 */
[----:B------:R-:W-:Y:S01]  /*bf80*/  ISETP.GE.U32.AND P1, PT, R21, 0x7fffff4b, PT ;  /* 0x7fffff4b1500780c */ /* 0x000fe20003f26070 */
[----:B------:R-:W-:Y:S01]  /*bf90*/  STL.64 [R1+0x3e8], R38 ;  /* 0x0003e82601007387 */ /* 0x000fe20000100a00 */
[----:B------:R-:W-:-:S03]  /*bfa0*/  IMAD.WIDE R36, R20, 0x4, R36 ;  /* 0x0000000414247825 */ /* 0x000fc600078e0224 */
[----:B------:R1:W-:Y:S02]  /*bfb0*/  LDGSTS.E [R14+0x28008], desc[UR48][R38.64], !P6 ;  /* 0x28008000260e7fae */ /* 0x0003e4000f121870 */
[----:B-1----:R-:W-:Y:S02]  /*bfc0*/  VIADD R21, R19, 0xffffff89 ;  /* 0xffffff8913157836 */ /* 0x002fe40000000000 */
[----:B------:R1:W-:Y:S01]  /*bfd0*/  STL.64 [R1+0x3f0], R36 ;  /* 0x0003f02401007387 */ /* 0x0003e20000100a00 */
[----:B------:R-:W1:Y:S02]  /*bfe0*/  LDC R19, c[0x0][0x230] ;  /* 0x00008c00ff137b82 */ /* 0x000e640000000800 */
[----:B------:R-:W-:Y:S01]  /*bff0*/  ISETP.GE.U32.AND P2, PT, R21, 0x7fffff4a, PT ;  /* 0x7fffff4a1500780c */ /* 0x000fe20003f46070 */
[----:B------:R-:W-:Y:S01]  /*c000*/  LDGSTS.E [R14+0x2c008], desc[UR48][R36.64], !P6 ;  /* 0x2c008000240e7fae */ /* 0x000fe2000f121870 */
[----:B------:R-:W-:-:S04]  /*c010*/  VIADD R21, R18, 0xffffff88 ;  /* 0xffffff8812157836 */ /* 0x000fc80000000000 */
[----:B------:R-:W4:Y:S01]  /*c020*/  LDC R18, c[0x0][0x230] ;  /* 0x00008c00ff127b82 */ /* 0x000f220000000800 */
[----:B------:R-:W3:Y:S04]  /*c030*/  LDL.LU.64 R236, [R1+0x590] ;  /* 0x0005900001ec7983 */ /* 0x000ee80000300a00 */
[----:B-1----:R-:W3:Y:S01]  /*c040*/  LDL.LU.64 R36, [R1+0x5a0] ;  /* 0x0005a00001247983 */ /* 0x002ee20000300a00 */
[C---:B------:R-:W-:Y:S02]  /*c050*/  IMAD.WIDE R106, R20.reuse, 0x4, R24 ;  /* 0x00000004146a7825 */ /* 0x040fe400078e0218 */
[----:B------:R-:W1:Y:S02]  /*c060*/  LDC R39, c[0x0][0x230] ;  /* 0x00008c00ff277b82 */ /* 0x000e640000000800 */
[----:B------:R-:W-:Y:S01]  /*c070*/  IMAD.WIDE R104, R20, 0x4, R28 ;  /* 0x0000000414687825 */ /* 0x000fe200078e021c */
[----:B------:R1:W-:Y:S04]  /*c080*/  STL.64 [R1+0x400], R106 ;  /* 0x0004006a01007387 */ /* 0x0003e80000100a00 */
[----:B------:R-:W3:Y:S01]  /*c090*/  LDL.LU.64 R24, [R1+0x5d0] ;  /* 0x0005d00001187983 */ /* 0x000ee20000300a00 */
[----:B------:R-:W3:Y:S03]  /*c0a0*/  LDC R38, c[0x0][0x230] ;  /* 0x00008c00ff267b82 */ /* 0x000ee60000000800 */
[----:B------:R-:W-:Y:S04]  /*c0b0*/  STL.64 [R1+0x408], R104 ;  /* 0x0004086801007387 */ /* 0x000fe80000100a00 */
[----:B------:R-:W3:Y:S04]  /*c0c0*/  LDL.LU.64 R28, [R1+0x5d8] ;  /* 0x0005d800011c7983 */ /* 0x000ee80000300a00 */
[----:B------:R1:W-:Y:S04]  /*c0d0*/  LDGSTS.E [R14+0x2000c], desc[UR48][R106.64], !P5 ;  /* 0x2000c0006a0e7fae */ /* 0x0003e8000e921870 */
[----:B------:R4:W-:Y:S01]  /*c0e0*/  LDGSTS.E [R14+0x2400c], desc[UR48][R104.64], !P5 ;  /* 0x2400c000680e7fae */ /* 0x0009e2000e921870 */
[----:B------:R-:W-:-:S02]  /*c0f0*/  ISETP.GE.U32.AND P3, PT, R21, 0x7fffff49, PT ;  /* 0x7fffff491500780c */ /* 0x000fc40003f66070 */
[----:B------:R-:W-:-:S04]  /*c100*/  IADD3 R21, R108, -0x59, RZ ;  /* 0xffffffa76c157810 */ /* 0x000fc80007ffe0ff */
[----:B------:R-:W-:Y:S01]  /*c110*/  ISETP.GE.U32.AND P6, PT, R21, 0x7fffff68, PT ;  /* 0x7fffff681500780c */ /* 0x000fe20003fc6070 */
[----:B------:R-:W-:Y:S01]  /*c120*/  VIADD R21, R19, 0xffffffa6 ;  /* 0xffffffa613157836 */ /* 0x000fe20000000000 */
[----:B-1----:R-:W1:Y:S01]  /*c130*/  LDC R106, c[0x0][0x230] ;  /* 0x00008c00ff6a7b82 */ /* 0x002e620000000800 */
[----:B--2---:R-:W-:-:S05]  /*c140*/  IMAD.WIDE R32, R20, 0x4, R32 ;  /* 0x0000000414207825 */ /* 0x004fca00078e0220 */
[----:B------:R2:W-:Y:S04]  /*c150*/  STL.64 [R1+0x418], R32 ;  /* 0x0004182001007387 */ /* 0x0005e80000100a00 */
[----:B------:R-:W-:Y:S01]  /*c160*/  LDGSTS.E [R14+0x2800c], desc[UR48][R32.64], !P5 ;  /* 0x2800c000200e7fae */ /* 0x000fe2000e921870 */
[----:B----4-:R-:W-:-:S05]  /*c170*/  IMAD.WIDE R30, R20, 0x4, R30 ;  /* 0x00000004141e7825 */ /* 0x010fca00078e021e */
[----:B------:R4:W-:Y:S04]  /*c180*/  STL.64 [R1+0x420], R30 ;  /* 0x0004201e01007387 */ /* 0x0009e80000100a00 */
[----:B--2---:R-:W2:Y:S04]  /*c190*/  LDL.LU.64 R32, [R1+0x5e0] ;  /* 0x0005e00001207983 */ /* 0x004ea80000300a00 */
[----:B------:R-:W-:Y:S01]  /*c1a0*/  LDGSTS.E [R14+0x2c00c], desc[UR48][R30.64], !P5 ;  /* 0x2c00c0001e0e7fae */ /* 0x000fe2000e921870 */
[----:B------:R-:W-:-:S03]  /*c1b0*/  IMAD.WIDE R104, R20, 0x4, R238 ;  /* 0x0000000414687825 */ /* 0x000fc600078e02ee */
[----:B----4-:R-:W4:Y:S01]  /*c1c0*/  LDL.LU.64 R30, [R1+0x5e8] ;  /* 0x0005e800011e7983 */ /* 0x010f220000300a00 */
[----:B------:R-:W-:Y:S01]  /*c1d0*/  IMAD.WIDE R34, R20, 0x4, R34 ;  /* 0x0000000414227825 */ /* 0x000fe200078e0222 */
[----:B------:R-:W-:Y:S02]  /*c1e0*/  ISETP.GE.U32.AND P5, PT, R21, 0x7fffff67, PT ;  /* 0x7fffff671500780c */ /* 0x000fe40003fa6070 */
[----:B------:R-:W-:Y:S01]  /*c1f0*/  STL.64 [R1+0x428], R104 ;  /* 0x0004286801007387 */ /* 0x000fe20000100a00 */
[----:B------:R-:W-:-:S03]  /*c200*/  VIADD R21, R18, 0xffffffa5 ;  /* 0xffffffa512157836 */ /* 0x000fc60000000000 */
[----:B------:R1:W-:Y:S04]  /*c210*/  STL.64 [R1+0x448], R34 ;  /* 0x0004482201007387 */ /* 0x0003e80000100a00 */
[----:B------:R-:W4:Y:S04]  /*c220*/  LDL.LU.64 R238, [R1+0x5f0] ;  /* 0x0005f00001ee7983 */ /* 0x000f280000300a00 */
[----:B------:R1:W-:Y:S04]  /*c230*/  LDGSTS.E [R14+0x30000], desc[UR48][R104.64], !P4 ;  /* 0x30000000680e7fae */ /* 0x0003e8000e121870 */
[----:B------:R-:W-:Y:S01]  /*c240*/  LDGSTS.E [R14+0x34000], desc[UR48][R34.64], !P4 ;  /* 0x34000000220e7fae */ /* 0x000fe2000e121870 */
[----:B---3--:R-:W-:-:S05]  /*c250*/  IMAD.WIDE R26, R20, 0x4, R26 ;  /* 0x00000004141a7825 */ /* 0x008fca00078e021a */
[----:B------:R-:W-:Y:S01]  /*c260*/  STL.64 [R1+0x458], R26 ;  /* 0x0004581a01007387 */ /* 0x000fe20000100a00 */
[----:B------:R-:W-:-:S03]  /*c270*/  IMAD.WIDE R22, R20, 0x4, R22 ;  /* 0x0000000414167825 */ /* 0x000fc600078e0216 */
[----:B------:R-:W3:Y:S04]  /*c280*/  LDL.LU.64 R18, [R1+0x5f8] ;  /* 0x0005f80001127983 */ /* 0x000ee80000300a00 */
[----:B------:R1:W-:Y:S04]  /*c290*/  STL.64 [R1+0x460], R22 ;  /* 0x0004601601007387 */ /* 0x0003e80000100a00 */
[----:B------:R-:W-:Y:S04]  /*c2a0*/  LDGSTS.E [R14+0x38000], desc[UR48][R26.64], !P4 ;  /* 0x380000001a0e7fae */ /* 0x000fe8000e121870 */
[----:B------:R-:W-:Y:S04]  /*c2b0*/  LDGSTS.E [R14+0x3c000], desc[UR48][R22.64], !P4 ;  /* 0x3c000000160e7fae */ /* 0x000fe8000e121870 */
[----:B-1----:R-:W3:Y:S04]  /*c2c0*/  LDL.LU.64 R34, [R1+0x600] ;  /* 0x0006000001227983 */ /* 0x002ee80000300a00 */
[----:B------:R-:W3:Y:S04]  /*c2d0*/  LDL.LU.64 R22, [R1+0x608] ;  /* 0x0006080001167983 */ /* 0x000ee80000300a00 */
[----:B------:R-:W3:Y:S01]  /*c2e0*/  LDL.LU.64 R26, [R1+0x610] ;  /* 0x00061000011a7983 */ /* 0x000ee20000300a00 */
[----:B------:R-:W-:-:S04]  /*c2f0*/  IMAD.WIDE R108, R20, 0x4, R236 ;  /* 0x00000004146c7825 */ /* 0x000fc800078e02ec */
[C---:B------:R-:W-:Y:S01]  /*c300*/  IMAD.WIDE R104, R20.reuse, 0x4, R36 ;  /* 0x0000000414687825 */ /* 0x040fe200078e0224 */
[----:B------:R-:W-:Y:S04]  /*c310*/  STL.64 [R1+0x468], R108 ;  /* 0x0004686c01007387 */ /* 0x000fe80000100a00 */
[----:B------:R4:W-:Y:S04]  /*c320*/  LDGSTS.E [R14+0x30004], desc[UR48][R108.64], !P1 ;  /* 0x300040006c0e7fae */ /* 0x0009e8000c921870 */
[----:B------:R-:W-:Y:S01]  /*c330*/  LDGSTS.E [R14+0x34004], desc[UR48][R104.64], !P1 ;  /* 0x34004000680e7fae */ /* 0x000fe2000c921870 */
[----:B------:R-:W-:-:S03]  /*c340*/  IMAD.WIDE R36, R20, 0x4, R24 ;  /* 0x0000000414247825 */ /* 0x000fc600078e0218 */
[----:B------:R-:W3:Y:S01]  /*c350*/  LDL.LU.64 R24, [R1+0x618] ;  /* 0x0006180001187983 */ /* 0x000ee20000300a00 */
[----:B------:R-:W-:-:S03]  /*c360*/  IMAD.WIDE R28, R20, 0x4, R28 ;  /* 0x00000004141c7825 */ /* 0x000fc600078e021c */
[----:B------:R-:W-:Y:S04]  /*c370*/  STL.64 [R1+0x478], R104 ;  /* 0x0004786801007387 */ /* 0x000fe80000100a00 */
[----:B------:R1:W-:Y:S04]  /*c380*/  STL.64 [R1+0x480], R36 ;  /* 0x0004802401007387 */ /* 0x0003e80000100a00 */
[----:B------:R3:W-:Y:S04]  /*c390*/  STL.64 [R1+0x488], R28 ;  /* 0x0004881c01007387 */ /* 0x0007e80000100a00 */
[----:B------:R-:W-:Y:S04]  /*c3a0*/  LDGSTS.E [R14+0x38004], desc[UR48][R36.64], !P1 ;  /* 0x38004000240e7fae */ /* 0x000fe8000c921870 */
[----:B------:R-:W-:Y:S04]  /*c3b0*/  LDGSTS.E [R14+0x3c004], desc[UR48][R28.64], !P1 ;  /* 0x3c0040001c0e7fae */ /* 0x000fe8000c921870 */
[----:B-1----:R-:W3:Y:S01]  /*c3c0*/  LDL.LU.64 R36, [R1+0x620] ;  /* 0x0006200001247983 */ /* 0x002ee20000300a00 */
[----:B--2---:R-:W-:-:S03]  /*c3d0*/  IMAD.WIDE R110, R20, 0x4, R32 ;  /* 0x00000004146e7825 */ /* 0x004fc600078e0220 */
[----:B------:R-:W2:Y:S04]  /*c3e0*/  LDL.LU.64 R32, [R1+0x628] ;  /* 0x0006280001207983 */ /* 0x000ea80000300a00 */
[----:B------:R1:W-:Y:S04]  /*c3f0*/  STL.64 [R1+0x490], R110 ;  /* 0x0004906e01007387 */ /* 0x0003e80000100a00 */
[----:B------:R1:W-:Y:S01]  /*c400*/  LDGSTS.E [R14+0x30008], desc[UR48][R110.64], !P2 ;  /* 0x300080006e0e7fae */ /* 0x0003e2000d121870 */
[----:B----4-:R-:W-:-:S03]  /*c410*/  IMAD.WIDE R108, R20, 0x4, R30 ;  /* 0x00000004146c7825 */ /* 0x010fc600078e021e */
[----:B------:R-:W4:Y:S04]  /*c420*/  LDL.LU.64 R30, [R1+0x630] ;  /* 0x00063000011e7983 */ /* 0x000f280000300a00 */
[----:B------:R-:W-:Y:S01]  /*c430*/  STL.64 [R1+0x4a0], R108 ;  /* 0x0004a06c01007387 */ /* 0x000fe20000100a00 */
[----:B---3--:R-:W-:-:S03]  /*c440*/  IMAD.WIDE R18, R20, 0x4, R18 ;  /* 0x0000000414127825 */ /* 0x008fc600078e0212 */
[----:B------:R-:W3:Y:S01]  /*c450*/  LDL.LU.64 R28, [R1+0x638] ;  /* 0x00063800011c7983 */ /* 0x000ee20000300a00 */
[----:B------:R-:W-:Y:S01]  /*c460*/  ISETP.GE.U32.AND P4, PT, R21, 0x7fffff66, PT ;  /* 0x7fffff661500780c */ /* 0x000fe20003f86070 */
[----:B-1----:R-:W1:Y:S01]  /*c470*/  LDC R110, c[0x0][0x230] ;  /* 0x00008c00ff6e7b82 */ /* 0x002e620000000800 */
[C---:B------:R-:W-:Y:S01]  /*c480*/  IMAD.WIDE R104, R20.reuse, 0x4, R238 ;  /* 0x0000000414687825 */ /* 0x040fe200078e02ee */
[----:B------:R-:W-:Y:S04]  /*c490*/  LDGSTS.E [R14+0x34008], desc[UR48][R108.64], !P2 ;  /* 0x340080006c0e7fae */ /* 0x000fe8000d121870 */
[----:B------:R1:W-:Y:S04]  /*c4a0*/  STL.64 [R1+0x5e8], R104 ;  /* 0x0005e86801007387 */ /* 0x0003e80000100a00 */
[----:B------:R1:W-:Y:S04]  /*c4b0*/  LDGSTS.E [R14+0x38008], desc[UR48][R104.64], !P2 ;  /* 0x38008000680e7fae */ /* 0x0003e8000d121870 */
[----:B------:R1:W-:Y:S04]  /*c4c0*/  STL.64 [R1+0x5f8], R18 ;  /* 0x0005f81201007387 */ /* 0x0003e80000100a00 */
[----:B------:R-:W-:Y:S01]  /*c4d0*/  LDGSTS.E [R14+0x3c008], desc[UR48][R18.64], !P2 ;  /* 0x3c008000120e7fae */ /* 0x000fe2000d121870 */
[----:B-1----:R-:W-:-:S04]  /*c4e0*/  IMAD.WIDE R104, R20, 0x4, R34 ;  /* 0x0000000414687825 */ /* 0x002fc800078e0222 */
[C---:B------:R-:W-:Y:S01]  /*c4f0*/  IMAD.WIDE R34, R20.reuse, 0x4, R22 ;  /* 0x0000000414227825 */ /* 0x040fe200078e0216 */
[----:B------:R1:W-:Y:S04]  /*c500*/  LDGSTS.E [R14+0x3000c], desc[UR48][R104.64], !P3 ;  /* 0x3000c000680e7fae */ /* 0x0003e8000d921870 */
[----:B------:R-:W3:Y:S01]  /*c510*/  LDL.LU.64 R22, [R1+0x640] ;  /* 0x0006400001167983 */ /* 0x000ee20000300a00 */
[----:B------:R-:W-:-:S03]  /*c520*/  IMAD.WIDE R26, R20, 0x4, R26 ;  /* 0x00000004141a7825 */ /* 0x000fc600078e021a */
[----:B------:R-:W-:Y:S04]  /*c530*/  STL.64 [R1+0x600], R104 ;  /* 0x0006006801007387 */ /* 0x000fe80000100a00 */
[----:B------:R-:W3:Y:S04]  /*c540*/  LDL.LU.64 R236, [R1+0x648] ;  /* 0x0006480001ec7983 */ /* 0x000ee80000300a00 */
[----:B------:R-:W-:Y:S04]  /*c550*/  STL.64 [R1+0x608], R34 ;  /* 0x0006082201007387 */ /* 0x000fe80000100a00 */
[----:B------:R-:W1:Y:S04]  /*c560*/  LDL.LU.64 R238, [R1+0x650] ;  /* 0x0006500001ee7983 */ /* 0x000e680000300a00 */
[----:B------:R-:W-:Y:S01]  /*c570*/  STL.64 [R1+0x610], R26 ;  /* 0x0006101a01007387 */ /* 0x000fe20000100a00 */
[----:B------:R-:W-:-:S03]  /*c580*/  IMAD.WIDE R24, R20, 0x4, R24 ;  /* 0x0000000414187825 */ /* 0x000fc600078e0218 */
[----:B------:R-:W-:Y:S04]  /*c590*/  LDGSTS.E [R14+0x3400c], desc[UR48][R34.64], !P3 ;  /* 0x3400c000220e7fae */ /* 0x000fe8000d921870 */
[----:B------:R-:W3:Y:S04]  /*c5a0*/  LDL.LU.64 R18, [R1+0x658] ;  /* 0x0006580001127983 */ /* 0x000ee80000300a00 */
[----:B------:R-:W-:Y:S04]  /*c5b0*/  LDGSTS.E [R14+0x3800c], desc[UR48][R26.64], !P3 ;  /* 0x3800c0001a0e7fae */ /* 0x000fe8000d921870 */
[----:B------:R2:W-:Y:S04]  /*c5c0*/  STL.64 [R1+0x618], R24 ;  /* 0x0006181801007387 */ /* 0x0005e80000100a00 */
[----:B------:R-:W-:Y:S04]  /*c5d0*/  LDGSTS.E [R14+0x3c00c], desc[UR48][R24.64], !P3 ;  /* 0x3c00c000180e7fae */ /* 0x000fe8000d921870 */
[----:B--2---:R-:W2:Y:S01]  /*c5e0*/  LDL.LU.64 R24, [R1+0x660] ;  /* 0x0006600001187983 */ /* 0x004ea20000300a00 */
[----:B------:R-:W-:-:S03]  /*c5f0*/  IMAD.WIDE R36, R20, 0x4, R36 ;  /* 0x0000000414247825 */ /* 0x000fc600078e0224 */
[----:B------:R-:W2:Y:S04]  /*c600*/  LDL.LU.64 R34, [R1+0x698] ;  /* 0x0006980001227983 */ /* 0x000ea80000300a00 */
[----:B------:R-:W2:Y:S04]  /*c610*/  LDL.LU.64 R26, [R1+0x6a0] ;  /* 0x0006a000011a7983 */ /* 0x000ea80000300a00 */
[----:B------:R4:W-:Y:S04]  /*c620*/  STL.64 [R1+0x620], R36 ;  /* 0x0006202401007387 */ /* 0x0009e80000100a00 */
[----:B------:R-:W-:Y:S01]  /*c630*/  LDGSTS.E [R13+0x20000], desc[UR48][R36.64], !P6 ;  /* 0x20000000240d7fae */ /* 0x000fe2000f121870 */
[----:B------:R-:W-:-:S05]  /*c640*/  IMAD.WIDE R32, R20, 0x4, R32 ;  /* 0x0000000414207825 */ /* 0x000fca00078e0220 */
[----:B------:R-:W-:Y:S04]  /*c650*/  STL.64 [R1+0x628], R32 ;  /* 0x0006282001007387 */ /* 0x000fe80000100a00 */
[----:B------:R-:W-:Y:S01]  /*c660*/  LDGSTS.E [R13+0x24000], desc[UR48][R32.64], !P6 ;  /* 0x24000000200d7fae */ /* 0x000fe2000f121870 */
[----:B----4-:R-:W-:-:S05]  /*c670*/  IMAD.WIDE R30, R20, 0x4, R30 ;  /* 0x00000004141e7825 */ /* 0x010fca00078e021e */
[----:B------:R4:W-:Y:S04]  /*c680*/  STL.64 [R1+0x630], R30 ;  /* 0x0006301e01007387 */ /* 0x0009e80000100a00 */
[----:B------:R-:W2:Y:S04]  /*c690*/  LDL.LU.64 R36, [R1+0x6a8] ;  /* 0x0006a80001247983 */ /* 0x000ea80000300a00 */
[----:B------:R-:W-:Y:S01]  /*c6a0*/  LDGSTS.E [R13+0x28000], desc[UR48][R30.64], !P6 ;  /* 0x280000001e0d7fae */ /* 0x000fe2000f121870 */
[----:B---3--:R-:W-:-:S05]  /*c6b0*/  IMAD.WIDE R28, R20, 0x4, R28 ;  /* 0x00000004141c7825 */ /* 0x008fca00078e021c */
[----:B------:R3:W-:Y:S04]  /*c6c0*/  STL.64 [R1+0x668], R28 ;  /* 0x0006681c01007387 */ /* 0x0007e80000100a00 */
[----:B----4-:R-:W4:Y:S04]  /*c6d0*/  LDL.LU.64 R30, [R1+0x6b0] ;  /* 0x0006b000011e7983 */ /* 0x010f280000300a00 */
[----:B------:R-:W-:Y:S04]  /*c6e0*/  LDGSTS.E [R13+0x2c000], desc[UR48][R28.64], !P6 ;  /* 0x2c0000001c0d7fae */ /* 0x000fe8000f121870 */
[----:B------:R-:W4:Y:S04]  /*c6f0*/  LDL.LU.64 R32, [R1+0x6b8] ;  /* 0x0006b80001207983 */ /* 0x000f280000300a00 */
[----:B---3--:R-:W3:Y:S01]  /*c700*/  LDL.LU.64 R28, [R1+0x6c0] ;  /* 0x0006c000011c7983 */ /* 0x008ee20000300a00 */
[----:B------:R-:W-:-:S03]  /*c710*/  IMAD.WIDE R108, R20, 0x4, R22 ;  /* 0x00000004146c7825 */ /* 0x000fc600078e0216 */
[----:B------:R-:W3:Y:S01]  /*c720*/  LDL.LU.64 R22, [R1+0x6c8] ;  /* 0x0006c80001167983 */ /* 0x000ee20000300a00 */
[----:B------:R-:W-:Y:S02]  /*c730*/  IADD3 R21, R39, -0x5c, RZ ;  /* 0xffffffa427157810 */ /* 0x000fe40007ffe0ff */
[----:B------:R-:W3:Y:S01]  /*c740*/  LDC R39, c[0x0][0x230] ;  /* 0x00008c00ff277b82 */ /* 0x000ee20000000800 */
[----:B------:R2:W-:Y:S01]  /*c750*/  LDGSTS.E [R13+0x20004], desc[UR48][R108.64], !P5 ;  /* 0x200040006c0d7fae */ /* 0x0005e2000e921870 */
[----:B------:R-:W-:Y:S01]  /*c760*/  ISETP.GE.U32.AND P1, PT, R21, 0x7fffff65, PT ;  /* 0x7fffff651500780c */ /* 0x000fe20003f26070 */
[----:B------:R-:W-:-:S05]  /*c770*/  VIADD R21, R38, 0xffffff87 ;  /* 0xffffff8726157836 */ /* 0x000fca0000000000 */
[----:B------:R-:W-:Y:S01]  /*c780*/  ISETP.GE.U32.AND P2, PT, R21, 0x7fffff48, PT ;  /* 0x7fffff481500780c */ /* 0x000fe20003f46070 */
[----:B------:R-:W-:Y:S02]  /*c790*/  VIADD R21, R106, 0xffffff86 ;  /* 0xffffff866a157836 */ /* 0x000fe40000000000 */
[C---:B-1----:R-:W-:Y:S01]  /*c7a0*/  IMAD.WIDE R104, R20.reuse, 0x4, R238 ;  /* 0x0000000414687825 */ /* 0x042fe200078e02ee */
[----:B------:R2:W-:Y:S01]  /*c7b0*/  STL.64 [R1+0x670], R108 ;  /* 0x0006706c01007387 */ /* 0x0005e20000100a00 */
[----:B------:R-:W1:Y:S02]  /*c7c0*/  LDC R38, c[0x0][0x230] ;  /* 0x00008c00ff267b82 */ /* 0x000e640000000800 */
[----:B------:R-:W-:-:S05]  /*c7d0*/  IMAD.WIDE R106, R20, 0x4, R236 ;  /* 0x00000004146a7825 */ /* 0x000fca00078e02ec */
[----:B------:R2:W-:Y:S01]  /*c7e0*/  STL.64 [R1+0x678], R106 ;  /* 0x0006786a01007387 */ /* 0x0005e20000100a00 */
[----:B------:R-:W-:-:S03]  /*c7f0*/  IMAD.WIDE R18, R20, 0x4, R18 ;  /* 0x0000000414127825 */ /* 0x000fc600078e0212 */
[----:B------:R1:W-:Y:S04]  /*c800*/  LDGSTS.E [R13+0x24004], desc[UR48][R106.64], !P5 ;  /* 0x240040006a0d7fae */ /* 0x0003e8000e921870 */
[----:B------:R1:W-:Y:S04]  /*c810*/  STL.64 [R1+0x680], R104 ;  /* 0x0006806801007387 */ /* 0x0003e80000100a00 */
[----:B------:R1:W-:Y:S04]  /*c820*/  STL.64 [R1+0x688], R18 ;  /* 0x0006881201007387 */ /* 0x0003e80000100a00 */
[----:B------:R1:W-:Y:S04]  /*c830*/  LDGSTS.E [R13+0x28004], desc[UR48][R104.64], !P5 ;  /* 0x28004000680d7fae */ /* 0x0003e8000e921870 */
[----:B------:R-:W-:Y:S01]  /*c840*/  LDGSTS.E [R13+0x2c004], desc[UR48][R18.64], !P5 ;  /* 0x2c004000120d7fae */ /* 0x000fe2000e921870 */
[----:B--2---:R-:W-:-:S04]  /*c850*/  IMAD.WIDE R108, R20, 0x4, R24 ;  /* 0x00000004146c7825 */ /* 0x004fc800078e0218 */
[C---:B-1----:R-:W-:Y:S01]  /*c860*/  IMAD.WIDE R106, R20.reuse, 0x4, R34 ;  /* 0x00000004146a7825 */ /* 0x042fe200078e0222 */
[----:B------:R-:W-:Y:S03]  /*c870*/  LDGSTS.E [R13+0x20008], desc[UR48][R108.64], !P4 ;  /* 0x200080006c0d7fae */ /* 0x000fe6000e121870 */
[C---:B------:R-:W-:Y:S01]  /*c880*/  IMAD.WIDE R104, R20.reuse, 0x4, R26 ;  /* 0x0000000414687825 */ /* 0x040fe200078e021a */
[----:B------:R-:W2:Y:S04]  /*c890*/  LDL.LU.64 R34, [R1+0x6d0] ;  /* 0x0006d00001227983 */ /* 0x000ea80000300a00 */
[----:B------:R-:W-:Y:S04]  /*c8a0*/  STL.64 [R1+0x690], R108 ;  /* 0x0006906c01007387 */ /* 0x000fe80000100a00 */
[----:B------:R-:W2:Y:S04]  /*c8b0*/  LDL.LU.64 R26, [R1+0x6d8] ;  /* 0x0006d800011a7983 */ /* 0x000ea80000300a00 */
[----:B------:R-:W-:Y:S04]  /*c8c0*/  STL.64 [R1+0x698], R106 ;  /* 0x0006986a01007387 */ /* 0x000fe80000100a00 */
[----:B------:R-:W2:Y:S04]  /*c8d0*/  LDL.LU.64 R24, [R1+0x6e0] ;  /* 0x0006e00001187983 */ /* 0x000ea80000300a00 */
[----:B------:R-:W-:Y:S04]  /*c8e0*/  STL.64 [R1+0x6a0], R104 ;  /* 0x0006a06801007387 */ /* 0x000fe80000100a00 */
[----:B------:R-:W-:Y:S04]  /*c8f0*/  LDGSTS.E [R13+0x24008], desc[UR48][R106.64], !P4 ;  /* 0x240080006a0d7fae */ /* 0x000fe8000e121870 */
[----:B------:R-:W2:Y:S04]  /*c900*/  LDL.LU.64 R18, [R1+0x6e8] ;  /* 0x0006e80001127983 */ /* 0x000ea80000300a00 */
[----:B------:R-:W-:Y:S01]  /*c910*/  LDGSTS.E [R13+0x28008], desc[UR48][R104.64], !P4 ;  /* 0x28008000680d7fae */ /* 0x000fe2000e121870 */
[----:B------:R-:W-:-:S05]  /*c920*/  IMAD.WIDE R36, R20, 0x4, R36 ;  /* 0x0000000414247825 */ /* 0x000fca00078e0224 */
[----:B------:R4:W-:Y:S04]  /*c930*/  STL.64 [R1+0x6a8], R36 ;  /* 0x0006a82401007387 */ /* 0x0009e80000100a00 */
[----:B------:R4:W-:Y:S02]  /*c940*/  LDGSTS.E [R13+0x2c008], desc[UR48][R36.64], !P4 ;  /* 0x2c008000240d7fae */ /* 0x0009e4000e121870 */
[C---:B----4-:R-:W-:Y:S02]  /*c950*/  IMAD.WIDE R36, R20.reuse, 0x4, R30 ;  /* 0x0000000414247825 */ /* 0x050fe400078e021e */
[----:B------:R-:W4:Y:S02]  /*c960*/  LDL.LU.64 R30, [R1+0x6f0] ;  /* 0x0006f000011e7983 */ /* 0x000f240000300a00 */
[----:B------:R-:W-:-:S02]  /*c970*/  IMAD.WIDE R32, R20, 0x4, R32 ;  /* 0x0000000414207825 */ /* 0x000fc400078e0220 */
[----:B------:R1:W-:Y:S02]  /*c980*/  STL.64 [R1+0x6b0], R36 ;  /* 0x0006b02401007387 */ /* 0x0003e40000100a00 */
[C---:B---3--:R-:W-:Y:S02]  /*c990*/  IMAD.WIDE R28, R20.reuse, 0x4, R28 ;  /* 0x00000004141c7825 */ /* 0x048fe400078e021c */
[----:B------:R-:W-:Y:S04]  /*c9a0*/  STL.64 [R1+0x6b8], R32 ;  /* 0x0006b82001007387 */ /* 0x000fe80000100a00 */
[----:B------:R3:W-:Y:S04]  /*c9b0*/  STL.64 [R1+0x6c0], R28 ;  /* 0x0006c01c01007387 */ /* 0x0007e80000100a00 */
[----:B------:R-:W4:Y:S01]  /*c9c0*/  LDL.LU.64 R234, [R1+0x6f8] ;  /* 0x0006f80001ea7983 */ /* 0x000f220000300a00 */
[----:B------:R-:W-:-:S03]  /*c9d0*/  IMAD.WIDE R22, R20, 0x4, R22 ;  /* 0x0000000414167825 */ /* 0x000fc600078e0216 */
[----:B------:R-:W-:Y:S04]  /*c9e0*/  LDGSTS.E [R13+0x2000c], desc[UR48][R36.64], !P1 ;  /* 0x2000c000240d7fae */ /* 0x000fe8000c921870 */
[----:B------:R3:W-:Y:S04]  /*c9f0*/  STL.64 [R1+0x6c8], R22 ;  /* 0x0006c81601007387 */ /* 0x0007e80000100a00 */
[----:B------:R-:W4:Y:S04]  /*ca00*/  LDL.LU.64 R236, [R1+0x700] ;  /* 0x0007000001ec7983 */ /* 0x000f280000300a00 */
[----:B------:R-:W4:Y:S04]  /*ca10*/  LDL.LU.64 R238, [R1+0x708] ;  /* 0x0007080001ee7983 */ /* 0x000f280000300a00 */
[----:B------:R-:W-:Y:S04]  /*ca20*/  LDGSTS.E [R13+0x2400c], desc[UR48][R32.64], !P1 ;  /* 0x2400c000200d7fae */ /* 0x000fe8000c921870 */
[----:B-1----:R-:W4:Y:S04]  /*ca30*/  LDL.LU.64 R36, [R1+0x710] ;  /* 0x0007100001247983 */ /* 0x002f280000300a00 */
[----:B------:R-:W-:Y:S04]  /*ca40*/  LDGSTS.E [R13+0x2800c], desc[UR48][R28.64], !P1 ;  /* 0x2800c0001c0d7fae */ /* 0x000fe8000c921870 */
[----:B------:R-:W-:Y:S04]  /*ca50*/  LDGSTS.E [R13+0x2c00c], desc[UR48][R22.64], !P1 ;  /* 0x2c00c000160d7fae */ /* 0x000fe8000c921870 */
[----:B---3--:R-:W3:Y:S04]  /*ca60*/  LDL.LU.64 R28, [R1+0x718] ;  /* 0x00071800011c7983 */ /* 0x008ee80000300a00 */
[----:B------:R-:W3:Y:S04]  /*ca70*/  LDL.LU.64 R32, [R1+0x720] ;  /* 0x0007200001207983 */ /* 0x000ee80000300a00 */
[----:B------:R-:W3:Y:S01]  /*ca80*/  LDL.LU.64 R22, [R1+0x728] ;  /* 0x0007280001167983 */ /* 0x000ee20000300a00 */
[----:B------:R-:W-:-:S02]  /*ca90*/  ISETP.GE.U32.AND P3, PT, R21, 0x7fffff47, PT ;  /* 0x7fffff471500780c */ /* 0x000fc40003f66070 */
[----:B------:R-:W-:Y:S02]  /*caa0*/  IADD3 R21, R39, -0x7b, RZ ;  /* 0xffffff8527157810 */ /* 0x000fe40007ffe0ff */
[----:B------:R-:W1:Y:S02]  /*cab0*/  LDC R39, c[0x0][0x230] ;  /* 0x00008c00ff277b82 */ /* 0x000e640000000800 */
[----:B------:R-:W-:Y:S01]  /*cac0*/  ISETP.GE.U32.AND P6, PT, R21, 0x7fffff46, PT ;  /* 0x7fffff461500780c */ /* 0x000fe20003fc6070 */
[----:B------:R-:W-:Y:S02]  /*cad0*/  VIADD R21, R38, 0xffffff84 ;  /* 0xffffff8426157836 */ /* 0x000fe40000000000 */
[----:B--2---:R-:W-:-:S03]  /*cae0*/  IMAD.WIDE R34, R20, 0x4, R34 ;  /* 0x0000000414227825 */ /* 0x004fc600078e0222 */
[----:B------:R-:W-:Y:S01]  /*caf0*/  ISETP.GE.U32.AND P5, PT, R21, 0x7fffff45, PT ;  /* 0x7fffff451500780c */ /* 0x000fe20003fa6070 */
[----:B------:R-:W2:Y:S01]  /*cb00*/  LDC R38, c[0x0][0x230] ;  /* 0x00008c00ff267b82 */ /* 0x000ea20000000800 */
[----:B------:R-:W-:Y:S01]  /*cb10*/  IMAD.WIDE R26, R20, 0x4, R26 ;  /* 0x00000004141a7825 */ /* 0x000fe200078e021a */
[----:B------:R1:W-:Y:S03]  /*cb20*/  STL.64 [R1+0x6d0], R34 ;  /* 0x0006d02201007387 */ /* 0x0003e60000100a00 */
[----:B------:R-:W-:Y:S02]  /*cb30*/  VIADD R21, R110, 0xffffffa3 ;  /* 0xffffffa36e157836 */ /* 0x000fe40000000000 */
[C---:B------:R-:W-:Y:S01]  /*cb40*/  IMAD.WIDE R24, R20.reuse, 0x4, R24 ;  /* 0x0000000414187825 */ /* 0x040fe200078e0218 */
[----:B------:R2:W-:Y:S04]  /*cb50*/  STL.64 [R1+0x6d8], R26 ;  /* 0x0006d81a01007387 */ /* 0x0005e80000100a00 */
[----:B------:R-:W-:Y:S04]  /*cb60*/  STL.64 [R1+0x6e0], R24 ;  /* 0x0006e01801007387 */ /* 0x000fe80000100a00 */
[----:B------:R-:W-:Y:S01]  /*cb70*/  LDGSTS.E [R13+0x30000], desc[UR48][R34.64], !P2 ;  /* 0x30000000220d7fae */ /* 0x000fe2000d121870 */
[----:B------:R-:W-:-:S03]  /*cb80*/  IMAD.WIDE R18, R20, 0x4, R18 ;  /* 0x0000000414127825 */ /* 0x000fc600078e0212 */
[----:B------:R-:W-:Y:S04]  /*cb90*/  LDGSTS.E [R13+0x34000], desc[UR48][R26.64], !P2 ;  /* 0x340000001a0d7fae */ /* 0x000fe8000d121870 */
[----:B------:R2:W-:Y:S04]  /*cba0*/  STL.64 [R1+0x6e8], R18 ;  /* 0x0006e81201007387 */ /* 0x0005e80000100a00 */
[----:B-1----:R-:W3:Y:S04]  /*cbb0*/  LDL.LU.64 R34, [R1+0x730] ;  /* 0x0007300001227983 */ /* 0x002ee80000300a00 */
[----:B------:R-:W-:Y:S04]  /*cbc0*/  LDGSTS.E [R13+0x38000], desc[UR48][R24.64], !P2 ;  /* 0x38000000180d7fae */ /* 0x000fe8000d121870 */
[----:B------:R1:W-:Y:S01]  /*cbd0*/  LDGSTS.E [R13+0x3c000], desc[UR48][R18.64], !P2 ;  /* 0x3c000000120d7fae */ /* 0x0003e2000d121870 */
[----:B----4-:R-:W-:-:S04]  /*cbe0*/  IMAD.WIDE R110, R20, 0x4, R30 ;  /* 0x00000004146e7825 */ /* 0x010fc800078e021e */
[C---:B------:R-:W-:Y:S01]  /*cbf0*/  IMAD.WIDE R108, R20.reuse, 0x4, R234 ;  /* 0x00000004146c7825 */ /* 0x040fe200078e02ea */
[----:B------:R-:W4:Y:S03]  /*cc00*/  LDL.LU.64 R30, [R1+0x738] ;  /* 0x00073800011e7983 */ /* 0x000f260000300a00 */
[C---:B------:R-:W-:Y:S01]  /*cc10*/  IMAD.WIDE R106, R20.reuse, 0x4, R236 ;  /* 0x00000004146a7825 */ /* 0x040fe200078e02ec */
[----:B--2---:R-:W2:Y:S03]  /*cc20*/  LDL.LU.64 R26, [R1+0x740] ;  /* 0x00074000011a7983 */ /* 0x004ea60000300a00 */
[C---:B------:R-:W-:Y:S01]  /*cc30*/  IMAD.WIDE R104, R20.reuse, 0x4, R238 ;  /* 0x0000000414687825 */ /* 0x040fe200078e02ee */
[----:B------:R-:W-:Y:S01]  /*cc40*/  STL.64 [R1+0x6f0], R110 ;  /* 0x0006f06e01007387 */ /* 0x000fe20000100a00 */
[----:B------:R-:W-:Y:S01]  /*cc50*/  ISETP.GE.U32.AND P4, PT, R21, 0x7fffff64, PT ;  /* 0x7fffff641500780c */ /* 0x000fe20003f86070 */
[----:B-1----:R-:W1:Y:S02]  /*cc60*/  LDC R18, c[0x0][0x230] ;  /* 0x00008c00ff127b82 */ /* 0x002e640000000800 */
[----:B------:R-:W2:Y:S04]  /*cc70*/  LDL.LU.64 R24, [R1+0x748] ;  /* 0x0007480001187983 */ /* 0x000ea80000300a00 */
[----:B------:R-:W-:Y:S02]  /*cc80*/  LDGSTS.E [R13+0x30004], desc[UR48][R110.64], !P3 ;  /* 0x300040006e0d7fae */ /* 0x000fe4000d921870 */
[----:B------:R-:W1:Y:S02]  /*cc90*/  LDC R19, c[0x0][0x230] ;  /* 0x00008c00ff137b82 */ /* 0x000e640000000800 */
[----:B------:R3:W-:Y:S04]  /*cca0*/  STL.64 [R1+0x6f8], R108 ;  /* 0x0006f86c01007387 */ /* 0x0007e80000100a00 */
[----:B------:R3:W-:Y:S04]  /*ccb0*/  LDGSTS.E [R13+0x34004], desc[UR48][R108.64], !P3 ;  /* 0x340040006c0d7fae */ /* 0x0007e8000d921870 */
[----:B------:R3:W-:Y:S04]  /*ccc0*/  STL.64 [R1+0x700], R106 ;  /* 0x0007006a01007387 */ /* 0x0007e80000100a00 */
[----:B------:R3:W-:Y:S02]  /*ccd0*/  LDGSTS.E [R13+0x38004], desc[UR48][R106.64], !P3 ;  /* 0x380040006a0d7fae */ /* 0x0007e4000d921870 */
[----:B---3--:R-:W-:-:S02]  /*cce0*/  IMAD.WIDE R108, R20, 0x4, R36 ;  /* 0x00000004146c7825 */ /* 0x008fc400078e0224 */
[----:B------:R3:W-:Y:S02]  /*ccf0*/  STL.64 [R1+0x708], R104 ;  /* 0x0007086801007387 */ /* 0x0007e40000100a00 */
[C---:B------:R-:W-:Y:S02]  /*cd00*/  IMAD.WIDE R36, R20.reuse, 0x4, R28 ;  /* 0x0000000414247825 */ /* 0x040fe400078e021c */
[----:B------:R3:W-:Y:S02]  /*cd10*/  LDGSTS.E [R13+0x3c004], desc[UR48][R104.64], !P3 ;  /* 0x3c004000680d7fae */ /* 0x0007e4000d921870 */
[C---:B------:R-:W-:Y:S02]  /*cd20*/  IMAD.WIDE R106, R20.reuse, 0x4, R32 ;  /* 0x00000004146a7825 */ /* 0x040fe400078e0220 */
[----:B------:R-:W-:Y:S04]  /*cd30*/  STL.64 [R1+0x710], R108 ;  /* 0x0007106c01007387 */ /* 0x000fe80000100a00 */
[----:B------:R-:W2:Y:S01]  /*cd40*/  LDL.LU.64 R32, [R1+0x750] ;  /* 0x0007500001207983 */ /* 0x000ea20000300a00 */
[----:B---3--:R-:W-:-:S03]  /*cd50*/  IMAD.WIDE R104, R20, 0x4, R22 ;  /* 0x0000000414687825 */ /* 0x008fc600078e0216 */
[----:B------:R3:W-:Y:S04]  /*cd60*/  STL.64 [R1+0x718], R36 ;  /* 0x0007182401007387 */ /* 0x0007e80000100a00 */
[----:B------:R-:W2:Y:S04]  /*cd70*/  LDL.LU.64 R232, [R1+0x758] ;  /* 0x0007580001e87983 */ /* 0x000ea80000300a00 */
[----:B------:R-:W-:Y:S04]  /*cd80*/  STL.64 [R1+0x720], R106 ;  /* 0x0007206a01007387 */ /* 0x000fe80000100a00 */
[----:B------:R-:W2:Y:S04]  /*cd90*/  LDL.LU.64 R28, [R1+0x760] ;  /* 0x00076000011c7983 */ /* 0x000ea80000300a00 */
[----:B------:R-:W-:Y:S04]  /*cda0*/  STL.64 [R1+0x728], R104 ;  /* 0x0007286801007387 */ /* 0x000fe80000100a00 */
[----:B------:R-:W2:Y:S04]  /*cdb0*/  LDL.LU.64 R22, [R1+0x768] ;  /* 0x0007680001167983 */ /* 0x000ea80000300a00 */
[----:B------:R-:W-:Y:S04]  /*cdc0*/  LDGSTS.E [R13+0x30008], desc[UR48][R108.64], !P6 ;  /* 0x300080006c0d7fae */ /* 0x000fe8000f121870 */
[----:B------:R-:W2:Y:S04]  /*cdd0*/  LDL.LU.64 R234, [R1+0x770] ;  /* 0x0007700001ea7983 */ /* 0x000ea80000300a00 */
[----:B------:R-:W-:Y:S01]  /*cde0*/  LDGSTS.E [R13+0x34008], desc[UR48][R36.64], !P6 ;  /* 0x34008000240d7fae */ /* 0x000fe2000f121870 */
[----:B------:R-:W-:-:S02]  /*cdf0*/  IADD3 R21, R39, -0x5e, RZ ;  /* 0xffffffa227157810 */ /* 0x000fc40007ffe0ff */
[----:B------:R-:W1:Y:S01]  /*ce00*/  LDC R39, c[0x0][0x230] ;  /* 0x00008c00ff277b82 */ /* 0x000e620000000800 */
[----:B------:R-:W-:Y:S01]  /*ce10*/  IMAD.WIDE R34, R20, 0x4, R34 ;  /* 0x0000000414227825 */ /* 0x000fe200078e0222 */
[----:B---3--:R-:W3:Y:S04]  /*ce20*/  LDL.LU.64 R36, [R1+0x778] ;  /* 0x0007780001247983 */ /* 0x008ee80000300a00 */
[----:B------:R-:W3:Y:S04]  /*ce30*/  LDL.LU.64 R236, [R1+0x780] ;  /* 0x0007800001ec7983 */ /* 0x000ee80000300a00 */
[----:B------:R-:W3:Y:S01]  /*ce40*/  LDL.LU.64 R238, [R1+0x788] ;  /* 0x0007880001ee7983 */ /* 0x000ee20000300a00 */
[----:B------:R-:W-:Y:S01]  /*ce50*/  ISETP.GE.U32.AND P1, PT, R21, 0x7fffff63, PT ;  /* 0x7fffff631500780c */ /* 0x000fe20003f26070 */
[----:B------:R-:W-:-:S02]  /*ce60*/  VIADD R21, R38, 0xffffffa1 ;  /* 0xffffffa126157836 */ /* 0x000fc40000000000 */
[----:B------:R-:W1:Y:S01]  /*ce70*/  LDC R38, c[0x0][0x230] ;  /* 0x00008c00ff267b82 */ /* 0x000e620000000800 */
[----:B------:R-:W-:Y:S02]  /*ce80*/  LDGSTS.E [R13+0x38008], desc[UR48][R106.64], !P6 ;  /* 0x380080006a0d7fae */ /* 0x000fe4000f121870 */
[----:B------:R-:W-:Y:S01]  /*ce90*/  ISETP.GE.U32.AND P2, PT, R21, 0x7fffff62, PT ;  /* 0x7fffff621500780c */ /* 0x000fe20003f46070 */
[----:B------:R-:W-:Y:S01]  /*cea0*/  VIADD R21, R112, 0xffffffa0 ;  /* 0xffffffa070157836 */ /* 0x000fe20000000000 */
[----:B------:R1:W-:Y:S04]  /*ceb0*/  STL.64 [R1+0x730], R34 ;  /* 0x0007302201007387 */ /* 0x0003e80000100a00 */
[----:B------:R-:W-:Y:S01]  /*cec0*/  ISETP.GE.U32.AND P3, PT, R21, 0x7fffff61, PT ;  /* 0x7fffff611500780c */ /* 0x000fe20003f66070 */
[----:B------:R-:W-:Y:S01]  /*ced0*/  LDGSTS.E [R13+0x3c008], desc[UR48][R104.64], !P6 ;  /* 0x3c008000680d7fae */ /* 0x000fe2000f121870 */
[----:B-1----:R-:W-:-:S03]  /*cee0*/  IADD3 R21, R39, -0x7d, RZ ;  /* 0xffffff8327157810 */ /* 0x002fc60007ffe0ff */
[----:B------:R1:W-:Y:S01]  /*cef0*/  LDGSTS.E [R13+0x3000c], desc[UR48][R34.64], !P5 ;  /* 0x3000c000220d7fae */ /* 0x0003e2000e921870 */
[----:B------:R-:W-:Y:S01]  /*cf00*/  ISETP.GE.U32.AND P6, PT, R21, 0x7fffff44, PT ;  /* 0x7fffff441500780c */ /* 0x000fe20003fc6070 */
[----:B------:R-:W-:Y:S01]  /*cf10*/  VIADD R21, R38, 0xffffff82 ;  /* 0xffffff8226157836 */ /* 0x000fe20000000000 */
[----:B-1----:R-:W1:Y:S01]  /*cf20*/  LDC R35, c[0x0][0x230] ;  /* 0x00008c00ff237b82 */ /* 0x002e620000000800 */
[----:B----4-:R-:W-:-:S07]  /*cf30*/  IMAD.WIDE R30, R20, 0x4, R30 ;  /* 0x00000004141e7825 */ /* 0x010fce00078e021e */
[----:B------:R-:W4:Y:S01]  /*cf40*/  LDC R34, c[0x0][0x230] ;  /* 0x00008c00ff227b82 */ /* 0x000f220000000800 */
[----:B------:R-:W-:Y:S04]  /*cf50*/  STL.64 [R1+0x738], R30 ;  /* 0x0007381e01007387 */ /* 0x000fe80000100a00 */
[----:B------:R-:W-:Y:S01]  /*cf60*/  LDGSTS.E [R13+0x3400c], desc[UR48][R30.64], !P5 ;  /* 0x3400c0001e0d7fae */ /* 0x000fe2000e921870 */
[----:B--2---:R-:W-:-:S04]  /*cf70*/  IMAD.WIDE R26, R20, 0x4, R26 ;  /* 0x00000004141a7825 */ /* 0x004fc800078e021a */
[C---:B------:R-:W-:Y:S01]  /*cf80*/  IMAD.WIDE R24, R20.reuse, 0x4, R24 ;  /* 0x0000000414187825 */ /* 0x040fe200078e0218 */
[----:B------:R-:W-:Y:S04]  /*cf90*/  STL.64 [R1+0x740], R26 ;  /* 0x0007401a01007387 */ /* 0x000fe80000100a00 */
[----:B------:R2:W-:Y:S04]  /*cfa0*/  STL.64 [R1+0x748], R24 ;  /* 0x0007481801007387 */ /* 0x0005e80000100a00 */
[----:B------:R-:W-:Y:S04]  /*cfb0*/  LDGSTS.E [R13+0x3800c], desc[UR48][R26.64], !P5 ;  /* 0x3800c0001a0d7fae */ /* 0x000fe8000e921870 */
[----:B------:R-:W4:Y:S04]  /*cfc0*/  LDL.LU.64 R38, [R1+0x790] ;  /* 0x0007900001267983 */ /* 0x000f280000300a00 */
[----:B------:R-:W-:Y:S04]  /*cfd0*/  LDGSTS.E [R13+0x3c00c], desc[UR48][R24.64], !P5 ;  /* 0x3c00c000180d7fae */ /* 0x000fe8000e921870 */
[----:B--2---:R-:W2:Y:S04]  /*cfe0*/  LDL.LU.64 R24, [R1+0x798] ;  /* 0x0007980001187983 */ /* 0x004ea80000300a00 */
[----:B------:R-:W4:Y:S01]  /*cff0*/  LDL.LU.64 R30, [R1+0x7a0] ;  /* 0x0007a000011e7983 */ /* 0x000f220000300a00 */
[----:B------:R-:W-:-:S03]  /*d000*/  IMAD.WIDE R32, R20, 0x4, R32 ;  /* 0x0000000414207825 */ /* 0x000fc600078e0220 */
[----:B------:R-:W2:Y:S04]  /*d010*/  LDL.LU.64 R26, [R1+0x7a8] ;  /* 0x0007a800011a7983 */ /* 0x000ea80000300a00 */
[----:B------:R1:W-:Y:S01]  /*d020*/  STL.64 [R1+0x750], R32 ;  /* 0x0007502001007387 */ /* 0x0003e20000100a00 */
[----:B------:R-:W-:-:S03]  /*d030*/  IMAD.WIDE R108, R20, 0x4, R232 ;  /* 0x00000004146c7825 */ /* 0x000fc600078e02e8 */
[----:B------:R-:W-:Y:S01]  /*d040*/  LDGSTS.E [R11+0x20000], desc[UR48][R32.64], !P4 ;  /* 0x20000000200b7fae */ /* 0x000fe2000e121870 */
[----:B------:R-:W-:-:S03]  /*d050*/  IMAD.WIDE R28, R20, 0x4, R28 ;  /* 0x00000004141c7825 */ /* 0x000fc600078e021c */
[----:B------:R-:W-:Y:S01]  /*d060*/  STL.64 [R1+0x850], R108 ;  /* 0x0008506c01007387 */ /* 0x000fe20000100a00 */
[----:B------:R-:W-:-:S03]  /*d070*/  IMAD.WIDE R22, R20, 0x4, R22 ;  /* 0x0000000414167825 */ /* 0x000fc600078e0216 */
[----:B------:R-:W-:Y:S01]  /*d080*/  STL.64 [R1+0x758], R28 ;  /* 0x0007581c01007387 */ /* 0x000fe20000100a00 */
[----:B------:R-:W-:-:S03]  /*d090*/  IMAD.WIDE R110, R20, 0x4, R234 ;  /* 0x00000004146e7825 */ /* 0x000fc600078e02ea */
[----:B------:R-:W-:Y:S04]  /*d0a0*/  STL.64 [R1+0x760], R22 ;  /* 0x0007601601007387 */ /* 0x000fe80000100a00 */
[----:B------:R1:W-:Y:S04]  /*d0b0*/  STL.64 [R1+0x768], R110 ;  /* 0x0007686e01007387 */ /* 0x0003e80000100a00 */
[----:B------:R-:W-:Y:S04]  /*d0c0*/  LDGSTS.E [R11+0x24000], desc[UR48][R28.64], !P4 ;  /* 0x240000001c0b7fae */ /* 0x000fe8000e121870 */
[----:B------:R-:W-:Y:S01]  /*d0d0*/  LDGSTS.E [R11+0x28000], desc[UR48][R22.64], !P4 ;  /* 0x28000000160b7fae */ /* 0x000fe2000e121870 */
[----:B---3--:R-:W-:-:S03]  /*d0e0*/  IMAD.WIDE R36, R20, 0x4, R36 ;  /* 0x0000000414247825 */ /* 0x008fc600078e0224 */
[----:B------:R3:W-:Y:S01]  /*d0f0*/  LDGSTS.E [R11+0x2c000], desc[UR48][R110.64], !P4 ;  /* 0x2c0000006e0b7fae */ /* 0x0007e2000e121870 */
[----:B------:R-:W-:-:S03]  /*d100*/  IMAD.WIDE R106, R20, 0x4, R236 ;  /* 0x00000004146a7825 */ /* 0x000fc600078e02ec */
[----:B------:R4:W-:Y:S01]  /*d110*/  STL.64 [R1+0x770], R36 ;  /* 0x0007702401007387 */ /* 0x0009e20000100a00 */
[----:B------:R-:W-:-:S03]  /*d120*/  IMAD.WIDE R104, R20, 0x4, R238 ;  /* 0x0000000414687825 */ /* 0x000fc600078e02ee */
[----:B------:R4:W-:Y:S04]  /*d130*/  STL.64 [R1+0x778], R106 ;  /* 0x0007786a01007387 */ /* 0x0009e80000100a00 */
[----:B------:R2:W-:Y:S01]  /*d140*/  STL.64 [R1+0x780], R104 ;  /* 0x0007806801007387 */ /* 0x0005e20000100a00 */
[----:B------:R-:W-:Y:S01]  /*d150*/  IADD3 R18, R18, -0x80, RZ ;  /* 0xffffff8012127810 */ /* 0x000fe20007ffe0ff */
[----:B-1----:R-:W-:Y:S01]  /*d160*/  VIADD R35, R35, 0x3f ;  /* 0x0000003f23237836 */ /* 0x002fe20000000000 */
[----:B------:R-:W-:Y:S01]  /*d170*/  ISETP.GE.U32.AND P5, PT, R21, 0x7fffff43, PT ;  /* 0x7fffff431500780c */ /* 0x000fe20003fa6070 */
[----:B------:R-:W2:Y:S01]  /*d180*/  LDL.LU.64 R32, [R1+0x7d0] ;  /* 0x0007d00001207983 */ /* 0x000ea20000300a00 */
[----:B---3--:R-:W1:Y:S03]  /*d190*/  LDC R110, c[0x0][0x230] ;  /* 0x00008c00ff6e7b82 */ /* 0x008e660000000800 */
[----:B------:R-:W3:Y:S04]  /*d1a0*/  LDL.LU.64 R28, [R1+0x7c8] ;  /* 0x0007c800011c7983 */ /* 0x000ee80000300a00 */
[----:B------:R-:W3:Y:S04]  /*d1b0*/  LDL.LU.64 R22, [R1+0x7c0] ;  /* 0x0007c00001167983 */ /* 0x000ee80000300a00 */
[----:B------:R4:W-:Y:S04]  /*d1c0*/  LDGSTS.E [R11+0x20004], desc[UR48][R108.64], !P1 ;  /* 0x200040006c0b7fae */ /* 0x0009e8000c921870 */
[----:B------:R-:W-:Y:S04]  /*d1d0*/  LDGSTS.E [R11+0x24004], desc[UR48][R36.64], !P1 ;  /* 0x24004000240b7fae */ /* 0x000fe8000c921870 */
[----:B------:R4:W-:Y:S04]  /*d1e0*/  LDGSTS.E [R11+0x28004], desc[UR48][R106.64], !P1 ;  /* 0x280040006a0b7fae */ /* 0x0009e8000c921870 */
[----:B------:R2:W-:Y:S01]  /*d1f0*/  LDGSTS.E [R11+0x2c004], desc[UR48][R104.64], !P1 ;  /* 0x2c004000680b7fae */ /* 0x0005e2000c921870 */
[----:B----4-:R-:W-:-:S03]  /*d200*/  IMAD.WIDE R30, R20, 0x4, R30 ;  /* 0x00000004141e7825 */ /* 0x010fc600078e021e */
[----:B------:R-:W4:Y:S01]  /*d210*/  LDL.LU.64 R36, [R1+0x7b8] ;  /* 0x0007b80001247983 */ /* 0x000f220000300a00 */
[----:B------:R-:W-:Y:S01]  /*d220*/  ISETP.GE.AND P4, PT, R252, R18, PT ;  /* 0x00000012fc00720c */ /* 0x000fe20003f86270 */
[----:B------:R-:W1:Y:S01]  /*d230*/  LDC R108, c[0x0][0x230] ;  /* 0x00008c00ff6c7b82 */ /* 0x000e620000000800 */
[----:B------:R-:W-:-:S04]  /*d240*/  IMAD.WIDE R106, R20, 0x4, R38 ;  /* 0x00000004146a7825 */ /* 0x000fc800078e0226 */
[C---:B--2---:R-:W-:Y:S01]  /*d250*/  IMAD.WIDE R104, R20.reuse, 0x4, R24 ;  /* 0x0000000414687825 */ /* 0x044fe200078e0218 */
[----:B------:R-:W-:Y:S03]  /*d260*/  STL.64 [R1+0x788], R106 ;  /* 0x0007886a01007387 */ /* 0x000fe60000100a00 */
[C---:B------:R-:W-:Y:S01]  /*d270*/  IMAD.WIDE R24, R20.reuse, 0x4, R26 ;  /* 0x0000000414187825 */ /* 0x040fe200078e021a */
[----:B------:R-:W2:Y:S04]  /*d280*/  LDL.LU.64 R234, [R1+0x7b0] ;  /* 0x0007b00001ea7983 */ /* 0x000ea80000300a00 */
[----:B------:R-:W-:Y:S04]  /*d290*/  STL.64 [R1+0x790], R104 ;  /* 0x0007906801007387 */ /* 0x000fe80000100a00 */
[----:B------:R-:W2:Y:S04]  /*d2a0*/  LDL.LU.64 R236, [R1+0x810] ;  /* 0x0008100001ec7983 */ /* 0x000ea80000300a00 */
[----:B------:R1:W-:Y:S04]  /*d2b0*/  STL.64 [R1+0x798], R30 ;  /* 0x0007981e01007387 */ /* 0x0003e80000100a00 */
[----:B------:R-:W2:Y:S04]  /*d2c0*/  LDL.LU.64 R38, [R1+0x808] ;  /* 0x0008080001267983 */ /* 0x000ea80000300a00 */
[----:B------:R3:W-:Y:S04]  /*d2d0*/  STL.64 [R1+0x7a0], R24 ;  /* 0x0007a01801007387 */ /* 0x0007e80000100a00 */
[----:B------:R-:W2:Y:S04]  /*d2e0*/  LDL.LU.64 R26, [R1+0x800] ;  /* 0x00080000011a7983 */ /* 0x000ea80000300a00 */
[----:B------:R-:W-:Y:S04]  /*d2f0*/  LDGSTS.E [R11+0x20008], desc[UR48][R106.64], !P2 ;  /* 0x200080006a0b7fae */ /* 0x000fe8000d121870 */
[----:B------:R-:W-:Y:S04]  /*d300*/  LDGSTS.E [R11+0x24008], desc[UR48][R104.64], !P2 ;  /* 0x24008000680b7fae */ /* 0x000fe8000d121870 */
[----:B------:R-:W-:Y:S04]  /*d310*/  LDGSTS.E [R11+0x28008], desc[UR48][R30.64], !P2 ;  /* 0x280080001e0b7fae */ /* 0x000fe8000d121870 */
[----:B------:R3:W-:Y:S04]  /*d320*/  LDGSTS.E [R11+0x2c008], desc[UR48][R24.64], !P2 ;  /* 0x2c008000180b7fae */ /* 0x0007e8000d121870 */
[----:B-1----:R-:W2:Y:S04]  /*d330*/  LDL.LU.64 R30, [R1+0x7f8] ;  /* 0x0007f800011e7983 */ /* 0x002ea80000300a00 */
[----:B------:R-:W2:Y:S01]  /*d340*/  LDL.LU.64 R238, [R1+0x848] ;  /* 0x0008480001ee7983 */ /* 0x000ea20000300a00 */
[----:B------:R-:W-:-:S04]  /*d350*/  IMAD.WIDE R32, R20, 0x4, R32 ;  /* 0x0000000414207825 */ /* 0x000fc800078e0220 */
[C---:B---3--:R-:W-:Y:S01]  /*d360*/  IMAD.WIDE R24, R20.reuse, 0x4, R28 ;  /* 0x0000000414187825 */ /* 0x048fe200078e021c */
[----:B------:R-:W-:Y:S04]  /*d370*/  STL.64 [R1+0x7d0], R32 ;  /* 0x0007d02001007387 */ /* 0x000fe80000100a00 */
[----:B------:R-:W3:Y:S01]  /*d380*/  LDL.LU.64 R28, [R1+0x840] ;  /* 0x00084000011c7983 */ /* 0x000ee20000300a00 */
[----:B------:R-:W-:Y:S02]  /*d390*/  VIADD R21, R19, 0xffffff81 ;  /* 0xffffff8113157836 */ /* 0x000fe40000000000 */
[----:B------:R-:W-:Y:S01]  /*d3a0*/  IMAD.WIDE R22, R20, 0x4, R22 ;  /* 0x0000000414167825 */ /* 0x000fe200078e0216 */
[----:B------:R-:W-:Y:S02]  /*d3b0*/  LDGSTS.E [R11+0x2000c], desc[UR48][R32.64], !P3 ;  /* 0x2000c000200b7fae */ /* 0x000fe4000d921870 */
[----:B------:R-:W-:-:S02]  /*d3c0*/  ISETP.GE.U32.AND P1, PT, R21, 0x7fffff42, PT ;  /* 0x7fffff421500780c */ /* 0x000fc40003f26070 */
[----:B------:R-:W-:Y:S01]  /*d3d0*/  SEL R21, RZ, 0x4, P4 ;  /* 0x00000004ff157807 */ /* 0x000fe20002000000 */
[----:B------:R1:W-:Y:S01]  /*d3e0*/  STL.64 [R1+0x880], R24 ;  /* 0x0008801801007387 */ /* 0x0003e20000100a00 */
[----:B------:R-:W-:-:S03]  /*d3f0*/  ISETP.GT.AND P4, PT, R35, 0xbf, PT ;  /* 0x000000bf2300780c */ /* 0x000fc60003f84270 */
[----:B------:R-:W-:Y:S01]  /*d400*/  LDGSTS.E [R11+0x2400c], desc[UR48][R24.64], !P3 ;  /* 0x2400c000180b7fae */ /* 0x000fe2000d921870 */
[----:B------:R-:W-:Y:S02]  /*d410*/  SEL R21, R21, RZ, P4 ;  /* 0x000000ff15157207 */ /* 0x000fe40002000000 */
[----:B------:R-:W-:Y:S01]  /*d420*/  ISETP.GE.U32.AND P4, PT, R18, 0x7fffff41, PT ;  /* 0x7fffff411200780c */ /* 0x000fe20003f86070 */
[----:B------:R2:W-:Y:S01]  /*d430*/  STL.64 [R1+0x878], R22 ;  /* 0x0008781601007387 */ /* 0x0005e20000100a00 */
[----:B------:R-:W-:Y:S01]  /*d440*/  ISETP.NE.U32.AND P2, PT, R21, RZ, PT ;  /* 0x000000ff1500720c */ /* 0x000fe20003f45070 */
[----:B------:R-:W-:Y:S02]  /*d450*/  VIADD R21, R34, 0xffffff7f ;  /* 0xffffff7f22157836 */ /* 0x000fe40000000000 */
[----:B------:R-:W-:Y:S01]  /*d460*/  LDGSTS.E [R11+0x2800c], desc[UR48][R22.64], !P3 ;  /* 0x2800c000160b7fae */ /* 0x000fe2000d921870 */
[----:B----4-:R-:W-:-:S03]  /*d470*/  IMAD.WIDE R18, R20, 0x4, R36 ;  /* 0x0000000414127825 */ /* 0x010fc600078e0224 */
[----:B------:R-:W4:Y:S04]  /*d480*/  LDL.LU.64 R36, [R1+0x838] ;  /* 0x0008380001247983 */ /* 0x000f280000300a00 */
[----:B------:R2:W-:Y:S04]  /*d490*/  STL.64 [R1+0x870], R18 ;  /* 0x0008701201007387 */ /* 0x0005e80000100a00 */
[----:B-1----:R-:W4:Y:S04]  /*d4a0*/  LDL.LU.64 R24, [R1+0x7f0] ;  /* 0x0007f00001187983 */ /* 0x002f280000300a00 */
[----:B------:R-:W4:Y:S01]  /*d4b0*/  LDL.LU.64 R34, [R1+0x830] ;  /* 0x0008300001227983 */ /* 0x000f220000300a00 */
[----:B--2---:R-:W-:-:S03]  /*d4c0*/  IMAD.WIDE R106, R20, 0x4, R234 ;  /* 0x00000004146a7825 */ /* 0x004fc600078e02ea */
[----:B------:R-:W2:Y:S01]  /*d4d0*/  LDL.LU.64 R32, [R1+0x828] ;  /* 0x0008280001207983 */ /* 0x000ea20000300a00 */
[----:B------:R-:W-:-:S03]  /*d4e0*/  IMAD.WIDE R104, R20, 0x4, R236 ;  /* 0x0000000414687825 */ /* 0x000fc600078e02ec */
[----:B------:R-:W2:Y:S04]  /*d4f0*/  LDL.LU.64 R22, [R1+0x7e8] ;  /* 0x0007e80001167983 */ /* 0x000ea80000300a00 */
[----:B------:R1:W-:Y:S01]  /*d500*/  LDGSTS.E [R11+0x2c00c], desc[UR48][R18.64], !P3 ;  /* 0x2c00c000120b7fae */ /* 0x0003e2000d921870 */
[----:B------:R-:W-:Y:S01]  /*d510*/  IMAD.WIDE R38, R20, 0x4, R38 ;  /* 0x0000000414267825 */ /* 0x000fe200078e0226 */
[----:B------:R-:W-:Y:S02]  /*d520*/  ISETP.GE.U32.AND P3, PT, R21, 0x7fffff40, PT ;  /* 0x7fffff401500780c */ /* 0x000fe40003f66070 */
[----:B------:R1:W-:Y:S01]  /*d530*/  STL.64 [R1+0x7a8], R106 ;  /* 0x0007a86a01007387 */ /* 0x0003e20000100a00 */
[----:B------:R-:W-:Y:S01]  /*d540*/  IADD3 R21, R108, -0x82, RZ ;  /* 0xffffff7e6c157810 */ /* 0x000fe20007ffe0ff */
[----:B------:R-:W-:-:S02]  /*d550*/  IMAD.WIDE R26, R20, 0x4, R26 ;  /* 0x00000004141a7825 */ /* 0x000fc400078e021a */
[----:B------:R-:W-:Y:S01]  /*d560*/  STL.64 [R1+0x868], R104 ;  /* 0x0008686801007387 */ /* 0x000fe20000100a00 */
[----:B-1----:R-:W1:Y:S03]  /*d570*/  LDC R19, c[0x0][0x230] ;  /* 0x00008c00ff137b82 */ /* 0x002e660000000800 */
[----:B------:R1:W-:Y:S04]  /*d580*/  LDGSTS.E [R11+0x30000], desc[UR48][R106.64], !P6 ;  /* 0x300000006a0b7fae */ /* 0x0003e8000f121870 */
[----:B------:R1:W-:Y:S01]  /*d590*/  STL.64 [R1+0x860], R38 ;  /* 0x0008602601007387 */ /* 0x0003e20000100a00 */
[----:B------:R-:W2:Y:S03]  /*d5a0*/  LDC R18, c[0x0][0x230] ;  /* 0x00008c00ff127b82 */ /* 0x000ea60000000800 */
[----:B------:R3:W-:Y:S04]  /*d5b0*/  LDGSTS.E [R11+0x34000], desc[UR48][R104.64], !P6 ;  /* 0x34000000680b7fae */ /* 0x0007e8000f121870 */
[----:B------:R1:W-:Y:S04]  /*d5c0*/  STL.64 [R1+0x858], R26 ;  /* 0x0008581a01007387 */ /* 0x0003e80000100a00 */
[----:B------:R-:W-:Y:S01]  /*d5d0*/  LDGSTS.E [R11+0x38000], desc[UR48][R38.64], !P6 ;  /* 0x38000000260b7fae */ /* 0x000fe2000f121870 */
[----:B------:R-:W-:-:S03]  /*d5e0*/  IMAD.WIDE R108, R20, 0x4, R30 ;  /* 0x00000004146c7825 */ /* 0x000fc600078e021e */
[----:B------:R-:W-:Y:S01]  /*d5f0*/  LDGSTS.E [R11+0x3c000], desc[UR48][R26.64], !P6 ;  /* 0x3c0000001a0b7fae */ /* 0x000fe2000f121870 */
[----:B-1----:R-:W-:-:S03]  /*d600*/  IMAD.WIDE R106, R20, 0x4, R238 ;  /* 0x00000004146a7825 */ /* 0x002fc600078e02ee */
[----:B------:R-:W-:Y:S04]  /*d610*/  LDGSTS.E [R11+0x30004], desc[UR48][R108.64], !P5 ;  /* 0x300040006c0b7fae */ /* 0x000fe8000e921870 */
[----:B------:R-:W2:Y:S04]  /*d620*/  LDL.LU.64 R38, [R1+0x7e0] ;  /* 0x0007e00001267983 */ /* 0x000ea80000300a00 */
[----:B------:R-:W2:Y:S04]  /*d630*/  LDL.LU.64 R30, [R1+0x820] ;  /* 0x00082000011e7983 */ /* 0x000ea80000300a00 */
[----:B------:R-:W2:Y:S01]  /*d640*/  LDL.LU.64 R26, [R1+0x818] ;  /* 0x00081800011a7983 */ /* 0x000ea20000300a00 */
[----:B---3--:R-:W-:-:S03]  /*d650*/  IMAD.WIDE R104, R20, 0x4, R28 ;  /* 0x0000000414687825 */ /* 0x008fc600078e021c */
[----:B------:R-:W-:Y:S04]  /*d660*/  STL.64 [R1+0x7b0], R108 ;  /* 0x0007b06c01007387 */ /* 0x000fe80000100a00 */
[----:B------:R-:W3:Y:S04]  /*d670*/  LDL.LU.64 R28, [R1+0x7d8] ;  /* 0x0007d800011c7983 */ /* 0x000ee80000300a00 */
[----:B------:R-:W-:Y:S04]  /*d680*/  STL.64 [R1+0x848], R106 ;  /* 0x0008486a01007387 */ /* 0x000fe80000100a00 */
[----:B------:R-:W-:Y:S04]  /*d690*/  LDGSTS.E [R11+0x34004], desc[UR48][R106.64], !P5 ;  /* 0x340040006a0b7fae */ /* 0x000fe8000e921870 */
[----:B------:R-:W-:Y:S04]  /*d6a0*/  STL.64 [R1+0x810], R104 ;  /* 0x0008106801007387 */ /* 0x000fe80000100a00 */
[----:B------:R-:W-:Y:S01]  /*d6b0*/  LDGSTS.E [R11+0x38004], desc[UR48][R104.64], !P5 ;  /* 0x38004000680b7fae */ /* 0x000fe2000e921870 */
[----:B----4-:R-:W-:-:S05]  /*d6c0*/  IMAD.WIDE R36, R20, 0x4, R36 ;  /* 0x0000000414247825 */ /* 0x010fca00078e0224 */
[----:B------:R1:W-:Y:S04]  /*d6d0*/  STL.64 [R1+0x808], R36 ;  /* 0x0008082401007387 */ /* 0x0003e80000100a00 */
[----:B------:R1:W-:Y:S01]  /*d6e0*/  LDGSTS.E [R11+0x3c004], desc[UR48][R36.64], !P5 ;  /* 0x3c004000240b7fae */ /* 0x0003e2000e921870 */
[----:B--2---:R-:W-:-:S04]  /*d6f0*/  IMAD.WIDE R32, R20, 0x4, R32 ;  /* 0x0000000414207825 */ /* 0x004fc800078e0220 */
[----:B-1----:R-:W-:-:S04]  /*d700*/  IMAD.WIDE R36, R20, 0x4, R24 ;  /* 0x0000000414247825 */ /* 0x002fc800078e0218 */
[C---:B------:R-:W-:Y:S01]  /*d710*/  IMAD.WIDE R24, R20.reuse, 0x4, R34 ;  /* 0x0000000414187825 */ /* 0x040fe200078e0222 */
[----:B------:R1:W-:Y:S03]  /*d720*/  STL.64 [R1+0x7b8], R36 ;  /* 0x0007b82401007387 */ /* 0x0003e60000100a00 */
[C---:B------:R-:W-:Y:S01]  /*d730*/  IMAD.WIDE R22, R20.reuse, 0x4, R22 ;  /* 0x0000000414167825 */ /* 0x040fe200078e0216 */
[----:B------:R2:W-:Y:S04]  /*d740*/  STL.64 [R1+0x800], R24 ;  /* 0x0008001801007387 */ /* 0x0005e80000100a00 */
[----:B------:R-:W4:Y:S04]  /*d750*/  LDL.LU.64 R34, [R1+0xc8] ;  /* 0x0000c80001227983 */ /* 0x000f280000300a00 */
[----:B------:R2:W-:Y:S04]  /*d760*/  STL.64 [R1+0x7f8], R32 ;  /* 0x0007f82001007387 */ /* 0x0005e80000100a00 */
[----:B------:R-:W-:Y:S04]  /*d770*/  LDGSTS.E [R11+0x30008], desc[UR48][R36.64], !P1 ;  /* 0x30008000240b7fae */ /* 0x000fe8000c921870 */
[----:B------:R2:W-:Y:S04]  /*d780*/  STL.64 [R1+0x7f0], R22 ;  /* 0x0007f01601007387 */ /* 0x0005e80000100a00 */
[----:B------:R4:W-:Y:S04]  /*d790*/  LDGSTS.E [R11+0x34008], desc[UR48][R24.64], !P1 ;  /* 0x34008000180b7fae */ /* 0x0009e8000c921870 */
[----:B-1----:R-:W4:Y:S04]  /*d7a0*/  LDL.LU.64 R36, [R1+0xc0] ;  /* 0x0000c00001247983 */ /* 0x002f280000300a00 */
[----:B------:R-:W-:Y:S04]  /*d7b0*/  LDGSTS.E [R11+0x38008], desc[UR48][R32.64], !P1 ;  /* 0x38008000200b7fae */ /* 0x000fe8000c921870 */
[----:B--2---:R-:W2:Y:S04]  /*d7c0*/  LDL.LU.64 R24, [R1+0xb8] ;  /* 0x0000b80001187983 */ /* 0x004ea80000300a00 */
[----:B------:R-:W-:Y:S01]  /*d7d0*/  LDGSTS.E [R11+0x3c008], desc[UR48][R22.64], !P1 ;  /* 0x3c008000160b7fae */ /* 0x000fe2000c921870 */
[----:B------:R-:W-:-:S03]  /*d7e0*/  IMAD.WIDE R104, R20, 0x4, R38 ;  /* 0x0000000414687825 */ /* 0x000fc600078e0226 */
[----:B------:R-:W2:Y:S01]  /*d7f0*/  LDL.LU.64 R32, [R1+0xb0] ;  /* 0x0000b00001207983 */ /* 0x000ea20000300a00 */
[----:B------:R-:W-:-:S03]  /*d800*/  IMAD.WIDE R30, R20, 0x4, R30 ;  /* 0x00000004141e7825 */ /* 0x000fc600078e021e */
[----:B------:R-:W-:Y:S01]  /*d810*/  LDGSTS.E [R11+0x3000c], desc[UR48][R104.64], !P4 ;  /* 0x3000c000680b7fae */ /* 0x000fe2000e121870 */
[----:B------:R-:W-:-:S03]  /*d820*/  IMAD.WIDE R38, R20, 0x4, R26 ;  /* 0x0000000414267825 */ /* 0x000fc600078e021a */
[----:B------:R-:W2:Y:S04]  /*d830*/  LDL.LU.64 R22, [R1+0xa8] ;  /* 0x0000a80001167983 */ /* 0x000ea80000300a00 */
[----:B------:R-:W2:Y:S01]  /*d840*/  LDL.LU.64 R26, [R1+0xa0] ;  /* 0x0000a000011a7983 */ /* 0x000ea20000300a00 */
[----:B---3--:R-:W-:-:S03]  /*d850*/  IMAD.WIDE R28, R20, 0x4, R28 ;  /* 0x00000004141c7825 */ /* 0x008fc600078e021c */
[----:B------:R-:W-:Y:S04]  /*d860*/  STL.64 [R1+0x7c0], R104 ;  /* 0x0007c06801007387 */ /* 0x000fe80000100a00 */
[----:B------:R1:W-:Y:S04]  /*d870*/  STL.64 [R1+0x7e8], R30 ;  /* 0x0007e81e01007387 */ /* 0x0003e80000100a00 */
[----:B------:R-:W-:Y:S04]  /*d880*/  STL.64 [R1+0x7e0], R38 ;  /* 0x0007e02601007387 */ /* 0x000fe80000100a00 */
[----:B------:R-:W-:Y:S04]  /*d890*/  LDGSTS.E [R11+0x3400c], desc[UR48][R30.64], !P4 ;  /* 0x3400c0001e0b7fae */ /* 0x000fe8000e121870 */
[----:B------:R3:W-:Y:S01]  /*d8a0*/  STL.64 [R1+0x7c8], R28 ;  /* 0x0007c81c01007387 */ /* 0x0007e20000100a00 */
[----:B------:R-:W-:Y:S01]  /*d8b0*/  ISETP.GE.U32.AND P6, PT, R21, 0x7fffff3f, PT ;  /* 0x7fffff3f1500780c */ /* 0x000fe20003fc6070 */
[----:B------:R-:W-:-:S02]  /*d8c0*/  USHF.L.U32 UR8, UR5, 0x6, URZ ;  /* 0x0000000605087899 */ /* 0x000fc4000800063f */
[----:B------:R-:W-:Y:S04]  /*d8d0*/  LDGSTS.E [R11+0x3800c], desc[UR48][R38.64], !P4 ;  /* 0x3800c000260b7fae */ /* 0x000fe8000e121870 */
[----:B-1----:R-:W2:Y:S01]  /*d8e0*/  LDL.LU.64 R30, [R1+0x98] ;  /* 0x00009800011e7983 */ /* 0x002ea20000300a00 */
[----:B------:R-:W-:Y:S01]  /*d8f0*/  VIADD R21, R110, 0xffffff7d ;  /* 0xffffff7d6e157836 */ /* 0x000fe20000000000 */
[----:B------:R-:W-:Y:S02]  /*d900*/  IADD3 R18, R18, -0xa1, RZ ;  /* 0xffffff5f12127810 */ /* 0x000fe40007ffe0ff */
[----:B------:R1:W-:Y:S02]  /*d910*/  LDGSTS.E [R11+0x3c00c], desc[UR48][R28.64], !P4 ;  /* 0x3c00c0001c0b7fae */ /* 0x0003e4000e121870 */
[----:B------:R-:W-:Y:S01]  /*d920*/  ISETP.GE.U32.AND P5, PT, R21, 0x7fffff3e, PT ;  /* 0x7fffff3e1500780c */ /* 0x000fe20003fa6070 */
[----:B------:R-:W-:Y:S01]  /*d930*/  VIADD R21, R19, 0xffffff7c ;  /* 0xffffff7c13157836 */ /* 0x000fe20000000000 */
[----:B------:R-:W-:Y:S01]  /*d940*/  ISETP.GE.U32.AND P4, PT, R18, 0x7fffff20, PT ;  /* 0x7fffff201200780c */ /* 0x000fe20003f86070 */
[----:B------:R-:W0:Y:S03]  /*d950*/  LDGDEPBAR ;  /* 0x00000000000079af */ /* 0x000e260000000000 */
[----:B------:R-:W-:Y:S01]  /*d960*/  ISETP.GE.U32.AND P1, PT, R21, 0x7fffff3d, PT ;  /* 0x7fffff3d1500780c */ /* 0x000fe20003f26070 */
[----:B------:R-:W-:Y:S01]  /*d970*/  IMAD.U32 R21, RZ, RZ, UR8 ;  /* 0x00000008ff157e24 */ /* 0x000fe2000f8e00ff */
[----:B---3--:R-:W1:Y:S04]  /*d980*/  LDL.LU.64 R28, [R1+0x90] ;  /* 0x00009000011c7983 */ /* 0x008e680000300a00 */
[----:B------:R-:W3:Y:S04]  /*d990*/  LDL.LU.64 R114, [R1+0x88] ;  /* 0x0000880001727983 */ /* 0x000ee80000300a00 */
[----:B------:R-:W3:Y:S04]  /*d9a0*/  LDL.LU.64 R108, [R1+0x80] ;  /* 0x00008000016c7983 */ /* 0x000ee80000300a00 */
[----:B------:R-:W3:Y:S01]  /*d9b0*/  LDL.LU.64 R238, [R1+0x78] ;  /* 0x0000780001ee7983 */ /* 0x000ee20000300a00 */
[----:B----4-:R-:W-:-:S03]  /*d9c0*/  IMAD.WIDE R124, R21, 0x4, R34 ;  /* 0x00000004157c7825 */ /* 0x010fc600078e0222 */
[----:B------:R-:W4:Y:S04]  /*d9d0*/  LDL.LU.64 R34, [R1+0x70] ;  /* 0x0000700001227983 */ /* 0x000f280000300a00 */
[----:B------:R-:W4:Y:S04]  /*d9e0*/  LDL.LU.64 R106, [R1+0x68] ;  /* 0x00006800016a7983 */ /* 0x000f280000300a00 */
[----:B------:R-:W4:Y:S04]  /*d9f0*/  LDL.LU.64 R104, [R1+0x60] ;  /* 0x0000600001687983 */ /* 0x000f280000300a00 */
[----:B------:R-:W4:Y:S01]  /*da00*/  LDL.LU.64 R18, [R1+0x58] ;  /* 0x0000580001127983 */ /* 0x000f220000300a00 */
[----:B------:R-:W-:-:S03]  /*da10*/  IMAD.WIDE R250, R21, 0x4, R250 ;  /* 0x0000000415fa7825 */ /* 0x000fc600078e02fa */
[----:B------:R-:W-:Y:S01]  /*da20*/  LDGSTS.E [R2+-0x58000], desc[UR48][R124.64], P0 ;  /* 0xa80000007c027fae */ /* 0x000fe20008121870 */
[----:B------:R-:W-:-:S04]  /*da30*/  IMAD.WIDE R112, R21, 0x4, R36 ;  /* 0x0000000415707825 */ /* 0x000fc800078e0224 */
[----:B--2---:R-:W-:-:S04]  /*da40*/  IMAD.WIDE R234, R21, 0x4, R24 ;  /* 0x0000000415ea7825 */ /* 0x004fc800078e0218 */
[C---:B------:R-:W-:Y:S02]  /*da50*/  IMAD.WIDE R24, R21.reuse, 0x4, R32 ;  /* 0x0000000415187825 */ /* 0x040fe400078e0220 */
[----:B------:R-:W2:Y:S04]  /*da60*/  LDL.LU.64 R32, [R1+0x50] ;  /* 0x0000500001207983 */ /* 0x000ea80000300a00 */
[----:B------:R2:W-:Y:S01]  /*da70*/  STL.64 [R1+0xdd8], R124 ;  /* 0x000dd87c01007387 */ /* 0x0005e20000100a00 */
[----:B------:R-:W-:-:S03]  /*da80*/  IMAD.WIDE R122, R21, 0x4, R22 ;  /* 0x00000004157a7825 */ /* 0x000fc600078e0216 */
[----:B------:R-:W2:Y:S04]  /*da90*/  LDL.LU.64 R230, [R1+0x48] ;  /* 0x0000480001e67983 */ /* 0x000ea80000300a00 */
[----:B------:R-:W2:Y:S04]  /*daa0*/  LDL.LU.64 R232, [R1+0x40] ;  /* 0x0000400001e87983 */ /* 0x000ea80000300a00 */
[----:B------:R-:W2:Y:S04]  /*dab0*/  LDL.LU.64 R38, [R1+0x38] ;  /* 0x0000380001267983 */ /* 0x000ea80000300a00 */
[----:B------:R-:W-:Y:S01]  /*dac0*/  STL.64 [R1+0xdd0], R112 ;  /* 0x000dd07001007387 */ /* 0x000fe20000100a00 */
[----:B------:R-:W-:-:S03]  /*dad0*/  IMAD.WIDE R110, R21, 0x4, R26 ;  /* 0x00000004156e7825 */ /* 0x000fc600078e021a */
[----:B------:R-:W2:Y:S04]  /*dae0*/  LDL.LU.64 R22, [R1+0x30] ;  /* 0x0000300001167983 */ /* 0x000ea80000300a00 */
[----:B------:R-:W2:Y:S04]  /*daf0*/  LDL.LU.64 R36, [R1+0x28] ;  /* 0x0000280001247983 */ /* 0x000ea80000300a00 */
[----:B------:R-:W-:Y:S04]  /*db00*/  STL.64 [R1+0xdc8], R234 ;  /* 0x000dc8ea01007387 */ /* 0x000fe80000100a00 */
[----:B------:R2:W-:Y:S01]  /*db10*/  STL.64 [R1+0xdb8], R122 ;  /* 0x000db87a01007387 */ /* 0x0005e20000100a00 */
[----:B------:R-:W-:-:S03]  /*db20*/  IMAD.WIDE R236, R21, 0x4, R30 ;  /* 0x0000000415ec7825 */ /* 0x000fc600078e021e */
[----:B------:R-:W2:Y:S04]  /*db30*/  LDL.LU.64 R26, [R1+0x20] ;  /* 0x00002000011a7983 */ /* 0x000ea80000300a00 */
[----:B------:R-:W2:Y:S04]  /*db40*/  LDL.LU.64 R30, [R1+0x18] ;  /* 0x00001800011e7983 */ /* 0x000ea80000300a00 */
[----:B------:R-:W-:Y:S04]  /*db50*/  STL.64 [R1+0xdc0], R24 ;  /* 0x000dc01801007387 */ /* 0x000fe80000100a00 */
[----:B------:R-:W-:Y:S01]  /*db60*/  STL.64 [R1+0xdb0], R110 ;  /* 0x000db06e01007387 */ /* 0x000fe20000100a00 */
[----:B-1----:R-:W-:-:S04]  /*db70*/  IMAD.WIDE R28, R21, 0x4, R28 ;  /* 0x00000004151c7825 */ /* 0x002fc800078e021c */
[C---:B---3--:R-:W-:Y:S01]  /*db80*/  IMAD.WIDE R120, R21.reuse, 0x4, R114 ;  /* 0x0000000415787825 */ /* 0x048fe200078e0272 */
[----:B------:R-:W-:Y:S03]  /*db90*/  STL.64 [R1+0xda8], R236 ;  /* 0x000da8ec01007387 */ /* 0x000fe60000100a00 */
[C---:B------:R-:W-:Y:S01]  /*dba0*/  IMAD.WIDE R108, R21.reuse, 0x4, R108 ;  /* 0x00000004156c7825 */ /* 0x040fe200078e026c */
[----:B------:R1:W-:Y:S03]  /*dbb0*/  STL.64 [R1+0xd98], R120 ;  /* 0x000d987801007387 */ /* 0x0003e60000100a00 */
[C---:B------:R-:W-:Y:S01]  /*dbc0*/  IMAD.WIDE R238, R21.reuse, 0x4, R238 ;  /* 0x0000000415ee7825 */ /* 0x040fe200078e02ee */
[----:B------:R-:W-:Y:S04]  /*dbd0*/  STL.64 [R1+0xda0], R28 ;  /* 0x000da01c01007387 */ /* 0x000fe80000100a00 */
[----:B------:R-:W-:Y:S04]  /*dbe0*/  STL.64 [R1+0xd90], R108 ;  /* 0x000d906c01007387 */ /* 0x000fe80000100a00 */
[----:B------:R-:W-:Y:S01]  /*dbf0*/  STL.64 [R1+0xd88], R238 ;  /* 0x000d88ee01007387 */ /* 0x000fe20000100a00 */
[----:B------:R-:W-:-:S03]  /*dc00*/  IMAD.WIDE R246, R21, 0x4, R246 ;  /* 0x0000000415f67825 */ /* 0x000fc600078e02f6 */
[----:B------:R-:W-:Y:S01]  /*dc10*/  LDGSTS.E [R2+-0x57c00], desc[UR48][R122.64], P0 ;  /* 0xa84000007a027fae */ /* 0x000fe20008121870 */
[----:B------:R-:W-:-:S03]  /*dc20*/  IMAD.WIDE R244, R21, 0x4, R244 ;  /* 0x0000000415f47825 */ /* 0x000fc600078e02f4 */
[----:B------:R-:W-:Y:S01]  /*dc30*/  LDGSTS.E [R2+-0x57800], desc[UR48][R120.64], P0 ;  /* 0xa880000078027fae */ /* 0x000fe20008121870 */
[----:B------:R-:W-:-:S04]  /*dc40*/  IMAD.WIDE R242, R21, 0x4, R242 ;  /* 0x0000000415f27825 */ /* 0x000fc800078e02f2 */
        /* <DEDUP_REMOVED lines=31> */
[----:B----4-:R-:W-:-:S04]  /*de40*/  IMAD.WIDE R34, R21, 0x4, R34 ;  /* 0x0000000415227825 */ /* 0x010fc800078e0222 */
[----:B------:R-:W-:-:S04]  /*de50*/  IMAD.WIDE R118, R21, 0x4, R106 ;  /* 0x0000000415767825 */ /* 0x000fc800078e026a */
[C---:B------:R-:W-:Y:S01]  /*de60*/  IMAD.WIDE R106, R21.reuse, 0x4, R104 ;  /* 0x00000004156a7825 */ /* 0x040fe200078e0268 */
[----:B------:R3:W-:Y:S03]  /*de70*/  STL.64 [R1+0xd78], R118 ;  /* 0x000d787601007387 */ /* 0x0007e60000100a00 */
[C---:B------:R-:W-:Y:S01]  /*de80*/  IMAD.WIDE R18, R21.reuse, 0x4, R18 ;  /* 0x0000000415127825 */ /* 0x040fe200078e0212 */
[----:B------:R-:W-:Y:S04]  /*de90*/  STL.64 [R1+0xd80], R34 ;  /* 0x000d802201007387 */ /* 0x000fe80000100a00 */
[----:B------:R-:W-:Y:S04]  /*dea0*/  STL.64 [R1+0xd70], R106 ;  /* 0x000d706a01007387 */ /* 0x000fe80000100a00 */
[----:B------:R-:W-:Y:S04]  /*deb0*/  STL.64 [R1+0xd68], R18 ;  /* 0x000d681201007387 */ /* 0x000fe80000100a00 */
[----:B------:R-:W-:Y:S01]  /*dec0*/  LDGSTS.E [R2+-0x57400], desc[UR48][R118.64], P0 ;  /* 0xa8c0000076027fae */ /* 0x000fe20008121870 */
[----:B--2---:R-:W-:-:S04]  /*ded0*/  IMAD.WIDE R32, R21, 0x4, R32 ;  /* 0x0000000415207825 */ /* 0x004fc800078e0220 */
[----:B------:R-:W-:-:S04]  /*dee0*/  IMAD.WIDE R116, R21, 0x4, R230 ;  /* 0x0000000415747825 */ /* 0x000fc800078e02e6 */
[C---:B------:R-:W-:Y:S01]  /*def0*/  IMAD.WIDE R104, R21.reuse, 0x4, R232 ;  /* 0x0000000415687825 */ /* 0x040fe200078e02e8 */
[----:B------:R2:W-:Y:S03]  /*df00*/  STL.64 [R1+0xd58], R116 ;  /* 0x000d587401007387 */ /* 0x0005e60000100a00 */
[C---:B------:R-:W-:Y:S01]  /*df10*/  IMAD.WIDE R38, R21.reuse, 0x4, R38 ;  /* 0x0000000415267825 */ /* 0x040fe200078e0226 */
[----:B------:R-:W-:Y:S04]  /*df20*/  STL.64 [R1+0xd60], R32 ;  /* 0x000d602001007387 */ /* 0x000fe80000100a00 */
[----:B------:R-:W-:Y:S01]  /*df30*/  STL.64 [R1+0xd50], R104 ;  /* 0x000d506801007387 */ /* 0x000fe20000100a00 */
[----:B------:R-:W-:-:S04]  /*df40*/  IMAD.WIDE R22, R21, 0x4, R22 ;  /* 0x0000000415167825 */ /* 0x000fc800078e0216 */
[C---:B------:R-:W-:Y:S01]  /*df50*/  IMAD.WIDE R114, R21.reuse, 0x4, R36 ;  /* 0x0000000415727825 */ /* 0x040fe200078e0224 */
[----:B------:R-:W-:Y:S03]  /*df60*/  STL.64 [R1+0xd48], R38 ;  /* 0x000d482601007387 */ /* 0x000fe60000100a00 */
[C---:B------:R-:W-:Y:S01]  /*df70*/  IMAD.WIDE R232, R21.reuse, 0x4, R6 ;  /* 0x0000000415e87825 */ /* 0x040fe200078e0206 */
[----:B------:R4:W-:Y:S03]  /*df80*/  STL.64 [R1+0xd38], R114 ;  /* 0x000d387201007387 */ /* 0x0009e60000100a00 */
[C---:B------:R-:W-:Y:S01]  /*df90*/  IMAD.WIDE R230, R21.reuse, 0x4, R26 ;  /* 0x0000000415e67825 */ /* 0x040fe200078e021a */
[----:B------:R-:W-:Y:S03]  /*dfa0*/  STL.64 [R1+0xd40], R22 ;  /* 0x000d401601007387 */ /* 0x000fe60000100a00 */
[C---:B------:R-:W-:Y:S01]  /*dfb0*/  IMAD.WIDE R36, R21.reuse, 0x4, R30 ;  /* 0x0000000415247825 */ /* 0x040fe200078e021e */
[----:B------:R-:W-:Y:S03]  /*dfc0*/  LDGSTS.E [R2+-0x57000], desc[UR48][R116.64], P0 ;  /* 0xa900000074027fae */ /* 0x000fe60008121870 */
[C---:B------:R-:W-:Y:S01]  /*dfd0*/  IMAD.WIDE R26, R21.reuse, 0x4, R4 ;  /* 0x00000004151a7825 */ /* 0x040fe200078e0204 */
[----:B------:R-:W-:Y:S03]  /*dfe0*/  STL.64 [R1+0xd30], R230 ;  /* 0x000d30e601007387 */ /* 0x000fe60000100a00 */
[C---:B------:R-:W-:Y:S01]  /*dff0*/  IMAD.WIDE R4, R21.reuse, 0x4, R8 ;  /* 0x0000000415047825 */ /* 0x040fe200078e0208 */
[----:B------:R-:W-:Y:S03]  /*e000*/  STL.64 [R1+0xd28], R36 ;  /* 0x000d282401007387 */ /* 0x000fe60000100a00 */
[C---:B------:R-:W-:Y:S01]  /*e010*/  IMAD.WIDE R30, R21.reuse, 0x4, R248 ;  /* 0x00000004151e7825 */ /* 0x040fe200078e02f8 */
[----:B------:R4:W-:Y:S04]  /*e020*/  STL.64 [R1+0xd18], R4 ;  /* 0x000d180401007387 */ /* 0x0009e80000100a00 */
[----:B------:R-:W-:Y:S04]  /*e030*/  STL.64 [R1+0xd20], R26 ;  /* 0x000d201a01007387 */ /* 0x000fe80000100a00 */
[----:B------:R-:W-:Y:S04]  /*e040*/  STL.64 [R1+0xd10], R232 ;  /* 0x000d10e801007387 */ /* 0x000fe80000100a00 */
[----:B------:R-:W-:Y:S04]  /*e050*/  STL.64 [R1+0xd08], R250 ;  /* 0x000d08fa01007387 */ /* 0x000fe80000100a00 */
[----:B------:R-:W-:Y:S04]  /*e060*/  STL.64 [R1+0xcf8], R246 ;  /* 0x000cf8f601007387 */ /* 0x000fe80000100a00 */
[----:B------:R-:W-:Y:S04]  /*e070*/  STL.64 [R1+0xd00], R30 ;  /* 0x000d001e01007387 */ /* 0x000fe80000100a00 */
[----:B------:R-:W-:Y:S04]  /*e080*/  STL.64 [R1+0xcf0], R244 ;  /* 0x000cf0f401007387 */ /* 0x000fe80000100a00 */
[----:B------:R-:W-:Y:S04]  /*e090*/  STL.64 [R1+0xce8], R242 ;  /* 0x000ce8f201007387 */ /* 0x000fe80000100a00 */
        /* <DEDUP_REMOVED lines=31> */
[----:B------:R-:W4:Y:S04]  /*e290*/  LDL.LU.64 R124, [R1+0x1178] ;  /* 0x00117800017c7983 */ /* 0x000f280000300a00 */
[----:B------:R-:W4:Y:S04]  /*e2a0*/  LDL.LU.64 R122, [R1+0x1170] ;  /* 0x00117000017a7983 */ /* 0x000f280000300a00 */
[----:B-1----:R-:W4:Y:S04]  /*e2b0*/  LDL.LU.64 R120, [R1+0x1168] ;  /* 0x0011680001787983 */ /* 0x002f280000300a00 */
[----:B---3--:R-:W3:Y:S04]  /*e2c0*/  LDL.LU.64 R118, [R1+0x1160] ;  /* 0x0011600001767983 */ /* 0x008ee80000300a00 */
[----:B--2---:R-:W2:Y:S04]  /*e2d0*/  LDL.LU.64 R116, [R1+0x1158] ;  /* 0x0011580001747983 */ /* 0x004ea80000300a00 */
[----:B------:R-:W-:Y:S04]  /*e2e0*/  LDGSTS.E [R2+-0x56c00], desc[UR48][R114.64], P0 ;  /* 0xa940000072027fae */ /* 0x000fe80008121870 */
[----:B------:R-:W-:Y:S04]  /*e2f0*/  LDGSTS.E [R2+-0x56800], desc[UR48][R4.64], P0 ;  /* 0xa980000004027fae */ /* 0x000fe80008121870 */
[----:B------:R-:W-:Y:S04]  /*e300*/  LDGSTS.E [R2+-0x56400], desc[UR48][R246.64], P0 ;  /* 0xa9c00000f6027fae */ /* 0x000fe80008121870 */
[----:B----4-:R-:W4:Y:S04]  /*e310*/  LDL.LU.64 R114, [R1+0x1150] ;  /* 0x0011500001727983 */ /* 0x010f280000300a00 */
[----:B------:R-:W3:Y:S04]  /*e320*/  LDL.LU.64 R4, [R1+0x1148] ;  /* 0x0011480001047983 */ /* 0x000ee80000300a00 */
[----:B------:R1:W-:Y:S04]  /*e330*/  LDGSTS.E [R2+-0x56000], desc[UR48][R40.64], P0 ;  /* 0xaa00000028027fae */ /* 0x0003e80008121870 */
[----:B------:R-:W-:Y:S04]  /*e340*/  LDGSTS.E [R2+-0x55c00], desc[UR48][R48.64], P0 ;  /* 0xaa40000030027fae */ /* 0x000fe80008121870 */
[----:B------:R-:W-:Y:S04]  /*e350*/  LDGSTS.E [R2+-0x55800], desc[UR48][R56.64], P0 ;  /* 0xaa80000038027fae */ /* 0x000fe80008121870 */
[----:B------:R1:W-:Y:S01]  /*e360*/  LDGSTS.E [R2+-0x55400], desc[UR48][R64.64], P0 ;  /* 0xaac0000040027fae */ /* 0x0003e20008121870 */
[C---:B------:R-:W-:Y:S01]  /*e370*/  IMAD.WIDE R8, R21.reuse, 0x4, R100 ;  /* 0x0000000415087825 */ /* 0x040fe200078e0264 */
[----:B-1----:R-:W1:Y:S02]  /*e380*/  LDC R41, c[0x0][0x230] ;  /* 0x00008c00ff297b82 */ /* 0x002e640000000800 */
[----:B------:R-:W-:Y:S04]  /*e390*/  LDGSTS.E [R2+-0x55000], desc[UR48][R72.64], P0 ;  /* 0xab00000048027fae */ /* 0x000fe80008121870 */
[----:B------:R1:W-:Y:S04]  /*e3a0*/  LDGSTS.E [R2+-0x54c00], desc[UR48][R80.64], P0 ;  /* 0xab40000050027fae */ /* 0x0003e80008121870 */
[----:B------:R1:W-:Y:S01]  /*e3b0*/  LDGSTS.E [R2+-0x54800], desc[UR48][R88.64], P0 ;  /* 0xab80000058027fae */ /* 0x0003e20008121870 */
[----:B------:R-:W-:Y:S01]  /*e3c0*/  IMAD.WIDE R6, R21, 0x4, R102 ;  /* 0x0000000415067825 */ /* 0x000fe200078e0266 */
[----:B------:R-:W1:Y:S02]  /*e3d0*/  LDC R64, c[0x0][0x230] ;  /* 0x00008c00ff407b82 */ /* 0x000e640000000800 */
[----:B------:R1:W-:Y:S04]  /*e3e0*/  LDGSTS.E [R2+-0x54400], desc[UR48][R96.64], P0 ;  /* 0xabc0000060027fae */ /* 0x0003e80008121870 */
[----:B------:R-:W-:Y:S02]  /*e3f0*/  STL.64 [R1+0xf98], R2 ;  /* 0x000f980201007387 */ /* 0x000fe40000100a00 */
[----:B-1----:R-:W1:Y:S08]  /*e400*/  LDC R80, c[0x0][0x230] ;  /* 0x00008c00ff507b82 */ /* 0x002e700000000800 */
[----:B------:R-:W1:Y:S01]  /*e410*/  LDC R88, c[0x0][0x230] ;  /* 0x00008c00ff587b82 */ /* 0x000e620000000800 */
[----:B------:R-:W-:-:S07]  /*e420*/  IADD3 R64, R64, -0x99, RZ ;  /* 0xffffff6740407810 */ /* 0x000fce0007ffe0ff */
[----:B------:R-:W1:Y:S01]  /*e430*/  LDC R96, c[0x0][0x230] ;  /* 0x00008c00ff607b82 */ /* 0x000e620000000800 */
        /* <DEDUP_REMOVED lines=8> */
[----:B------:R3:W-:Y:S04]  /*e4c0*/  LDGSTS.E [R5+-0x55f00], desc[UR48][R42.64], P0 ;  /* 0xaa1000002a057fae */ /* 0x0007e80008121870 */
[----:B------:R-:W-:Y:S04]  /*e4d0*/  LDGSTS.E [R5+-0x55b00], desc[UR48][R50.64], P0 ;  /* 0xaa50000032057fae */ /* 0x000fe80008121870 */
[----:B------:R-:W-:Y:S04]  /*e4e0*/  LDGSTS.E [R5+-0x55700], desc[UR48][R58.64], P0 ;  /* 0xaa9000003a057fae */ /* 0x000fe80008121870 */
[----:B------:R-:W-:Y:S01]  /*e4f0*/  LDGSTS.E [R5+-0x55300], desc[UR48][R66.64], P0 ;  /* 0xaad0000042057fae */ /* 0x000fe20008121870 */
[----:B---3--:R-:W3:Y:S03]  /*e500*/  LDC R42, c[0x0][0x230] ;  /* 0x00008c00ff2a7b82 */ /* 0x008ee60000000800 */
[----:B------:R-:W-:Y:S04]  /*e510*/  LDGSTS.E [R5+-0x54f00], desc[UR48][R74.64], P0 ;  /* 0xab1000004a057fae */ /* 0x000fe80008121870 */
[----:B------:R-:W-:Y:S01]  /*e520*/  LDGSTS.E [R5+-0x54b00], desc[UR48][R82.64], P0 ;  /* 0xab50000052057fae */ /* 0x000fe20008121870 */
[----:B------:R-:W1:Y:S03]  /*e530*/  LDC R43, c[0x0][0x230] ;  /* 0x00008c00ff2b7b82 */ /* 0x000e660000000800 */
[----:B------:R-:W-:Y:S04]  /*e540*/  LDGSTS.E [R5+-0x54700], desc[UR48][R90.64], P0 ;  /* 0xab9000005a057fae */ /* 0x000fe80008121870 */
[----:B------:R-:W-:Y:S04]  /*e550*/  LDGSTS.E [R5+-0x54300], desc[UR48][R98.64], P0 ;  /* 0xabd0000062057fae */ /* 0x000fe80008121870 */
[----:B------:R-:W2:Y:S04]  /*e560*/  LDL.LU.64 R112, [R1+0x1140] ;  /* 0x0011400001707983 */ /* 0x000ea80000300a00 */
[----:B------:R-:W-:Y:S04]  /*e570*/  LDGSTS.E [R4+-0x57e00], desc[UR48][R234.64], P0 ;  /* 0xa8200000ea047fae */ /* 0x000fe80008121870 */
[----:B------:R-:W4:Y:S04]  /*e580*/  LDL.LU.64 R110, [R1+0x1138] ;  /* 0x00113800016e7983 */ /* 0x000f280000300a00 */
        /* <DEDUP_REMOVED lines=12> */
[----:B------:R3:W-:Y:S04]  /*e650*/  LDGSTS.E [R4+-0x56200], desc[UR48][R242.64], P0 ;  /* 0xa9e00000f2047fae */ /* 0x0007e80008121870 */
[----:B------:R-:W2:Y:S04]  /*e660*/  LDL.LU.64 R236, [R1+0x1100] ;  /* 0x0011000001ec7983 */ /* 0x000ea80000300a00 */
[----:B------:R-:W-:Y:S04]  /*e670*/  LDGSTS.E [R4+-0x55e00], desc[UR48][R44.64], P0 ;  /* 0xaa2000002c047fae */ /* 0x000fe80008121870 */
[----:B------:R-:W4:Y:S01]  /*e680*/  LDL.LU.64 R238, [R1+0x10f8] ;  /* 0x0010f80001ee7983 */ /* 0x000f220000300a00 */
[----:B---3--:R-:W3:Y:S03]  /*e690*/  LDC R243, c[0x0][0x230] ;  /* 0x00008c00fff37b82 */ /* 0x008ee60000000800 */
[----:B------:R-:W-:Y:S04]  /*e6a0*/  LDGSTS.E [R4+-0x55a00], desc[UR48][R52.64], P0 ;  /* 0xaa60000034047fae */ /* 0x000fe80008121870 */
[----:B------:R-:W2:Y:S04]  /*e6b0*/  LDL.LU.64 R18, [R1+0x10f0] ;  /* 0x0010f00001127983 */ /* 0x000ea80000300a00 */
[----:B------:R-:W-:Y:S04]  /*e6c0*/  LDGSTS.E [R4+-0x55600], desc[UR48][R60.64], P0 ;  /* 0xaaa000003c047fae */ /* 0x000fe80008121870 */
[----:B------:R-:W4:Y:S04]  /*e6d0*/  LDL.LU.64 R38, [R1+0x10e8] ;  /* 0x0010e80001267983 */ /* 0x000f280000300a00 */
[----:B------:R-:W-:Y:S04]  /*e6e0*/  LDGSTS.E [R4+-0x55200], desc[UR48][R68.64], P0 ;  /* 0xaae0000044047fae */ /* 0x000fe80008121870 */
[----:B------:R-:W4:Y:S04]  /*e6f0*/  LDL.LU.64 R36, [R1+0x10e0] ;  /* 0x0010e00001247983 */ /* 0x000f280000300a00 */
[----:B------:R-:W-:Y:S04]  /*e700*/  LDGSTS.E [R4+-0x54e00], desc[UR48][R76.64], P0 ;  /* 0xab2000004c047fae */ /* 0x000fe80008121870 */
[----:B------:R-:W-:Y:S04]  /*e710*/  LDGSTS.E [R4+-0x54a00], desc[UR48][R84.64], P0 ;  /* 0xab60000054047fae */ /* 0x000fe80008121870 */
[----:B------:R-:W2:Y:S04]  /*e720*/  LDL.LU.64 R244, [R1+0x5c8] ;  /* 0x0005c80001f47983 */ /* 0x000ea80000300a00 */
[----:B------:R-:W-:Y:S04]  /*e730*/  LDGSTS.E [R4+-0x54600], desc[UR48][R92.64], P0 ;  /* 0xaba000005c047fae */ /* 0x000fe80008121870 */
[----:B------:R-:W4:Y:S04]  /*e740*/  LDL.LU.64 R246, [R1+0x5c0] ;  /* 0x0005c00001f67983 */ /* 0x000f280000300a00 */
[----:B------:R2:W-:Y:S04]  /*e750*/  LDGSTS.E [R4+-0x54200], desc[UR48][R8.64], P0 ;  /* 0xabe0000008047fae */ /* 0x0005e80008121870 */
[----:B------:R-:W-:Y:S04]  /*e760*/  STL.64 [R1+0xfa8], R4 ;  /* 0x000fa80401007387 */ /* 0x000fe80000100a00 */
[----:B------:R2:W-:Y:S04]  /*e770*/  STL.64 [R1+0xfa0], R8 ;  /* 0x000fa00801007387 */ /* 0x0005e80000100a00 */
[----:B------:R-:W-:Y:S04]  /*e780*/  LDGSTS.E [R0+-0x57d00], desc[UR48][R24.64], P0 ;  /* 0xa830000018007fae */ /* 0x000fe80008121870 */
[----:B------:R-:W-:Y:S04]  /*e790*/  LDGSTS.E [R0+-0x57900], desc[UR48][R28.64], P0 ;  /* 0xa87000001c007fae */ /* 0x000fe80008121870 */
[----:B------:R-:W-:Y:S04]  /*e7a0*/  LDGSTS.E [R0+-0x57500], desc[UR48][R34.64], P0 ;  /* 0xa8b0000022007fae */ /* 0x000fe80008121870 */
[----:B------:R-:W4:Y:S04]  /*e7b0*/  LDL.LU.64 R24, [R1+0x10d8] ;  /* 0x0010d80001187983 */ /* 0x000f280000300a00 */
[----:B------:R-:W4:Y:S04]  /*e7c0*/  LDL.LU.64 R28, [R1+0x10d0] ;  /* 0x0010d000011c7983 */ /* 0x000f280000300a00 */
[----:B------:R-:W4:Y:S04]  /*e7d0*/  LDL.LU.64 R34, [R1+0x10c8] ;  /* 0x0010c80001227983 */ /* 0x000f280000300a00 */
[----:B------:R-:W4:Y:S04]  /*e7e0*/  LDL.LU.64 R248, [R1+0x5b8] ;  /* 0x0005b80001f87983 */ /* 0x000f280000300a00 */
[----:B------:R-:W4:Y:S04]  /*e7f0*/  LDL.LU.64 R250, [R1+0x5b0] ;  /* 0x0005b00001fa7983 */ /* 0x000f280000300a00 */
[----:B------:R-:W-:Y:S04]  /*e800*/  LDGSTS.E [R0+-0x57100], desc[UR48][R32.64], P0 ;  /* 0xa8f0000020007fae */ /* 0x000fe80008121870 */
[----:B------:R-:W-:Y:S04]  /*e810*/  LDGSTS.E [R0+-0x56d00], desc[UR48][R22.64], P0 ;  /* 0xa930000016007fae */ /* 0x000fe80008121870 */
[----:B------:R-:W-:Y:S01]  /*e820*/  LDGSTS.E [R0+-0x56900], desc[UR48][R26.64], P0 ;  /* 0xa97000001a007fae */ /* 0x000fe20008121870 */
[----:B---3--:R-:W-:-:S02]  /*e830*/  VIADD R242, R243, 0xffffff5e ;  /* 0xffffff5ef3f27836 */ /* 0x008fc40000000000 */
[----:B------:R-:W3:Y:S01]  /*e840*/  LDC R243, c[0x0][0x230] ;  /* 0x00008c00fff37b82 */ /* 0x000ee20000000800 */
[----:B------:R-:W4:Y:S04]  /*e850*/  LDL.LU.64 R32, [R1+0x10c0] ;  /* 0x0010c00001207983 */ /* 0x000f280000300a00 */
[----:B------:R-:W-:Y:S04]  /*e860*/  LDGSTS.E [R0+-0x56500], desc[UR48][R30.64], P0 ;  /* 0xa9b000001e007fae */ /* 0x000fe80008121870 */
[----:B------:R-:W4:Y:S04]  /*e870*/  LDL.LU.64 R22, [R1+0x10b8] ;  /* 0x0010b80001167983 */ /* 0x000f280000300a00 */
[----:B------:R-:W-:Y:S04]  /*e880*/  LDGSTS.E [R0+-0x56100], desc[UR48][R240.64], P0 ;  /* 0xa9f00000f0007fae */ /* 0x000fe80008121870 */
[----:B------:R-:W4:Y:S04]  /*e890*/  LDL.LU.64 R26, [R1+0x10b0] ;  /* 0x0010b000011a7983 */ /* 0x000f280000300a00 */
[----:B------:R-:W-:Y:S04]  /*e8a0*/  LDGSTS.E [R0+-0x55d00], desc[UR48][R46.64], P0 ;  /* 0xaa3000002e007fae */ /* 0x000fe80008121870 */
[----:B------:R-:W4:Y:S04]  /*e8b0*/  LDL.LU.64 R30, [R1+0x10a8] ;  /* 0x0010a800011e7983 */ /* 0x000f280000300a00 */
[----:B------:R-:W-:Y:S04]  /*e8c0*/  LDGSTS.E [R0+-0x55900], desc[UR48][R54.64], P0 ;  /* 0xaa70000036007fae */ /* 0x000fe80008121870 */
[----:B------:R-:W-:Y:S04]  /*e8d0*/  LDGSTS.E [R0+-0x55500], desc[UR48][R62.64], P0 ;  /* 0xaab000003e007fae */ /* 0x000fe80008121870 */
[----:B------:R-:W-:Y:S04]  /*e8e0*/  LDGSTS.E [R0+-0x55100], desc[UR48][R70.64], P0 ;  /* 0xaaf0000046007fae */ /* 0x000fe80008121870 */
[----:B------:R-:W4:Y:S04]  /*e8f0*/  LDL.LU.64 R54, [R1+0x5a8] ;  /* 0x0005a80001367983 */ /* 0x000f280000300a00 */
[----:B------:R-:W4:Y:S04]  /*e900*/  LDL.LU.64 R240, [R1+0x598] ;  /* 0x0005980001f07983 */ /* 0x000f280000300a00 */
[----:B------:R-:W-:Y:S04]  /*e910*/  LDGSTS.E [R0+-0x54d00], desc[UR48][R78.64], P0 ;  /* 0xab3000004e007fae */ /* 0x000fe80008121870 */
[----:B------:R-:W-:Y:S04]  /*e920*/  LDGSTS.E [R0+-0x54900], desc[UR48][R86.64], P0 ;  /* 0xab70000056007fae */ /* 0x000fe80008121870 */
[----:B------:R-:W4:Y:S04]  /*e930*/  LDL.LU.64 R46, [R1+0x588] ;  /* 0x00058800012e7983 */ /* 0x000f280000300a00 */
[----:B------:R-:W4:Y:S04]  /*e940*/  LDL.LU.64 R44, [R1+0x578] ;  /* 0x00057800012c7983 */ /* 0x000f280000300a00 */
[----:B------:R-:W-:Y:S04]  /*e950*/  LDGSTS.E [R0+-0x54500], desc[UR48][R94.64], P0 ;  /* 0xabb000005e007fae */ /* 0x000fe80008121870 */
[----:B------:R4:W-:Y:S04]  /*e960*/  LDGSTS.E [R0+-0x54100], desc[UR48][R6.64], P0 ;  /* 0xabf0000006007fae */ /* 0x0009e80008121870 */
[----:B------:R4:W-:Y:S01]  /*e970*/  STL.64 [R1+0xfb0], R6 ;  /* 0x000fb00601007387 */ /* 0x0009e20000100a00 */
[----:B------:R-:W-:-:S03]  /*e980*/  ISETP.GE.U32.AND P0, PT, R242, 0x7fffff1f, PT ;  /* 0x7fffff1ff200780c */ /* 0x000fc60003f06070 */
[----:B------:R-:W4:Y:S01]  /*e990*/  LDL.LU.64 R52, [R1+0x568] ;  /* 0x0005680001347983 */ /* 0x000f220000300a00 */
[----:B---3--:R-:W-:-:S03]  /*e9a0*/  IADD3 R40, R243, -0xa3, RZ ;  /* 0xffffff5df3287810 */ /* 0x008fc60007ffe0ff */
[----:B------:R-:W3:Y:S04]  /*e9b0*/  LDL.LU.64 R50, [R1+0x558] ;  /* 0x0005580001327983 */ /* 0x000ee80000300a00 */
[----:B------:R-:W0:Y:S01]  /*e9c0*/  LDGDEPBAR ;  /* 0x00000000000079af */ /* 0x000e220000000000 */
[C---:B--2---:R-:W-:Y:S01]  /*e9d0*/  IMAD.WIDE R8, R20.reuse, 0x4, R244 ;  /* 0x0000000414087825 */ /* 0x044fe200078e02f4 */
[----:B------:R-:W-:Y:S03]  /*e9e0*/  BAR.SYNC.DEFER_BLOCKING 0x0 ;  /* 0x0000000000007b1d */ /* 0x000fe60000010000 */
[----:B----4-:R-:W-:-:S03]  /*e9f0*/  IMAD.WIDE R6, R20, 0x4, R246 ;  /* 0x0000000414067825 */ /* 0x010fc600078e02f6 */
[----:B------:R-:W-:Y:S04]  /*ea00*/  STL.64 [R1+0x3f8], R8 ;  /* 0x0003f80801007387 */ /* 0x000fe80000100a00 */
[----:B------:R-:W2:Y:S04]  /*ea10*/  LDL.LU.64 R242, [R1+0x548] ;  /* 0x0005480001f27983 */ /* 0x000ea80000300a00 */
[----:B------:R4:W-:Y:S04]  /*ea20*/  STL.64 [R1+0x440], R6 ;  /* 0x0004400601007387 */ /* 0x0009e80000100a00 */
[----:B------:R-:W2:Y:S04]  /*ea30*/  LDL.LU.64 R244, [R1+0x538] ;  /* 0x0005380001f47983 */ /* 0x000ea80000300a00 */
[----:B------:R-:W-:Y:S01]  /*ea40*/  @!PT LDS RZ, [RZ] ;  /* 0x00000000fffff984 */ /* 0x000fe20000000800 */
[----:B------:R-:W-:Y:S01]  /*ea50*/  @!PT LDS RZ, [RZ] ;  /* 0x00000000fffff984 */ /* 0x000fe20000000800 */
[----:B------:R-:W-:Y:S01]  /*ea60*/  @!PT LDS RZ, [RZ] ;  /* 0x00000000fffff984 */ /* 0x000fe20000000800 */
[----:B------:R-:W-:Y:S04]  /*ea70*/  LDGSTS.E [R19+0x40000], desc[UR48][R8.64], !P3 ;  /* 0x4000000008137fae */ /* 0x000fe8000d921870 */
[----:B------:R4:W-:Y:S01]  /*ea80*/  LDGSTS.E [R19+0x44000], desc[UR48][R6.64], !P3 ;  /* 0x4400000006137fae */ /* 0x0009e2000d921870 */
[----:B------:R-:W-:-:S04]  /*ea90*/  IMAD.WIDE R4, R20, 0x4, R248 ;  /* 0x0000000414047825 */ /* 0x000fc800078e02f8 */
[----:B------:R-:W-:Y:S01]  /*eaa0*/  IMAD.WIDE R2, R20, 0x4, R250 ;  /* 0x0000000414027825 */ /* 0x000fe200078e02fa */
[----:B------:R1:W-:Y:S04]  /*eab0*/  STL.64 [R1+0x438], R4 ;  /* 0x0004380401007387 */ /* 0x0003e80000100a00 */
[----:B------:R1:W-:Y:S04]  /*eac0*/  STL.64 [R1+0x430], R2 ;  /* 0x0004300201007387 */ /* 0x0003e80000100a00 */
[----:B------:R-:W2:Y:S04]  /*ead0*/  LDL.LU.64 R48, [R1+0x528] ;  /* 0x0005280001307983 */ /* 0x000ea80000300a00 */
[----:B------:R-:W2:Y:S04]  /*eae0*/  LDL.LU.64 R246, [R1+0x518] ;  /* 0x0005180001f67983 */ /* 0x000ea80000300a00 */
[----:B------:R-:W2:Y:S04]  /*eaf0*/  LDL.LU.64 R248, [R1+0x508] ;  /* 0x0005080001f87983 */ /* 0x000ea80000300a00 */
[----:B------:R-:W2:Y:S04]  /*eb00*/  LDL.LU.64 R250, [R1+0x4f8] ;  /* 0x0004f80001fa7983 */ /* 0x000ea80000300a00 */
[----:B------:R1:W-:Y:S04]  /*eb10*/  LDGSTS.E [R19+0x48000], desc[UR48][R4.64], !P3 ;  /* 0x4800000004137fae */ /* 0x0003e8000d921870 */
[----:B------:R1:W-:Y:S01]  /*eb20*/  LDGSTS.E [R19+0x4c000], desc[UR48][R2.64], !P3 ;  /* 0x4c00000002137fae */ /* 0x0003e2000d921870 */
[----:B------:R-:W-:Y:S01]  /*eb30*/  ISETP.GE.U32.AND P3, PT, R40, 0x7fffff1e, PT ;  /* 0x7fffff1e2800780c */ /* 0x000fe20003f66070 */
[----:B----4-:R-:W-:-:S02]  /*eb40*/  IMAD.WIDE R6, R20, 0x4, R240 ;  /* 0x0000000414067825 */ /* 0x010fc400078e02f0 */
[----:B------:R-:W4:Y:S02]  /*eb50*/  LDC R241, c[0x0][0x230] ;  /* 0x00008c00fff17b82 */ /* 0x000f240000000800 */
[----:B------:R-:W-:-:S05]  /*eb60*/  IMAD.WIDE R8, R20, 0x4, R54 ;  /* 0x0000000414087825 */ /* 0x000fca00078e0236 */
[----:B------:R4:W-:Y:S01]  /*eb70*/  STL.64 [R1+0x5f0], R8 ;  /* 0x0005f00801007387 */ /* 0x0009e20000100a00 */
[----:B-1----:R-:W-:-:S03]  /*eb80*/  IMAD.WIDE R4, R20, 0x4, R46 ;  /* 0x0000000414047825 */ /* 0x002fc600078e022e */
[----:B------:R3:W-:Y:S01]  /*eb90*/  STL.64 [R1+0x5e0], R6 ;  /* 0x0005e00601007387 */ /* 0x0007e20000100a00 */
[----:B------:R-:W-:-:S03]  /*eba0*/  IMAD.WIDE R2, R20, 0x4, R44 ;  /* 0x0000000414027825 */ /* 0x000fc600078e022c */
[----:B------:R1:W-:Y:S01]  /*ebb0*/  LDGSTS.E [R19+0x40004], desc[UR48][R8.64], !P6 ;  /* 0x4000400008137fae */ /* 0x0003e2000f121870 */
[----:B------:R-:W2:Y:S03]  /*ebc0*/  LDC R44, c[0x0][0x230] ;  /* 0x00008c00ff2c7b82 */ /* 0x000ea60000000800 */
[----:B------:R2:W-:Y:S04]  /*ebd0*/  STL.64 [R1+0x5d8], R4 ;  /* 0x0005d80401007387 */ /* 0x0005e80000100a00 */
[----:B------:R3:W-:Y:S01]  /*ebe0*/  LDGSTS.E [R19+0x44004], desc[UR48][R6.64], !P6 ;  /* 0x4400400006137fae */ /* 0x0007e2000f121870 */
[----:B----4-:R-:W-:-:S03]  /*ebf0*/  VIADD R40, R241, 0xffffff5c ;  /* 0xffffff5cf1287836 */ /* 0x010fc60000000000 */
[----:B------:R4:W-:Y:S01]  /*ec00*/  STL.64 [R1+0x5d0], R2 ;  /* 0x0005d00201007387 */ /* 0x0009e20000100a00 */
[----:B-1----:R-:W-:-:S03]  /*ec10*/  IMAD.WIDE R8, R20, 0x4, R52 ;  /* 0x0000000414087825 */ /* 0x002fc600078e0234 */
[----:B------:R-:W4:Y:S01]  /*ec20*/  LDL.LU.64 R46, [R1+0x4e8] ;  /* 0x0004e800012e7983 */ /* 0x000f220000300a00 */
[----:B---3--:R-:W-:-:S03]  /*ec30*/  IMAD.WIDE R6, R20, 0x4, R50 ;  /* 0x0000000414067825 */ /* 0x008fc600078e0232 */
[----:B------:R2:W-:Y:S04]  /*ec40*/  LDGSTS.E [R19+0x48004], desc[UR48][R4.64], !P6 ;  /* 0x4800400004137fae */ /* 0x0005e8000f121870 */
[----:B------:R4:W-:Y:S04]  /*ec50*/  LDGSTS.E [R19+0x4c004], desc[UR48][R2.64], !P6 ;  /* 0x4c00400002137fae */ /* 0x0009e8000f121870 */
[----:B------:R-:W3:Y:S04]  /*ec60*/  LDL.LU.64 R240, [R1+0x4d8] ;  /* 0x0004d80001f07983 */ /* 0x000ee80000300a00 */
[----:B------:R1:W-:Y:S04]  /*ec70*/  STL.64 [R1+0x520], R8 ;  /* 0x0005200801007387 */ /* 0x0003e80000100a00 */
[----:B------:R-:W3:Y:S04]  /*ec80*/  LDL.LU.64 R50, [R1+0x4d0] ;  /* 0x0004d00001327983 */ /* 0x000ee80000300a00 */
[----:B------:R1:W-:Y:S04]  /*ec90*/  LDGSTS.E [R19+0x40008], desc[UR48][R8.64], !P5 ;  /* 0x4000800008137fae */ /* 0x0003e8000e921870 */
[----:B------:R1:W-:Y:S04]  /*eca0*/  STL.64 [R1+0x5c8], R6 ;  /* 0x0005c80601007387 */ /* 0x0003e80000100a00 */
[----:B------:R1:W-:Y:S01]  /*ecb0*/  LDGSTS.E [R19+0x44008], desc[UR48][R6.64], !P5 ;  /* 0x4400800006137fae */ /* 0x0003e2000e921870 */
[----:B--2---:R-:W-:-:S03]  /*ecc0*/  IMAD.WIDE R4, R20, 0x4, R242 ;  /* 0x0000000414047825 */ /* 0x004fc600078e02f2 */
[----:B------:R-:W2:Y:S01]  /*ecd0*/  LDL.LU.64 R242, [R1+0x4c8] ;  /* 0x0004c80001f27983 */ /* 0x000ea20000300a00 */
[----:B----4-:R-:W-:-:S03]  /*ece0*/  IMAD.WIDE R2, R20, 0x4, R244 ;  /* 0x0000000414027825 */ /* 0x010fc600078e02f4 */
[----:B------:R4:W-:Y:S04]  /*ecf0*/  STL.64 [R1+0x5c0], R4 ;  /* 0x0005c00401007387 */ /* 0x0009e80000100a00 */
[----:B------:R4:W-:Y:S04]  /*ed00*/  STL.64 [R1+0x5b8], R2 ;  /* 0x0005b80201007387 */ /* 0x0009e80000100a00 */
[----:B------:R4:W-:Y:S04]  /*ed10*/  LDGSTS.E [R19+0x48008], desc[UR48][R4.64], !P5 ;  /* 0x4800800004137fae */ /* 0x0009e8000e921870 */
[----:B------:R-:W2:Y:S04]  /*ed20*/  LDL.LU.64 R244, [R1+0x4c0] ;  /* 0x0004c00001f47983 */ /* 0x000ea80000300a00 */
[----:B------:R4:W-:Y:S01]  /*ed30*/  LDGSTS.E [R19+0x4c008], desc[UR48][R2.64], !P5 ;  /* 0x4c00800002137fae */ /* 0x0009e2000e921870 */
[----:B-1----:R-:W-:-:S04]  /*ed40*/  IMAD.WIDE R8, R20, 0x4, R48 ;  /* 0x0000000414087825 */ /* 0x002fc800078e0230 */
[C---:B------:R-:W-:Y:S01]  /*ed50*/  IMAD.WIDE R6, R20.reuse, 0x4, R246 ;  /* 0x0000000414067825 */ /* 0x040fe200078e02f6 */
[----:B------:R1:W-:Y:S03]  /*ed60*/  STL.64 [R1+0x510], R8 ;  /* 0x0005100801007387 */ /* 0x0003e60000100a00 */
[C---:B----4-:R-:W-:Y:S01]  /*ed70*/  IMAD.WIDE R4, R20.reuse, 0x4, R248 ;  /* 0x0000000414047825 */ /* 0x050fe200078e02f8 */
[----:B------:R-:W4:Y:S04]  /*ed80*/  LDL.LU.64 R246, [R1+0x4b8] ;  /* 0x0004b80001f67983 */ /* 0x000f280000300a00 */
[----:B------:R3:W-:Y:S01]  /*ed90*/  STL.64 [R1+0x5b0], R6 ;  /* 0x0005b00601007387 */ /* 0x0007e20000100a00 */
[----:B------:R-:W-:-:S03]  /*eda0*/  IMAD.WIDE R2, R20, 0x4, R250 ;  /* 0x0000000414027825 */ /* 0x000fc600078e02fa */
[----:B------:R-:W4:Y:S04]  /*edb0*/  LDL.LU.64 R248, [R1+0x4b0] ;  /* 0x0004b00001f87983 */ /* 0x000f280000300a00 */
[----:B------:R3:W-:Y:S04]  /*edc0*/  STL.64 [R1+0x528], R4 ;  /* 0x0005280401007387 */ /* 0x0007e80000100a00 */
[----:B------:R-:W4:Y:S04]  /*edd0*/  LDL.LU.64 R250, [R1+0x4a8] ;  /* 0x0004a80001fa7983 */ /* 0x000f280000300a00 */
[----:B------:R1:W-:Y:S04]  /*ede0*/  LDGSTS.E [R19+0x4000c], desc[UR48][R8.64], !P1 ;  /* 0x4000c00008137fae */ /* 0x0003e8000c921870 */
[----:B------:R2:W-:Y:S04]  /*edf0*/  STL.64 [R1+0x530], R2 ;  /* 0x0005300201007387 */ /* 0x0005e80000100a00 */
[----:B------:R3:W-:Y:S04]  /*ee00*/  LDGSTS.E [R19+0x4400c], desc[UR48][R6.64], !P1 ;  /* 0x4400c00006137fae */ /* 0x0007e8000c921870 */
[----:B------:R-:W4:Y:S04]  /*ee10*/  LDL.LU.64 R54, [R1+0x498] ;  /* 0x0004980001367983 */ /* 0x000f280000300a00 */
[----:B------:R3:W-:Y:S04]  /*ee20*/  LDGSTS.E [R19+0x4800c], desc[UR48][R4.64], !P1 ;  /* 0x4800c00004137fae */ /* 0x0007e8000c921870 */
[----:B------:R-:W4:Y:S04]  /*ee30*/  LDL.LU.64 R48, [R1+0x470] ;  /* 0x0004700001307983 */ /* 0x000f280000300a00 */
[----:B------:R2:W-:Y:S01]  /*ee40*/  LDGSTS.E [R19+0x4c00c], desc[UR48][R2.64], !P1 ;  /* 0x4c00c00002137fae */ /* 0x0005e2000c921870 */
[----:B-1----:R-:W-:-:S05]  /*ee50*/  IMAD.WIDE R8, R20, 0x4, R46 ;  /* 0x0000000414087825 */ /* 0x002fca00078e022e */
[----:B------:R1:W-:Y:S04]  /*ee60*/  STL.64 [R1+0x508], R8 ;  /* 0x0005080801007387 */ /* 0x0003e80000100a00 */
[----:B------:R-:W4:Y:S01]  /*ee70*/  LDL.LU.64 R46, [R1+0x450] ;  /* 0x00045000012e7983 */ /* 0x000f220000300a00 */
[----:B---3--:R-:W-:-:S03]  /*ee80*/  IMAD.WIDE R6, R20, 0x4, R240 ;  /* 0x0000000414067825 */ /* 0x008fc600078e02f0 */
[----:B------:R1:W-:Y:S04]  /*ee90*/  LDGSTS.E [R19+0x50000], desc[UR48][R8.64], !P4 ;  /* 0x5000000008137fae */ /* 0x0003e8000e121870 */
[----:B------:R4:W-:Y:S01]  /*eea0*/  STL.64 [R1+0x5a8], R6 ;  /* 0x0005a80601007387 */ /* 0x0009e20000100a00 */
[----:B------:R-:W-:-:S03]  /*eeb0*/  IMAD.WIDE R4, R20, 0x4, R50 ;  /* 0x0000000414047825 */ /* 0x000fc600078e0232 */
[----:B------:R-:W3:Y:S04]  /*eec0*/  LDL.LU.64 R240, [R1+0x348] ;  /* 0x0003480001f07983 */ /* 0x000ee80000300a00 */
[----:B------:R4:W-:Y:S04]  /*eed0*/  STL.64 [R1+0x5a0], R4 ;  /* 0x0005a00401007387 */ /* 0x0009e80000100a00 */
[----:B------:R4:W-:Y:S04]  /*eee0*/  LDGSTS.E [R19+0x54000], desc[UR48][R6.64], !P4 ;  /* 0x5400000006137fae */ /* 0x0009e8000e121870 */
[----:B------:R4:W-:Y:S01]  /*eef0*/  LDGSTS.E [R19+0x58000], desc[UR48][R4.64], !P4 ;  /* 0x5800000004137fae */ /* 0x0009e2000e121870 */
[----:B--2---:R-:W-:-:S05]  /*ef00*/  IMAD.WIDE R2, R20, 0x4, R242 ;  /* 0x0000000414027825 */ /* 0x004fca00078e02f2 */
[----:B------:R2:W-:Y:S04]  /*ef10*/  STL.64 [R1+0x598], R2 ;  /* 0x0005980201007387 */ /* 0x0005e80000100a00 */
[----:B------:R-:W3:Y:S04]  /*ef20*/  LDL.LU.64 R52, [R1+0x338] ;  /* 0x0003380001347983 */ /* 0x000ee80000300a00 */
[----:B------:R2:W-:Y:S04]  /*ef30*/  LDGSTS.E [R19+0x5c000], desc[UR48][R2.64], !P4 ;  /* 0x5c00000002137fae */ /* 0x0005e8000e121870 */
[----:B------:R-:W3:Y:S01]  /*ef40*/  LDL.LU.64 R50, [R1+0x320] ;  /* 0x0003200001327983 */ /* 0x000ee20000300a00 */
[----:B-1----:R-:W-:-:S03]  /*ef50*/  IMAD.WIDE R8, R20, 0x4, R244 ;  /* 0x0000000414087825 */ /* 0x002fc600078e02f4 */
[----:B------:R-:W3:Y:S04]  /*ef60*/  LDL.LU.64 R242, [R1+0x308] ;  /* 0x0003080001f27983 */ /* 0x000ee80000300a00 */
[----:B------:R1:W-:Y:S04]  /*ef70*/  STL.64 [R1+0x500], R8 ;  /* 0x0005000801007387 */ /* 0x0003e80000100a00 */
[----:B------:R-:W3:Y:S04]  /*ef80*/  LDL.LU.64 R244, [R1+0x2f0] ;  /* 0x0002f00001f47983 */ /* 0x000ee80000300a00 */
[----:B------:R1:W-:Y:S01]  /*ef90*/  LDGSTS.E [R19+0x50004], desc[UR48][R8.64], !P0 ;  /* 0x5000400008137fae */ /* 0x0003e2000c121870 */
[----:B----4-:R-:W-:-:S04]  /*efa0*/  IMAD.WIDE R6, R20, 0x4, R246 ;  /* 0x0000000414067825 */ /* 0x010fc800078e02f6 */
[C---:B------:R-:W-:Y:S01]  /*efb0*/  IMAD.WIDE R4, R20.reuse, 0x4, R248 ;  /* 0x0000000414047825 */ /* 0x040fe200078e02f8 */
[----:B------:R4:W-:Y:S03]  /*efc0*/  STL.64 [R1+0x590], R6 ;  /* 0x0005900601007387 */ /* 0x0009e60000100a00 */
[C---:B--2---:R-:W-:Y:S01]  /*efd0*/  IMAD.WIDE R2, R20.reuse, 0x4, R250 ;  /* 0x0000000414027825 */ /* 0x044fe200078e02fa */
[----:B------:R2:W-:Y:S04]  /*efe0*/  STL.64 [R1+0x588], R4 ;  /* 0x0005880401007387 */ /* 0x0005e80000100a00 */
[----:B------:R3:W-:Y:S04]  /*eff0*/  STL.64 [R1+0x580], R2 ;  /* 0x0005800201007387 */ /* 0x0007e80000100a00 */
[----:B------:R-:W3:Y:S04]  /*f000*/  LDL.LU.64 R246, [R1+0x2d8] ;  /* 0x0002d80001f67983 */ /* 0x000ee80000300a00 */
[----:B------:R-:W3:Y:S04]  /*f010*/  LDL.LU.64 R248, [R1+0x2c0] ;  /* 0x0002c00001f87983 */ /* 0x000ee80000300a00 */
[----:B------:R-:W3:Y:S01]  /*f020*/  LDL.LU.64 R250, [R1+0x2a8] ;  /* 0x0002a80001fa7983 */ /* 0x000ee20000300a00 */
[----:B-1----:R-:W-:-:S03]  /*f030*/  IMAD.WIDE R8, R20, 0x4, R54 ;  /* 0x0000000414087825 */ /* 0x002fc600078e0236 */
[----:B------:R4:W-:Y:S01]  /*f040*/  LDGSTS.E [R19+0x54004], desc[UR48][R6.64], !P0 ;  /* 0x5400400006137fae */ /* 0x0009e2000c121870 */
[----:B------:R-:W-:-:S03]  /*f050*/  ISETP.GE.U32.AND P6, PT, R40, 0x7fffff1d, PT ;  /* 0x7fffff1d2800780c */ /* 0x000fc60003fc6070 */
[----:B------:R2:W-:Y:S04]  /*f060*/  LDGSTS.E [R19+0x58004], desc[UR48][R4.64], !P0 ;  /* 0x5800400004137fae */ /* 0x0005e8000c121870 */
[----:B------:R3:W-:Y:S01]  /*f070*/  LDGSTS.E [R19+0x5c004], desc[UR48][R2.64], !P0 ;  /* 0x5c00400002137fae */ /* 0x0007e2000c121870 */
[----:B----4-:R-:W-:-:S03]  /*f080*/  IMAD.WIDE R6, R20, 0x4, R48 ;  /* 0x0000000414067825 */ /* 0x010fc600078e0230 */
[----:B------:R1:W-:Y:S04]  /*f090*/  STL.64 [R1+0x4f8], R8 ;  /* 0x0004f80801007387 */ /* 0x0003e80000100a00 */
[----:B------:R4:W-:Y:S04]  /*f0a0*/  STL.64 [R1+0x578], R6 ;  /* 0x0005780601007387 */ /* 0x0009e80000100a00 */
[----:B------:R1:W-:Y:S04]  /*f0b0*/  LDGSTS.E [R19+0x50008], desc[UR48][R8.64], !P3 ;  /* 0x5000800008137fae */ /* 0x0003e8000d921870 */
[----:B------:R4:W-:Y:S01]  /*f0c0*/  LDGSTS.E [R19+0x54008], desc[UR48][R6.64], !P3 ;  /* 0x5400800006137fae */ /* 0x0009e2000d921870 */
[----:B--2---:R-:W-:-:S05]  /*f0d0*/  IMAD.WIDE R4, R20, 0x4, R46 ;  /* 0x0000000414047825 */ /* 0x004fca00078e022e */
[----:B------:R2:W-:Y:S04]  /*f0e0*/  STL.64 [R1+0x570], R4 ;  /* 0x0005700401007387 */ /* 0x0005e80000100a00 */
[----:B------:R-:W2:Y:S01]  /*f0f0*/  LDL.LU.64 R48, [R1+0x290] ;  /* 0x0002900001307983 */ /* 0x000ea20000300a00 */
[----:B---3--:R-:W-:-:S03]  /*f100*/  IMAD.WIDE R2, R20, 0x4, R240 ;  /* 0x0000000414027825 */ /* 0x008fc600078e02f0 */
[----:B------:R2:W-:Y:S04]  /*f110*/  LDGSTS.E [R19+0x58008], desc[UR48][R4.64], !P3 ;  /* 0x5800800004137fae */ /* 0x0005e8000d921870 */
[----:B------:R3:W-:Y:S04]  /*f120*/  STL.64 [R1+0x568], R2 ;  /* 0x0005680201007387 */ /* 0x0007e80000100a00 */
[----:B------:R-:W3:Y:S04]  /*f130*/  LDL.LU.64 R46, [R1+0x278] ;  /* 0x00027800012e7983 */ /* 0x000ee80000300a00 */
[----:B------:R-:W3:Y:S04]  /*f140*/  LDL.LU.64 R240, [R1+0x260] ;  /* 0x0002600001f07983 */ /* 0x000ee80000300a00 */
[----:B------:R3:W-:Y:S01]  /*f150*/  LDGSTS.E [R19+0x5c008], desc[UR48][R2.64], !P3 ;  /* 0x5c00800002137fae */ /* 0x0007e2000d921870 */
[----:B-1----:R-:W-:-:S05]  /*f160*/  IMAD.WIDE R8, R20, 0x4, R52 ;  /* 0x0000000414087825 */ /* 0x002fca00078e0234 */
[----:B------:R1:W-:Y:S01]  /*f170*/  STL.64 [R1+0x4a8], R8 ;  /* 0x0004a80801007387 */ /* 0x0003e20000100a00 */
[----:B----4-:R-:W-:-:S03]  /*f180*/  IMAD.WIDE R6, R20, 0x4, R50 ;  /* 0x0000000414067825 */ /* 0x010fc600078e0232 */
[----:B------:R1:W-:Y:S01]  /*f190*/  LDGSTS.E [R19+0x5000c], desc[UR48][R8.64], !P6 ;  /* 0x5000c00008137fae */ /* 0x0003e2000f121870 */
[----:B--2---:R-:W-:-:S03]  /*f1a0*/  IMAD.WIDE R4, R20, 0x4, R242 ;  /* 0x0000000414047825 */ /* 0x004fc600078e02f2 */
[----:B------:R2:W-:Y:S04]  /*f1b0*/  LDGSTS.E [R19+0x5400c], desc[UR48][R6.64], !P6 ;  /* 0x5400c00006137fae */ /* 0x0005e8000f121870 */
[----:B------:R-:W4:Y:S01]  /*f1c0*/  LDL.LU.64 R242, [R1+0x248] ;  /* 0x0002480001f27983 */ /* 0x000f220000300a00 */
[----:B---3--:R-:W-:-:S03]  /*f1d0*/  IMAD.WIDE R2, R20, 0x4, R244 ;  /* 0x0000000414027825 */ /* 0x008fc600078e02f4 */
[----:B------:R2:W-:Y:S04]  /*f1e0*/  STL.64 [R1+0x560], R6 ;  /* 0x0005600601007387 */ /* 0x0005e80000100a00 */
[----:B------:R-:W3:Y:S04]  /*f1f0*/  LDL.LU.64 R244, [R1+0x230] ;  /* 0x0002300001f47983 */ /* 0x000ee80000300a00 */
[----:B------:R2:W-:Y:S04]  /*f200*/  STL.64 [R1+0x558], R4 ;  /* 0x0005580401007387 */ /* 0x0005e80000100a00 */
[----:B------:R2:W-:Y:S04]  /*f210*/  STL.64 [R1+0x550], R2 ;  /* 0x0005500201007387 */ /* 0x0005e80000100a00 */
[----:B------:R-:W3:Y:S04]  /*f220*/  LDL.LU.64 R56, [R1+0x218] ;  /* 0x0002180001387983 */ /* 0x000ee80000300a00 */
[----:B------:R2:W-:Y:S01]  /*f230*/  LDGSTS.E [R19+0x5800c], desc[UR48][R4.64], !P6 ;  /* 0x5800c00004137fae */ /* 0x0005e2000f121870 */
[----:B------:R-:W-:-:S02]  /*f240*/  VIADD R40, R41, 0xffffff7b ;  /* 0xffffff7b29287836 */ /* 0x000fc40000000000 */
[----:B------:R-:W3:Y:S01]  /*f250*/  LDC R41, c[0x0][0x230] ;  /* 0x00008c00ff297b82 */ /* 0x000ee20000000800 */
[----:B------:R2:W-:Y:S01]  /*f260*/  LDGSTS.E [R19+0x5c00c], desc[UR48][R2.64], !P6 ;  /* 0x5c00c00002137fae */ /* 0x0005e2000f121870 */
[----:B-1----:R-:W-:-:S04]  /*f270*/  IMAD.WIDE R8, R20, 0x4, R246 ;  /* 0x0000000414087825 */ /* 0x002fc800078e02f6 */
[C---:B--2---:R-:W-:Y:S01]  /*f280*/  IMAD.WIDE R6, R20.reuse, 0x4, R248 ;  /* 0x0000000414067825 */ /* 0x044fe200078e02f8 */
[----:B------:R1:W-:Y:S03]  /*f290*/  STL.64 [R1+0x498], R8 ;  /* 0x0004980801007387 */ /* 0x0003e60000100a00 */
[----:B------:R-:W-:Y:S01]  /*f2a0*/  IMAD.WIDE R4, R20, 0x4, R250 ;  /* 0x0000000414047825 */ /* 0x000fe200078e02fa */
[----:B------:R-:W2:Y:S04]  /*f2b0*/  LDL.LU.64 R246, [R1+0x200] ;  /* 0x0002000001f67983 */ /* 0x000ea80000300a00 */
[----:B------:R1:W-:Y:S04]  /*f2c0*/  STL.64 [R1+0x538], R6 ;  /* 0x0005380601007387 */ /* 0x0003e80000100a00 */
[----:B------:R-:W2:Y:S04]  /*f2d0*/  LDL.LU.64 R248, [R1+0x1e8] ;  /* 0x0001e80001f87983 */ /* 0x000ea80000300a00 */
[----:B------:R4:W-:Y:S04]  /*f2e0*/  STL.64 [R1+0x540], R4 ;  /* 0x0005400401007387 */ /* 0x0009e80000100a00 */
[----:B------:R-:W2:Y:S01]  /*f2f0*/  LDL.LU.64 R250, [R1+0x1d0] ;  /* 0x0001d00001fa7983 */ /* 0x000ea20000300a00 */
[----:B------:R-:W-:-:S02]  /*f300*/  ISETP.GE.U32.AND P5, PT, R40, 0x7fffff3c, PT ;  /* 0x7fffff3c2800780c */ /* 0x000fc40003fa6070 */
[----:B------:R-:W-:Y:S02]  /*f310*/  IADD3 R40, R42, -0x86, RZ ;  /* 0xffffff7a2a287810 */ /* 0x000fe40007ffe0ff */
[----:B------:R-:W2:Y:S02]  /*f320*/  LDC R42, c[0x0][0x230] ;  /* 0x00008c00ff2a7b82 */ /* 0x000ea40000000800 */
[----:B------:R-:W-:-:S07]  /*f330*/  ISETP.GE.U32.AND P1, PT, R40, 0x7fffff3b, PT ;  /* 0x7fffff3b2800780c */ /* 0x000fce0003f26070 */
[----:B------:R1:W-:Y:S04]  /*f340*/  LDGSTS.E [R18+0x40000], desc[UR48][R8.64], !P5 ;  /* 0x4000000008127fae */ /* 0x0003e8000e921870 */
[----:B------:R1:W-:Y:S04]  /*f350*/  LDGSTS.E [R18+0x44000], desc[UR48][R6.64], !P5 ;  /* 0x4400000006127fae */ /* 0x0003e8000e921870 */
[----:B------:R4:W-:Y:S01]  /*f360*/  LDGSTS.E [R18+0x48000], desc[UR48][R4.64], !P5 ;  /* 0x4800000004127fae */ /* 0x0009e2000e921870 */
[----:B------:R-:W-:-:S05]  /*f370*/  IMAD.WIDE R2, R20, 0x4, R48 ;  /* 0x0000000414027825 */ /* 0x000fca00078e0230 */
[----:B------:R3:W-:Y:S04]  /*f380*/  STL.64 [R1+0x548], R2 ;  /* 0x0005480201007387 */ /* 0x0007e80000100a00 */
[----:B------:R-:W2:Y:S01]  /*f390*/  LDL.LU.64 R54, [R1+0x1b8] ;  /* 0x0001b80001367983 */ /* 0x000ea20000300a00 */
[----:B-1----:R-:W-:-:S03]  /*f3a0*/  IMAD.WIDE R8, R20, 0x4, R46 ;  /* 0x0000000414087825 */ /* 0x002fc600078e022e */
[----:B------:R3:W-:Y:S01]  /*f3b0*/  LDGSTS.E [R18+0x4c000], desc[UR48][R2.64], !P5 ;  /* 0x4c00000002127fae */ /* 0x0007e2000e921870 */
[----:B------:R-:W-:-:S03]  /*f3c0*/  IMAD.WIDE R6, R20, 0x4, R240 ;  /* 0x0000000414067825 */ /* 0x000fc600078e02f0 */
[----:B------:R-:W2:Y:S04]  /*f3d0*/  LDL.LU.64 R52, [R1+0x1a0] ;  /* 0x0001a00001347983 */ /* 0x000ea80000300a00 */
[----:B------:R1:W-:Y:S04]  /*f3e0*/  STL.64 [R1+0x470], R8 ;  /* 0x0004700801007387 */ /* 0x0003e80000100a00 */
[----:B------:R-:W2:Y:S04]  /*f3f0*/  LDL.LU.64 R50, [R1+0x188] ;  /* 0x0001880001327983 */ /* 0x000ea80000300a00 */
[----:B------:R2:W-:Y:S04]  /*f400*/  STL.64 [R1+0x4f0], R6 ;  /* 0x0004f00601007387 */ /* 0x0005e80000100a00 */
[----:B------:R-:W2:Y:S04]  /*f410*/  LDL.LU.64 R48, [R1+0x170] ;  /* 0x0001700001307983 */ /* 0x000ea80000300a00 */
[----:B------:R1:W-:Y:S04]  /*f420*/  LDGSTS.E [R18+0x40004], desc[UR48][R8.64], !P1 ;  /* 0x4000400008127fae */ /* 0x0003e8000c921870 */
[----:B------:R2:W-:Y:S01]  /*f430*/  LDGSTS.E [R18+0x44004], desc[UR48][R6.64], !P1 ;  /* 0x4400400006127fae */ /* 0x0005e2000c921870 */
[----:B----4-:R-:W-:-:S04]  /*f440*/  IMAD.WIDE R4, R20, 0x4, R242 ;  /* 0x0000000414047825 */ /* 0x010fc800078e02f2 */
[C---:B---3--:R-:W-:Y:S01]  /*f450*/  IMAD.WIDE R2, R20.reuse, 0x4, R244 ;  /* 0x0000000414027825 */ /* 0x048fe200078e02f4 */
[----:B------:R3:W-:Y:S04]  /*f460*/  STL.64 [R1+0x4e8], R4 ;  /* 0x0004e80401007387 */ /* 0x0007e80000100a00 */
[----:B------:R4:W-:Y:S04]  /*f470*/  STL.64 [R1+0x4e0], R2 ;  /* 0x0004e00201007387 */ /* 0x0009e80000100a00 */
[----:B------:R-:W4:Y:S01]  /*f480*/  LDL.LU.64 R46, [R1+0x158] ;  /* 0x00015800012e7983 */ /* 0x000f220000300a00 */
[----:B-1----:R-:W-:-:S03]  /*f490*/  IMAD.WIDE R8, R20, 0x4, R56 ;  /* 0x0000000414087825 */ /* 0x002fc600078e0238 */
[----:B------:R-:W4:Y:S04]  /*f4a0*/  LDL.LU.64 R240, [R1+0x140] ;  /* 0x0001400001f07983 */ /* 0x000f280000300a00 */
[----:B------:R3:W-:Y:S04]  /*f4b0*/  LDGSTS.E [R18+0x48004], desc[UR48][R4.64], !P1 ;  /* 0x4800400004127fae */ /* 0x0007e8000c921870 */
[----:B------:R-:W4:Y:S04]  /*f4c0*/  LDL.LU.64 R242, [R1+0x128] ;  /* 0x0001280001f27983 */ /* 0x000f280000300a00 */
[----:B------:R-:W4:Y:S04]  /*f4d0*/  LDL.LU.64 R244, [R1+0x110] ;  /* 0x0001100001f47983 */ /* 0x000f280000300a00 */
[----:B------:R1:W-:Y:S04]  /*f4e0*/  STL.64 [R1+0x450], R8 ;  /* 0x0004500801007387 */ /* 0x0003e80000100a00 */
[----:B------:R4:W-:Y:S01]  /*f4f0*/  LDGSTS.E [R18+0x4c004], desc[UR48][R2.64], !P1 ;  /* 0x4c00400002127fae */ /* 0x0009e2000c921870 */
[----:B--2---:R-:W-:-:S03]  /*f500*/  IMAD.WIDE R6, R20, 0x4, R246 ;  /* 0x0000000414067825 */ /* 0x004fc600078e02f6 */
[----:B------:R-:W2:Y:S01]  /*f510*/  LDL.LU.64 R246, [R1+0xf8] ;  /* 0x0000f80001f67983 */ /* 0x000ea20000300a00 */
[----:B---3--:R-:W-:-:S03]  /*f520*/  IMAD.WIDE R4, R20, 0x4, R248 ;  /* 0x0000000414047825 */ /* 0x008fc600078e02f8 */
[----:B------:R3:W-:Y:S04]  /*f530*/  STL.64 [R1+0x4d8], R6 ;  /* 0x0004d80601007387 */ /* 0x0007e80000100a00 */
[----:B------:R-:W2:Y:S01]  /*f540*/  LDL.LU.64 R248, [R1+0xe0] ;  /* 0x0000e00001f87983 */ /* 0x000ea20000300a00 */
[----:B----4-:R-:W-:-:S03]  /*f550*/  IMAD.WIDE R2, R20, 0x4, R250 ;  /* 0x0000000414027825 */ /* 0x010fc600078e02fa */
[----:B------:R4:W-:Y:S04]  /*f560*/  STL.64 [R1+0x4d0], R4 ;  /* 0x0004d00401007387 */ /* 0x0009e80000100a00 */
[----:B------:R-:W2:Y:S01]  /*f570*/  LDL.LU.64 R250, [R1+0xd0] ;  /* 0x0000d00001fa7983 */ /* 0x000ea20000300a00 */
[----:B------:R-:W-:Y:S02]  /*f580*/  VIADD R40, R44, 0xffffff79 ;  /* 0xffffff792c287836 */ /* 0x000fe40000000000 */
[----:B------:R-:W1:Y:S03]  /*f590*/  LDC R44, c[0x0][0x230] ;  /* 0x00008c00ff2c7b82 */ /* 0x000e660000000800 */
[----:B------:R-:W-:Y:S01]  /*f5a0*/  ISETP.GE.U32.AND P4, PT, R40, 0x7fffff3a, PT ;  /* 0x7fffff3a2800780c */ /* 0x000fe20003f86070 */
[----:B------:R-:W-:-:S04]  /*f5b0*/  VIADD R40, R41, 0xffffff78 ;  /* 0xffffff7829287836 */ /* 0x000fc80000000000 */
[----:B------:R-:W3:Y:S01]  /*f5c0*/  LDC R41, c[0x0][0x230] ;  /* 0x00008c00ff297b82 */ /* 0x000ee20000000800 */
[----:B------:R-:W-:Y:S02]  /*f5d0*/  ISETP.GE.U32.AND P0, PT, R40, 0x7fffff39, PT ;  /* 0x7fffff392800780c */ /* 0x000fe40003f06070 */
[----:B------:R-:W-:-:S05]  /*f5e0*/  IADD3 R40, R43, -0xa5, RZ ;  /* 0xffffff5b2b287810 */ /* 0x000fca0007ffe0ff */
[----:B------:R-:W3:Y:S01]  /*f5f0*/  LDC R43, c[0x0][0x230] ;  /* 0x00008c00ff2b7b82 */ /* 0x000ee20000000800 */
[----:B------:R-:W-:Y:S01]  /*f600*/  ISETP.GE.U32.AND P3, PT, R40, 0x7fffff1c, PT ;  /* 0x7fffff1c2800780c */ /* 0x000fe20003f66070 */
[----:B------:R3:W-:Y:S04]  /*f610*/  LDGSTS.E [R18+0x40008], desc[UR48][R8.64], !P4 ;  /* 0x4000800008127fae */ /* 0x0007e8000e121870 */
[----:B------:R3:W-:Y:S01]  /*f620*/  LDGSTS.E [R18+0x44008], desc[UR48][R6.64], !P4 ;  /* 0x4400800006127fae */ /* 0x0007e2000e121870 */
[----:B-1----:R-:W-:-:S03]  /*f630*/  VIADD R40, R44, 0xffffff5a ;  /* 0xffffff5a2c287836 */ /* 0x002fc60000000000 */
[----:B------:R4:W-:Y:S02]  /*f640*/  LDGSTS.E [R18+0x48008], desc[UR48][R4.64], !P4 ;  /* 0x4800800004127fae */ /* 0x0009e4000e121870 */
[----:B------:R-:W-:Y:S01]  /*f650*/  ISETP.GE.U32.AND P6, PT, R40, 0x7fffff1b, PT ;  /* 0x7fffff1b2800780c */ /* 0x000fe20003fc6070 */
[----:B------:R-:W-:Y:S01]  /*f660*/  VIADD R40, R42, 0xffffff59 ;  /* 0xffffff592a287836 */ /* 0x000fe20000000000 */
[----:B------:R1:W-:Y:S01]  /*f670*/  STL.64 [R1+0x4c8], R2 ;  /* 0x0004c80201007387 */ /* 0x0003e20000100a00 */
[----:B------:R-:W1:Y:S03]  /*f680*/  LDC R42, c[0x0][0x230] ;  /* 0x00008c00ff2a7b82 */ /* 0x000e660000000800 */
[----:B------:R-:W-:Y:S01]  /*f690*/  ISETP.GE.U32.AND P5, PT, R40, 0x7fffff1a, PT ;  /* 0x7fffff1a2800780c */ /* 0x000fe20003fa6070 */
[----:B------:R4:W-:Y:S01]  /*f6a0*/  LDGSTS.E [R18+0x4c008], desc[UR48][R2.64], !P4 ;  /* 0x4c00800002127fae */ /* 0x0009e2000e121870 */
[----:B---3--:R-:W-:-:S03]  /*f6b0*/  IADD3 R40, R41, -0xa8, RZ ;  /* 0xffffff5829287810 */ /* 0x008fc60007ffe0ff */
[----:B------:R-:W3:Y:S01]  /*f6c0*/  LDC R41, c[0x0][0x230] ;  /* 0x00008c00ff297b82 */ /* 0x000ee20000000800 */
[----:B------:R-:W-:Y:S01]  /*f6d0*/  ISETP.GE.U32.AND P1, PT, R40, 0x7fffff19, PT ;  /* 0x7fffff192800780c */ /* 0x000fe20003f26070 */
[----:B------:R-:W-:-:S06]  /*f6e0*/  VIADD R40, R43, 0xffffff77 ;  /* 0xffffff772b287836 */ /* 0x000fcc0000000000 */
[----:B------:R-:W2:Y:S01]  /*f6f0*/  LDC R43, c[0x0][0x230] ;  /* 0x00008c00ff2b7b82 */ /* 0x000ea20000000800 */
[----:B------:R-:W-:Y:S01]  /*f700*/  IMAD.WIDE R8, R20, 0x4, R54 ;  /* 0x0000000414087825 */ /* 0x000fe200078e0236 */
[----:B------:R-:W-:-:S03]  /*f710*/  ISETP.GE.U32.AND P4, PT, R40, 0x7fffff38, PT ;  /* 0x7fffff382800780c */ /* 0x000fc60003f86070 */
[----:B------:R-:W-:Y:S01]  /*f720*/  IMAD.WIDE R6, R20, 0x4, R52 ;  /* 0x0000000414067825 */ /* 0x000fe200078e0234 */
[----:B------:R3:W-:Y:S03]  /*f730*/  STL.64 [R1+0x410], R8 ;  /* 0x0004100801007387 */ /* 0x0007e60000100a00 */
[----:B-1----:R-:W-:Y:S01]  /*f740*/  VIADD R40, R42, 0xffffff76 ;  /* 0xffffff762a287836 */ /* 0x002fe20000000000 */
[----:B------:R1:W-:Y:S01]  /*f750*/  LDGSTS.E [R18+0x4000c], desc[UR48][R8.64], !P0 ;  /* 0x4000c00008127fae */ /* 0x0003e2000c121870 */
[----:B------:R-:W2:Y:S01]  /*f760*/  LDC R42, c[0x0][0x230] ;  /* 0x00008c00ff2a7b82 */ /* 0x000ea20000000800 */
[C---:B----4-:R-:W-:Y:S02]  /*f770*/  IMAD.WIDE R4, R20.reuse, 0x4, R50 ;  /* 0x0000000414047825 */ /* 0x050fe400078e0232 */
[----:B------:R4:W-:Y:S04]  /*f780*/  STL.64 [R1+0x4c0], R6 ;  /* 0x0004c00601007387 */ /* 0x0009e80000100a00 */
[----:B------:R4:W-:Y:S01]  /*f790*/  LDGSTS.E [R18+0x4400c], desc[UR48][R6.64], !P0 ;  /* 0x4400c00006127fae */ /* 0x0009e2000c121870 */
[----:B------:R-:W-:-:S03]  /*f7a0*/  IMAD.WIDE R2, R20, 0x4, R48 ;  /* 0x0000000414027825 */ /* 0x000fc600078e0230 */
[----:B------:R4:W-:Y:S04]  /*f7b0*/  STL.64 [R1+0x4b8], R4 ;  /* 0x0004b80401007387 */ /* 0x0009e80000100a00 */
[----:B------:R4:W-:Y:S04]  /*f7c0*/  LDGSTS.E [R18+0x4800c], desc[UR48][R4.64], !P0 ;  /* 0x4800c00004127fae */ /* 0x0009e8000c121870 */
[----:B------:R4:W-:Y:S04]  /*f7d0*/  STL.64 [R1+0x4b0], R2 ;  /* 0x0004b00201007387 */ /* 0x0009e80000100a00 */
[----:B------:R4:W-:Y:S01]  /*f7e0*/  LDGSTS.E [R18+0x4c00c], desc[UR48][R2.64], !P0 ;  /* 0x4c00c00002127fae */ /* 0x0009e2000c121870 */
[----:B------:R-:W-:-:S02]  /*f7f0*/  ISETP.GE.U32.AND P0, PT, R40, 0x7fffff37, PT ;  /* 0x7fffff372800780c */ /* 0x000fc40003f06070 */
[----:B---3--:R-:W-:Y:S01]  /*f800*/  IADD3 R40, R41, -0x8b, RZ ;  /* 0xffffff7529287810 */ /* 0x008fe20007ffe0ff */
[----:B-1----:R-:W-:-:S04]  /*f810*/  IMAD.WIDE R8, R20, 0x4, R46 ;  /* 0x0000000414087825 */ /* 0x002fc800078e022e */
[C---:B----4-:R-:W-:Y:S01]  /*f820*/  IMAD.WIDE R6, R20.reuse, 0x4, R240 ;  /* 0x0000000414067825 */ /* 0x050fe200078e02f0 */
[----:B------:R-:W-:Y:S04]  /*f830*/  STL.64 [R1+0x3e0], R8 ;  /* 0x0003e00801007387 */ /* 0x000fe80000100a00 */
[----:B------:R-:W-:Y:S01]  /*f840*/  LDGSTS.E [R18+0x50000], desc[UR48][R8.64], !P3 ;  /* 0x5000000008127fae */ /* 0x000fe2000d921870 */
[----:B------:R-:W-:-:S03]  /*f850*/  IMAD.WIDE R4, R20, 0x4, R242 ;  /* 0x0000000414047825 */ /* 0x000fc600078e02f2 */
[----:B------:R-:W-:Y:S01]  /*f860*/  STL.64 [R1+0x660], R6 ;  /* 0x0006600601007387 */ /* 0x000fe20000100a00 */
[----:B------:R-:W-:-:S03]  /*f870*/  IMAD.WIDE R2, R20, 0x4, R244 ;  /* 0x0000000414027825 */ /* 0x000fc600078e02f4 */
[----:B------:R-:W-:Y:S04]  /*f880*/  LDGSTS.E [R18+0x54000], desc[UR48][R6.64], !P3 ;  /* 0x5400000006127fae */ /* 0x000fe8000d921870 */
[----:B------:R-:W-:Y:S04]  /*f890*/  STL.64 [R1+0x658], R4 ;  /* 0x0006580401007387 */ /* 0x000fe80000100a00 */
[----:B------:R-:W-:Y:S04]  /*f8a0*/  LDGSTS.E [R18+0x58000], desc[UR48][R4.64], !P3 ;  /* 0x5800000004127fae */ /* 0x000fe8000d921870 */
[----:B------:R1:W-:Y:S04]  /*f8b0*/  STL.64 [R1+0x650], R2 ;  /* 0x0006500201007387 */ /* 0x0003e80000100a00 */
[----:B------:R1:W-:Y:S01]  /*f8c0*/  LDGSTS.E [R18+0x5c000], desc[UR48][R2.64], !P3 ;  /* 0x5c00000002127fae */ /* 0x0003e2000d921870 */
[----:B------:R-:W-:-:S02]  /*f8d0*/  ISETP.GE.U32.AND P3, PT, R40, 0x7fffff36, PT ;  /* 0x7fffff362800780c */ /* 0x000fc40003f66070 */
[----:B------:R-:W3:Y:S01]  /*f8e0*/  LDC R40, c[0x0][0x230] ;  /* 0x00008c00ff287b82 */ /* 0x000ee20000000800 */
[----:B-1----:R-:W-:-:S04]  /*f8f0*/  IMAD.WIDE R2, R20, 0x4, R30 ;  /* 0x0000000414027825 */ /* 0x002fc800078e021e */
[----:B--2---:R-:W-:-:S04]  /*f900*/  IMAD.WIDE R8, R20, 0x4, R246 ;  /* 0x0000000414087825 */ /* 0x004fc800078e02f6 */
[----:B------:R-:W-:Y:S01]  /*f910*/  VIADD R30, R43, 0xffffff74 ;  /* 0xffffff742b1e7836 */ /* 0x000fe20000000000 */
[----:B------:R1:W-:Y:S01]  /*f920*/  LDGSTS.E [R18+0x50004], desc[UR48][R8.64], !P6 ;  /* 0x5000400008127fae */ /* 0x0003e2000f121870 */
[----:B------:R-:W-:-:S05]  /*f930*/  IMAD.WIDE R6, R20, 0x4, R248 ;  /* 0x0000000414067825 */ /* 0x000fca00078e02f8 */
[----:B------:R2:W-:Y:S01]  /*f940*/  LDGSTS.E [R18+0x54004], desc[UR48][R6.64], !P6 ;  /* 0x5400400006127fae */ /* 0x0005e2000f121870 */
[----:B------:R-:W-:-:S05]  /*f950*/  IMAD.WIDE R4, R20, 0x4, R250 ;  /* 0x0000000414047825 */ /* 0x000fca00078e02fa */
[----:B------:R4:W-:Y:S04]  /*f960*/  LDGSTS.E [R18+0x58004], desc[UR48][R4.64], !P6 ;  /* 0x5800400004127fae */ /* 0x0009e8000f121870 */
[----:B------:R3:W-:Y:S01]  /*f970*/  LDGSTS.E [R18+0x5c004], desc[UR48][R2.64], !P6 ;  /* 0x5c00400002127fae */ /* 0x0007e2000f121870 */
[----:B------:R-:W-:Y:S02]  /*f980*/  ISETP.GE.U32.AND P6, PT, R30, 0x7fffff35, PT ;  /* 0x7fffff351e00780c */ /* 0x000fe40003fc6070 */
[----:B------:R-:W3:Y:S01]  /*f990*/  LDC R30, c[0x0][0x230] ;  /* 0x00008c00ff1e7b82 */ /* 0x000ee20000000800 */
[----:B------:R1:W-:Y:S04]  /*f9a0*/  STL.64 [R1+0x3b8], R8 ;  /* 0x0003b80801007387 */ /* 0x0003e80000100a00 */
[----:B------:R2:W-:Y:S04]  /*f9b0*/  STL.64 [R1+0x648], R6 ;  /* 0x0006480601007387 */ /* 0x0005e80000100a00 */
[----:B------:R4:W-:Y:S01]  /*f9c0*/  STL.64 [R1+0x640], R4 ;  /* 0x0006400401007387 */ /* 0x0009e20000100a00 */
[----:B-1----:R-:W-:-:S04]  /*f9d0*/  IMAD.WIDE R8, R20, 0x4, R26 ;  /* 0x0000000414087825 */ /* 0x002fc800078e021a */
[C---:B--2---:R-:W-:Y:S01]  /*f9e0*/  IMAD.WIDE R6, R20.reuse, 0x4, R22 ;  /* 0x0000000414067825 */ /* 0x044fe200078e0216 */
[----:B------:R3:W-:Y:S01]  /*f9f0*/  STL.64 [R1+0x638], R2 ;  /* 0x0006380201007387 */ /* 0x0007e20000100a00 */
[----:B------:R-:W1:Y:S02]  /*fa00*/  LDC R23, c[0x0][0x230] ;  /* 0x00008c00ff177b82 */ /* 0x000e640000000800 */
[----:B----4-:R-:W-:Y:S01]  /*fa10*/  IMAD.WIDE R4, R20, 0x4, R32 ;  /* 0x0000000414047825 */ /* 0x010fe200078e0220 */
[----:B------:R2:W-:Y:S03]  /*fa20*/  STL.64 [R1+0x390], R8 ;  /* 0x0003900801007387 */ /* 0x0005e60000100a00 */
[----:B------:R-:W-:Y:S01]  /*fa30*/  VIADD R22, R42, 0xffffff57 ;  /* 0xffffff572a167836 */ /* 0x000fe20000000000 */
[----:B------:R2:W-:Y:S01]  /*fa40*/  LDGSTS.E [R18+0x50008], desc[UR48][R8.64], !P5 ;  /* 0x5000800008127fae */ /* 0x0005e2000e921870 */
[----:B------:R-:W4:Y:S01]  /*fa50*/  LDC R26, c[0x0][0x230] ;  /* 0x00008c00ff1a7b82 */ /* 0x000f220000000800 */
[----:B---3--:R-:W-:-:S02]  /*fa60*/  IMAD.WIDE R2, R20, 0x4, R34 ;  /* 0x0000000414027825 */ /* 0x008fc400078e0222 */
[----:B------:R3:W-:Y:S04]  /*fa70*/  STL.64 [R1+0x380], R6 ;  /* 0x0003800601007387 */ /* 0x0007e80000100a00 */
[----:B------:R3:W-:Y:S01]  /*fa80*/  LDGSTS.E [R18+0x54008], desc[UR48][R6.64], !P5 ;  /* 0x5400800006127fae */ /* 0x0007e2000e921870 */
[----:B--2---:R-:W-:-:S03]  /*fa90*/  IMAD.WIDE R8, R20, 0x4, R28 ;  /* 0x0000000414087825 */ /* 0x004fc600078e021c */
[----:B------:R2:W-:Y:S04]  /*faa0*/  STL.64 [R1+0x370], R4 ;  /* 0x0003700401007387 */ /* 0x0005e80000100a00 */
[----:B------:R2:W-:Y:S01]  /*fab0*/  LDGSTS.E [R18+0x58008], desc[UR48][R4.64], !P5 ;  /* 0x5800800004127fae */ /* 0x0005e2000e921870 */
[----:B---3--:R-:W-:-:S03]  /*fac0*/  IMAD.WIDE R6, R20, 0x4, R24 ;  /* 0x0000000414067825 */ /* 0x008fc600078e0218 */
[----:B------:R3:W-:Y:S01]  /*fad0*/  STL.64 [R1+0x368], R2 ;  /* 0x0003680201007387 */ /* 0x0007e20000100a00 */
[----:B------:R-:W4:Y:S03]  /*fae0*/  LDC R25, c[0x0][0x230] ;  /* 0x00008c00ff197b82 */ /* 0x000f260000000800 */
[----:B------:R3:W-:Y:S01]  /*faf0*/  LDGSTS.E [R18+0x5c008], desc[UR48][R2.64], !P5 ;  /* 0x5c00800002127fae */ /* 0x0007e2000e921870 */
[----:B------:R-:W-:Y:S01]  /*fb00*/  ISETP.GE.U32.AND P5, PT, R22, 0x7fffff18, PT ;  /* 0x7fffff181600780c */ /* 0x000fe20003fa6070 */
[----:B--2---:R-:W-:Y:S02]  /*fb10*/  IMAD.WIDE R4, R20, 0x4, R36 ;  /* 0x0000000414047825 */ /* 0x004fe400078e0224 */
        /* <DEDUP_REMOVED lines=8> */
[----:B--2---:R-:W-:-:S03]  /*fba0*/  IMAD.WIDE R8, R20, 0x4, R238 ;  /* 0x0000000414087825 */ /* 0x004fc600078e02ee */
[----:B------:R2:W-:Y:S04]  /*fbb0*/  STL.64 [R1+0x348], R4 ;  /* 0x0003480401007387 */ /* 0x0005e80000100a00 */
[----:B------:R2:W-:Y:S01]  /*fbc0*/  LDGSTS.E [R18+0x5800c], desc[UR48][R4.64], !P1 ;  /* 0x5800c00004127fae */ /* 0x0005e2000c921870 */
[----:B---3--:R-:W-:-:S03]  /*fbd0*/  IMAD.WIDE R6, R20, 0x4, R236 ;  /* 0x0000000414067825 */ /* 0x008fc600078e02ec */
[----:B------:R3:W-:Y:S04]  /*fbe0*/  STL.64 [R1+0x338], R2 ;  /* 0x0003380201007387 */ /* 0x0007e80000100a00 */
[----:B------:R3:W-:Y:S01]  /*fbf0*/  LDGSTS.E [R18+0x5c00c], desc[UR48][R2.64], !P1 ;  /* 0x5c00c00002127fae */ /* 0x0007e2000c921870 */
[----:B------:R-:W-:Y:S01]  /*fc00*/  ISETP.GE.U32.AND P1, PT, R22, 0x7fffff17, PT ;  /* 0x7fffff171600780c */ /* 0x000fe20003f26070 */
[----:B--2---:R-:W-:Y:S02]  /*fc10*/  IMAD.WIDE R4, R20, 0x4, R234 ;  /* 0x0000000414047825 */ /* 0x004fe400078e02ea */
[----:B------:R2:W-:Y:S02]  /*fc20*/  LDGSTS.E [R17+0x40000], desc[UR48][R8.64], !P4 ;  /* 0x4000000008117fae */ /* 0x0005e4000e121870 */
[----:B------:R-:W-:-:S02]  /*fc30*/  VIADD R22, R30, 0xffffff55 ;  /* 0xffffff551e167836 */ /* 0x000fc40000000000 */
[----:B------:R2:W-:Y:S01]  /*fc40*/  LDGSTS.E [R17+0x44000], desc[UR48][R6.64], !P4 ;  /* 0x4400000006117fae */ /* 0x0005e2000e121870 */
[C---:B------:R-:W-:Y:S01]  /*fc50*/  IMAD.WIDE R28, R20.reuse, 0x4, R222 ;  /* 0x00000004141c7825 */ /* 0x040fe200078e02de */
[----:B------:R-:W4:Y:S02]  /*fc60*/  LDC R30, c[0x0][0x230] ;  /* 0x00008c00ff1e7b82 */ /* 0x000f240000000800 */
[----:B------:R4:W-:Y:S01]  /*fc70*/  LDGSTS.E [R17+0x48000], desc[UR48][R4.64], !P4 ;  /* 0x4800000004117fae */ /* 0x0009e2000e121870 */
[----:B---3--:R-:W-:-:S03]  /*fc80*/  IMAD.WIDE R2, R20, 0x4, R232 ;  /* 0x0000000414027825 */ /* 0x008fc600078e02e8 */
[----:B------:R-:W-:Y:S04]  /*fc90*/  STL.64 [R1+0xfb8], R18 ;  /* 0x000fb81201007387 */ /* 0x000fe80000100a00 */
[----:B------:R3:W-:Y:S01]  /*fca0*/  LDGSTS.E [R17+0x4c000], desc[UR48][R2.64], !P4 ;  /* 0x4c00000002117fae */ /* 0x0007e2000e121870 */
[----:B------:R-:W-:Y:S01]  /*fcb0*/  ISETP.GE.U32.AND P4, PT, R22, 0x7fffff16, PT ;  /* 0x7fffff161600780c */ /* 0x000fe20003f86070 */
[----:B-1----:R-:W-:Y:S02]  /*fcc0*/  VIADD R22, R23, 0xffffff54 ;  /* 0xffffff5417167836 */ /* 0x002fe40000000000 */
[----:B------:R2:W-:Y:S01]  /*fcd0*/  STL.64 [R1+0x330], R8 ;  /* 0x0003300801007387 */ /* 0x0005e20000100a00 */
[----:B------:R-:W1:Y:S03]  /*fce0*/  LDC R23, c[0x0][0x230] ;  /* 0x00008c00ff177b82 */ /* 0x000e660000000800 */
[----:B------:R3:W-:Y:S04]  /*fcf0*/  STL.64 [R1+0x320], R6 ;  /* 0x0003200601007387 */ /* 0x0007e80000100a00 */
[----:B------:R4:W-:Y:S01]  /*fd00*/  STL.64 [R1+0x318], R4 ;  /* 0x0003180401007387 */ /* 0x0009e20000100a00 */
[----:B--2---:R-:W-:-:S03]  /*fd10*/  IMAD.WIDE R8, R20, 0x4, R230 ;  /* 0x0000000414087825 */ /* 0x004fc600078e02e6 */
[----:B------:R2:W-:Y:S01]  /*fd20*/  STL.64 [R1+0x308], R2 ;  /* 0x0003080201007387 */ /* 0x0005e20000100a00 */
[----:B---3--:R-:W-:-:S03]  /*fd30*/  IMAD.WIDE R6, R20, 0x4, R104 ;  /* 0x0000000414067825 */ /* 0x008fc600078e0268 */
[----:B------:R3:W-:Y:S01]  /*fd40*/  LDGSTS.E [R17+0x40004], desc[UR48][R8.64], !P0 ;  /* 0x4000400008117fae */ /* 0x0007e2000c121870 */
[----:B----4-:R-:W-:Y:S01]  /*fd50*/  IADD3 R30, R30, -0x97, RZ ;  /* 0xffffff691e1e7810 */ /* 0x010fe20007ffe0ff */
[----:B------:R-:W4:Y:S01]  /*fd60*/  LDC R104, c[0x0][0x230] ;  /* 0x00008c00ff687b82 */ /* 0x000f220000000800 */
[C---:B------:R-:W-:Y:S01]  /*fd70*/  IMAD.WIDE R4, R20.reuse, 0x4, R106 ;  /* 0x0000000414047825 */ /* 0x040fe200078e026a */
[----:B------:R3:W-:Y:S03]  /*fd80*/  STL.64 [R1+0x300], R8 ;  /* 0x0003000801007387 */ /* 0x0007e60000100a00 */
[C---:B--2---:R-:W-:Y:S01]  /*fd90*/  IMAD.WIDE R2, R20.reuse, 0x4, R108 ;  /* 0x0000000414027825 */ /* 0x044fe200078e026c */
[----:B------:R2:W-:Y:S04]  /*fda0*/  LDGSTS.E [R17+0x44004], desc[UR48][R6.64], !P0 ;  /* 0x4400400006117fae */ /* 0x0005e8000c121870 */
[----:B------:R2:W-:Y:S01]  /*fdb0*/  STL.64 [R1+0x2f0], R6 ;  /* 0x0002f00601007387 */ /* 0x0005e20000100a00 */
[----:B---3--:R-:W-:-:S03]  /*fdc0*/  IMAD.WIDE R8, R20, 0x4, R110 ;  /* 0x0000000414087825 */ /* 0x008fc600078e026e */
[----:B------:R3:W-:Y:S04]  /*fdd0*/  LDGSTS.E [R17+0x48004], desc[UR48][R4.64], !P0 ;  /* 0x4800400004117fae */ /* 0x0007e8000c121870 */
[----:B------:R3:W-:Y:S04]  /*fde0*/  STL.64 [R1+0x2e8], R4 ;  /* 0x0002e80401007387 */ /* 0x0007e80000100a00 */
[----:B------:R1:W-:Y:S01]  /*fdf0*/  LDGSTS.E [R17+0x4c004], desc[UR48][R2.64], !P0 ;  /* 0x4c00400002117fae */ /* 0x0003e2000c121870 */
[----:B--2---:R-:W-:Y:S01]  /*fe00*/  IMAD.WIDE R6, R20, 0x4, R112 ;  /* 0x0000000414067825 */ /* 0x004fe200078e0270 */
[----:B------:R-:W-:Y:S01]  /*fe10*/  ISETP.GE.U32.AND P0, PT, R22, 0x7fffff15, PT ;  /* 0x7fffff151600780c */ /* 0x000fe20003f06070 */
[----:B------:R-:W2:Y:S01]  /*fe20*/  LDC R112, c[0x0][0x230] ;  /* 0x00008c00ff707b82 */ /* 0x000ea20000000800 */
[----:B------:R1:W-:Y:S01]  /*fe30*/  STL.64 [R1+0x2d8], R2 ;  /* 0x0002d80201007387 */ /* 0x0003e20000100a00 */
[----:B------:R-:W-:Y:S01]  /*fe40*/  IADD3 R22, R25, -0x8d, RZ ;  /* 0xffffff7319167810 */ /* 0x000fe20007ffe0ff */
[----:B---3--:R-:W-:-:S02]  /*fe50*/  IMAD.WIDE R4, R20, 0x4, R114 ;  /* 0x0000000414047825 */ /* 0x008fc400078e0272 */
[----:B------:R3:W-:Y:S03]  /*fe60*/  STL.64 [R1+0x2d0], R8 ;  /* 0x0002d00801007387 */ /* 0x0007e60000100a00 */
[----:B------:R-:W2:Y:S01]  /*fe70*/  LDC R25, c[0x0][0x230] ;  /* 0x00008c00ff197b82 */ /* 0x000ea20000000800 */
        /* <DEDUP_REMOVED lines=9> */
[----:B------:R-:W-:-:S03]  /*ff10*/  IMAD.WIDE R18, R20, 0x4, R210 ;  /* 0x0000000414127825 */ /* 0x000fc600078e02d2 */
[----:B------:R1:W-:Y:S01]  /*ff20*/  LDGSTS.E [R17+0x4c008], desc[UR48][R2.64], !P3 ;  /* 0x4c00800002117fae */ /* 0x0003e2000d921870 */
[----:B------:R-:W-:Y:S01]  /*ff30*/  ISETP.GE.U32.AND P3, PT, R22, 0x7fffff34, PT ;  /* 0x7fffff341600780c */ /* 0x000fe20003f66070 */
[----:B------:R-:W2:Y:S01]  /*ff40*/  LDC R120, c[0x0][0x230] ;  /* 0x00008c00ff787b82 */ /* 0x000ea20000000800 */
[----:B---3--:R-:W-:Y:S01]  /*ff50*/  IMAD.WIDE R4, R20, 0x4, R122 ;  /* 0x0000000414047825 */ /* 0x008fe200078e027a */
[----:B------:R3:W-:Y:S03]  /*ff60*/  STL.64 [R1+0x2a0], R8 ;  /* 0x0002a00801007387 */ /* 0x0007e60000100a00 */
[----:B------:R-:W-:Y:S01]  /*ff70*/  VIADD R22, R24, 0xffffff72 ;  /* 0xffffff7218167836 */ /* 0x000fe20000000000 */
[----:B------:R3:W-:Y:S02]  /*ff80*/  LDGSTS.E [R17+0x4000c], desc[UR48][R8.64], !P6 ;  /* 0x4000c00008117fae */ /* 0x0007e4000f121870 */
[----:B------:R-:W2:Y:S01]  /*ff90*/  LDC R24, c[0x0][0x230] ;  /* 0x00008c00ff187b82 */ /* 0x000ea20000000800 */
[C---:B-1----:R-:W-:Y:S01]  /*ffa0*/  IMAD.WIDE R2, R20.reuse, 0x4, R124 ;  /* 0x0000000414027825 */ /* 0x042fe200078e027c */
[----:B------:R1:W-:Y:S04]  /*ffb0*/  STL.64 [R1+0x290], R6 ;  /* 0x0002900601007387 */ /* 0x0003e80000100a00 */
[----:B------:R1:W-:Y:S01]  /*ffc0*/  LDGSTS.E [R17+0x4400c], desc[UR48][R6.64], !P6 ;  /* 0x4400c00006117fae */ /* 0x0003e2000f121870 */
[----:B---3--:R-:W-:-:S03]  /*ffd0*/  IMAD.WIDE R8, R20, 0x4, R126 ;  /* 0x0000000414087825 */ /* 0x008fc600078e027e */
[----:B------:R3:W-:Y:S04]  /*ffe0*/  STL.64 [R1+0x288], R4 ;  /* 0x0002880401007387 */ /* 0x0007e80000100a00 */
[----:B------:R3:W-:Y:S01]  /*fff0*/  LDGSTS.E [R17+0x4800c], desc[UR48][R4.64], !P6 ;  /* 0x4800c00004117fae */ /* 0x0007e2000f121870 */
[----:B-1----:R-:W-:-:S03]  /*10000*/  IMAD.WIDE R6, R20, 0x4, R128 ;  /* 0x0000000414067825 */ /* 0x002fc600078e0280 */
[----:B------:R1:W-:Y:S01]  /*10010*/  STL.64 [R1+0x278], R2 ;  /* 0x0002780201007387 */ /* 0x0003e20000100a00 */
[----:B------:R-:W-:-:S03]  /*10020*/  VIADD R38, R38, 0xffffff68 ;  /* 0xffffff6826267836 */ /* 0x000fc60000000000 */
[----:B------:R1:W-:Y:S01]  /*10030*/  LDGSTS.E [R17+0x4c00c], desc[UR48][R2.64], !P6 ;  /* 0x4c00c00002117fae */ /* 0x0003e2000f121870 */
[----:B------:R-:W-:Y:S01]  /*10040*/  ISETP.GE.U32.AND P6, PT, R22, 0x7fffff33, PT ;  /* 0x7fffff331600780c */ /* 0x000fe20003fc6070 */
[----:B---3--:R-:W-:Y:S02]  /*10050*/  IMAD.WIDE R4, R20, 0x4, R130 ;  /* 0x0000000414047825 */ /* 0x008fe400078e0282 */
[----:B------:R3:W-:Y:S02]  /*10060*/  STL.64 [R1+0x270], R8 ;  /* 0x0002700801007387 */ /* 0x0007e40000100a00 */
[----:B------:R-:W-:Y:S02]  /*10070*/  VIADD R80, R80, 0xffffff65 ;  /* 0xffffff6550507836 */ /* 0x000fe40000000000 */
[----:B------:R3:W-:Y:S01]  /*10080*/  LDGSTS.E [R17+0x50000], desc[UR48][R8.64], !P5 ;  /* 0x5000000008117fae */ /* 0x0007e2000e921870 */
[----:B------:R-:W-:Y:S01]  /*10090*/  VIADD R22, R23, 0xffffff71 ;  /* 0xffffff7117167836 */ /* 0x000fe20000000000 */
[----:B------:R-:W-:Y:S01]  /*100a0*/  IADD3 R88, R88, -0x9c, RZ ;  /* 0xffffff6458587810 */ /* 0x000fe20007ffe0ff */
[C---:B-1----:R-:W-:Y:S01]  /*100b0*/  IMAD.WIDE R2, R20.reuse, 0x4, R132 ;  /* 0x0000000414027825 */ /* 0x042fe200078e0284 */
[----:B------:R1:W-:Y:S01]  /*100c0*/  STL.64 [R1+0x260], R6 ;  /* 0x0002600601007387 */ /* 0x0003e20000100a00 */
[----:B------:R-:W1:Y:S03]  /*100d0*/  LDC R23, c[0x0][0x230] ;  /* 0x00008c00ff177b82 */ /* 0x000e660000000800 */
[----:B------:R1:W-:Y:S01]  /*100e0*/  LDGSTS.E [R17+0x54000], desc[UR48][R6.64], !P5 ;  /* 0x5400000006117fae */ /* 0x0003e2000e921870 */
[----:B---3--:R-:W-:-:S03]  /*100f0*/  IMAD.WIDE R8, R20, 0x4, R134 ;  /* 0x0000000414087825 */ /* 0x008fc600078e0286 */
[----:B------:R3:W-:Y:S01]  /*10100*/  STL.64 [R1+0x258], R4 ;  /* 0x0002580401007387 */ /* 0x0007e20000100a00 */
[----:B------:R-:W-:-:S03]  /*10110*/  VIADD R96, R96, 0xffffff47 ;  /* 0xffffff4760607836 */ /* 0x000fc60000000000 */
[----:B------:R3:W-:Y:S01]  /*10120*/  LDGSTS.E [R17+0x58000], desc[UR48][R4.64], !P5 ;  /* 0x5800000004117fae */ /* 0x0007e2000e921870 */
[----:B----4-:R-:W-:Y:S01]  /*10130*/  VIADD R104, R104, 0xffffff46 ;  /* 0xffffff4668687836 */ /* 0x010fe20000000000 */
[----:B--2---:R-:W-:Y:S01]  /*10140*/  IADD3 R112, R112, -0xbb, RZ ;  /* 0xffffff4570707810 */ /* 0x004fe20007ffe0ff */
[----:B-1----:R-:W-:Y:S01]  /*10150*/  IMAD.WIDE R6, R20, 0x4, R136 ;  /* 0x0000000414067825 */ /* 0x002fe200078e0288 */
[----:B------:R1:W-:Y:S01]  /*10160*/  STL.64 [R1+0x248], R2 ;  /* 0x0002480201007387 */ /* 0x0003e20000100a00 */
[----:B------:R-:W2:Y:S03]  /*10170*/  LDC R128, c[0x0][0x230] ;  /* 0x00008c00ff807b82 */ /* 0x000ea60000000800 */
[----:B------:R1:W-:Y:S01]  /*10180*/  LDGSTS.E [R17+0x5c000], desc[UR48][R2.64], !P5 ;  /* 0x5c00000002117fae */ /* 0x0003e2000e921870 */
[----:B------:R-:W-:Y:S01]  /*10190*/  ISETP.GE.U32.AND P5, PT, R22, 0x7fffff32, PT ;  /* 0x7fffff321600780c */ /* 0x000fe20003fa6070 */
[----:B---3--:R-:W-:Y:S01]  /*101a0*/  IMAD.WIDE R4, R20, 0x4, R138 ;  /* 0x0000000414047825 */ /* 0x008fe200078e028a */
[----:B------:R-:W-:Y:S01]  /*101b0*/  IADD3 R22, R26, -0x90, RZ ;  /* 0xffffff701a167810 */ /* 0x000fe20007ffe0ff */
[----:B------:R3:W-:Y:S01]  /*101c0*/  LDGSTS.E [R17+0x50004], desc[UR48][R8.64], !P1 ;  /* 0x5000400008117fae */ /* 0x0007e2000c921870 */
[----:B------:R-:W4:Y:S03]  /*101d0*/  LDC R26, c[0x0][0x230] ;  /* 0x00008c00ff1a7b82 */ /* 0x000f260000000800 */
[----:B------:R3:W-:Y:S01]  /*101e0*/  LDGSTS.E [R17+0x54004], desc[UR48][R6.64], !P1 ;  /* 0x5400400006117fae */ /* 0x0007e2000c921870 */
[----:B-1----:R-:W-:-:S03]  /*101f0*/  IMAD.WIDE R2, R20, 0x4, R140 ;  /* 0x0000000414027825 */ /* 0x002fc600078e028c */
[----:B------:R3:W-:Y:S01]  /*10200*/  STL.64 [R1+0x240], R8 ;  /* 0x0002400801007387 */ /* 0x0007e20000100a00 */
[----:B------:R-:W1:Y:S03]  /*10210*/  LDC R136, c[0x0][0x230] ;  /* 0x00008c00ff887b82 */ /* 0x000e660000000800 */
[----:B------:R2:W-:Y:S04]  /*10220*/  LDGSTS.E [R17+0x58004], desc[UR48][R4.64], !P1 ;  /* 0x5800400004117fae */ /* 0x0005e8000c921870 */
[----:B------:R3:W-:Y:S04]  /*10230*/  STL.64 [R1+0x230], R6 ;  /* 0x0002300601007387 */ /* 0x0007e80000100a00 */
[----:B------:R2:W-:Y:S01]  /*10240*/  LDGSTS.E [R17+0x5c004], desc[UR48][R2.64], !P1 ;  /* 0x5c00400002117fae */ /* 0x0005e2000c921870 */
[----:B---3--:R-:W-:Y:S01]  /*10250*/  IMAD.WIDE R8, R20, 0x4, R142 ;  /* 0x0000000414087825 */ /* 0x008fe200078e028e */
[----:B------:R-:W-:-:S02]  /*10260*/  ISETP.GE.U32.AND P1, PT, R22, 0x7fffff31, PT ;  /* 0x7fffff311600780c */ /* 0x000fc40003f26070 */
[----:B------:R2:W-:Y:S01]  /*10270*/  STL.64 [R1+0x228], R4 ;  /* 0x0002280401007387 */ /* 0x0005e20000100a00 */
[----:B------:R-:W-:Y:S02]  /*10280*/  VIADD R22, R25, 0xffffff53 ;  /* 0xffffff5319167836 */ /* 0x000fe40000000000 */
[----:B------:R-:W3:Y:S01]  /*10290*/  LDC R25, c[0x0][0x230] ;  /* 0x00008c00ff197b82 */ /* 0x000ee20000000800 */
[----:B------:R-:W-:Y:S01]  /*102a0*/  IMAD.WIDE R6, R20, 0x4, R144 ;  /* 0x0000000414067825 */ /* 0x000fe200078e0290 */
[----:B------:R2:W-:Y:S04]  /*102b0*/  STL.64 [R1+0x218], R2 ;  /* 0x0002180201007387 */ /* 0x0005e80000100a00 */
[----:B------:R4:W-:Y:S01]  /*102c0*/  STL.64 [R1+0x210], R8 ;  /* 0x0002100801007387 */ /* 0x0009e20000100a00 */
[----:B------:R-:W-:Y:S01]  /*102d0*/  VIADD R120, R120, 0xffffff44 ;  /* 0xffffff4478787836 */ /* 0x000fe20000000000 */
[----:B------:R-:W3:Y:S01]  /*102e0*/  LDC R144, c[0x0][0x230] ;  /* 0x00008c00ff907b82 */ /* 0x000ee20000000800 */
[C---:B--2---:R-:W-:Y:S01]  /*102f0*/  IMAD.WIDE R4, R20.reuse, 0x4, R146 ;  /* 0x0000000414047825 */ /* 0x044fe200078e0292 */
[----:B------:R4:W-:Y:S03]  /*10300*/  LDGSTS.E [R17+0x50008], desc[UR48][R8.64], !P4 ;  /* 0x5000800008117fae */ /* 0x0009e6000e121870 */
[C---:B------:R-:W-:Y:S01]  /*10310*/  IMAD.WIDE R2, R20.reuse, 0x4, R148 ;  /* 0x0000000414027825 */ /* 0x040fe200078e0294 */
[----:B------:R2:W-:Y:S04]  /*10320*/  STL.64 [R1+0x200], R6 ;  /* 0x0002000601007387 */ /* 0x0005e80000100a00 */
[----:B------:R2:W-:Y:S01]  /*10330*/  LDGSTS.E [R17+0x54008], desc[UR48][R6.64], !P4 ;  /* 0x5400800006117fae */ /* 0x0005e2000e121870 */
[----:B----4-:R-:W-:-:S03]  /*10340*/  IMAD.WIDE R8, R20, 0x4, R150 ;  /* 0x0000000414087825 */ /* 0x010fc600078e0296 */
[----:B------:R4:W-:Y:S04]  /*10350*/  STL.64 [R1+0x1f8], R4 ;  /* 0x0001f80401007387 */ /* 0x0009e80000100a00 */
[----:B------:R4:W-:Y:S01]  /*10360*/  LDGSTS.E [R17+0x58008], desc[UR48][R4.64], !P4 ;  /* 0x5800800004117fae */ /* 0x0009e2000e121870 */
[----:B--2---:R-:W-:-:S03]  /*10370*/  IMAD.WIDE R6, R20, 0x4, R152 ;  /* 0x0000000414067825 */ /* 0x004fc600078e0298 */
[----:B------:R2:W-:Y:S01]  /*10380*/  STL.64 [R1+0x1e8], R2 ;  /* 0x0001e80201007387 */ /* 0x0005e20000100a00 */
[----:B------:R-:W-:-:S03]  /*10390*/  VIADD R128, R128, 0xffffff63 ;  /* 0xffffff6380807836 */ /* 0x000fc60000000000 */
[----:B------:R2:W-:Y:S01]  /*103a0*/  LDGSTS.E [R17+0x5c008], desc[UR48][R2.64], !P4 ;  /* 0x5c00800002117fae */ /* 0x0005e2000e121870 */
[----:B-1----:R-:W-:Y:S01]  /*103b0*/  IADD3 R136, R136, -0x9e, RZ ;  /* 0xffffff6288887810 */ /* 0x002fe20007ffe0ff */
[----:B---3--:R-:W-:Y:S01]  /*103c0*/  VIADD R144, R144, 0xffffff61 ;  /* 0xffffff6190907836 */ /* 0x008fe20000000000 */
[----:B------:R-:W1:Y:S01]  /*103d0*/  LDC R152, c[0x0][0x230] ;  /* 0x00008c00ff987b82 */ /* 0x000e620000000800 */
[C---:B----4-:R-:W-:Y:S01]  /*103e0*/  IMAD.WIDE R4, R20.reuse, 0x4, R154 ;  /* 0x0000000414047825 */ /* 0x050fe200078e029a */
[----:B------:R3:W-:Y:S04]  /*103f0*/  STL.64 [R1+0x1e0], R8 ;  /* 0x0001e00801007387 */ /* 0x0007e80000100a00 */
[----:B------:R3:W-:Y:S01]  /*10400*/  LDGSTS.E [R17+0x5000c], desc[UR48][R8.64], !P0 ;  /* 0x5000c00008117fae */ /* 0x0007e2000c121870 */
[----:B--2---:R-:W-:-:S03]  /*10410*/  IMAD.WIDE R2, R20, 0x4, R156 ;  /* 0x0000000414027825 */ /* 0x004fc600078e029c */
[----:B------:R2:W-:Y:S01]  /*10420*/  STL.64 [R1+0x1d0], R6 ;  /* 0x0001d00601007387 */ /* 0x0005e20000100a00 */
[----:B------:R-:W-:-:S03]  /*10430*/  ISETP.GE.U32.AND P4, PT, R22, 0x7fffff14, PT ;  /* 0x7fffff141600780c */ /* 0x000fc60003f86070 */
[----:B------:R2:W-:Y:S01]  /*10440*/  LDGSTS.E [R17+0x5400c], desc[UR48][R6.64], !P0 ;  /* 0x5400c00006117fae */ /* 0x0005e2000c121870 */
[----:B---3--:R-:W-:-:S03]  /*10450*/  IMAD.WIDE R8, R20, 0x4, R158 ;  /* 0x0000000414087825 */ /* 0x008fc600078e029e */
[----:B------:R3:W-:Y:S04]  /*10460*/  STL.64 [R1+0x1c8], R4 ;  /* 0x0001c80401007387 */ /* 0x0007e80000100a00 */
[----:B------:R3:W-:Y:S01]  /*10470*/  LDGSTS.E [R17+0x5800c], desc[UR48][R4.64], !P0 ;  /* 0x5800c00004117fae */ /* 0x0007e2000c121870 */
[----:B--2---:R-:W-:-:S03]  /*10480*/  IMAD.WIDE R6, R20, 0x4, R160 ;  /* 0x0000000414067825 */ /* 0x004fc600078e02a0 */
[----:B------:R2:W-:Y:S01]  /*10490*/  STL.64 [R1+0x1b8], R2 ;  /* 0x0001b80201007387 */ /* 0x0005e20000100a00 */
[----:B------:R-:W4:Y:S03]  /*104a0*/  LDC R160, c[0x0][0x230] ;  /* 0x00008c00ffa07b82 */ /* 0x000f260000000800 */
[----:B------:R2:W-:Y:S01]  /*104b0*/  LDGSTS.E [R17+0x5c00c], desc[UR48][R2.64], !P0 ;  /* 0x5c00c00002117fae */ /* 0x0005e2000c121870 */
[----:B------:R-:W-:Y:S02]  /*104c0*/  VIADD R22, R24, 0xffffff52 ;  /* 0xffffff5218167836 */ /* 0x000fe40000000000 */
[C---:B---3--:R-:W-:Y:S01]  /*104d0*/  IMAD.WIDE R4, R20.reuse, 0x4, R162 ;  /* 0x0000000414047825 */ /* 0x048fe200078e02a2 */
[----:B------:R3:W-:Y:S04]  /*104e0*/  STL.64 [R1+0x1b0], R8 ;  /* 0x0001b00801007387 */ /* 0x0007e80000100a00 */
[----:B------:R3:W-:Y:S01]  /*104f0*/  LDGSTS.E [R16+0x40000], desc[UR48][R8.64], !P3 ;  /* 0x4000000008107fae */ /* 0x0007e2000d921870 */
[----:B--2---:R-:W-:-:S03]  /*10500*/  IMAD.WIDE R2, R20, 0x4, R164 ;  /* 0x0000000414027825 */ /* 0x004fc600078e02a4 */
[----:B------:R2:W-:Y:S01]  /*10510*/  STL.64 [R1+0x1a0], R6 ;  /* 0x0001a00601007387 */ /* 0x0005e20000100a00 */
[----:B------:R-:W-:Y:S01]  /*10520*/  ISETP.GE.U32.AND P0, PT, R22, 0x7fffff13, PT ;  /* 0x7fffff131600780c */ /* 0x000fe20003f06070 */
[----:B------:R-:W4:Y:S02]  /*10530*/  LDC R24, c[0x0][0x230] ;  /* 0x00008c00ff187b82 */ /* 0x000f240000000800 */
[----:B------:R2:W-:Y:S01]  /*10540*/  LDGSTS.E [R16+0x44000], desc[UR48][R6.64], !P3 ;  /* 0x4400000006107fae */ /* 0x0005e2000d921870 */
[----:B---3--:R-:W-:-:S03]  /*10550*/  IMAD.WIDE R8, R20, 0x4, R166 ;  /* 0x0000000414087825 */ /* 0x008fc600078e02a6 */
[----:B------:R3:W-:Y:S01]  /*10560*/  STL.64 [R1+0x198], R4 ;  /* 0x0001980401007387 */ /* 0x0007e20000100a00 */
[----:B------:R-:W-:Y:S02]  /*10570*/  IADD3 R22, R23, -0xaf, RZ ;  /* 0xffffff5117167810 */ /* 0x000fe40007ffe0ff */
[----:B------:R-:W4:Y:S01]  /*10580*/  LDC R23, c[0x0][0x230] ;  /* 0x00008c00ff177b82 */ /* 0x000f220000000800 */
[----:B------:R3:W-:Y:S01]  /*10590*/  LDGSTS.E [R16+0x48000], desc[UR48][R4.64], !P3 ;  /* 0x4800000004107fae */ /* 0x0007e2000d921870 */
[----:B--2---:R-:W-:-:S03]  /*105a0*/  IMAD.WIDE R6, R20, 0x4, R168 ;  /* 0x0000000414067825 */ /* 0x004fc600078e02a8 */
[----:B------:R2:W-:Y:S03]  /*105b0*/  STL.64 [R1+0x188], R2 ;  /* 0x0001880201007387 */ /* 0x0005e60000100a00 */
[----:B------:R-:W4:Y:S01]  /*105c0*/  LDC R168, c[0x0][0x230] ;  /* 0x00008c00ffa87b82 */ /* 0x000f220000000800 */
[----:B------:R2:W-:Y:S01]  /*105d0*/  LDGSTS.E [R16+0x4c000], desc[UR48][R2.64], !P3 ;  /* 0x4c00000002107fae */ /* 0x0005e2000d921870 */
[----:B---3--:R-:W-:-:S03]  /*105e0*/  IMAD.WIDE R4, R20, 0x4, R170 ;  /* 0x0000000414047825 */ /* 0x008fc600078e02aa */
[----:B------:R3:W-:Y:S01]  /*105f0*/  STL.64 [R1+0x178], R8 ;  /* 0x0001780801007387 */ /* 0x0007e20000100a00 */
[----:B------:R-:W-:-:S03]  /*10600*/  ISETP.GE.U32.AND P3, PT, R22, 0x7fffff12, PT ;  /* 0x7fffff121600780c */ /* 0x000fc60003f66070 */
[----:B------:R3:W-:Y:S01]  /*10610*/  LDGSTS.E [R16+0x40004], desc[UR48][R8.64], !P6 ;  /* 0x4000400008107fae */ /* 0x0007e2000f121870 */
[----:B--2---:R-:W-:-:S03]  /*10620*/  IMAD.WIDE R2, R20, 0x4, R172 ;  /* 0x0000000414027825 */ /* 0x004fc600078e02ac */
[----:B------:R2:W-:Y:S04]  /*10630*/  STL.64 [R1+0x170], R6 ;  /* 0x0001700601007387 */ /* 0x0005e80000100a00 */
[----:B------:R2:W-:Y:S01]  /*10640*/  LDGSTS.E [R16+0x44004], desc[UR48][R6.64], !P6 ;  /* 0x4400400006107fae */ /* 0x0005e2000f121870 */
[----:B------:R-:W-:Y:S02]  /*10650*/  VIADD R22, R25, 0xffffff50 ;  /* 0xffffff5019167836 */ /* 0x000fe40000000000 */
[----:B------:R-:W4:Y:S01]  /*10660*/  LDC R25, c[0x0][0x230] ;  /* 0x00008c00ff197b82 */ /* 0x000f220000000800 */
[C---:B---3--:R-:W-:Y:S01]  /*10670*/  IMAD.WIDE R8, R20.reuse, 0x4, R174 ;  /* 0x0000000414087825 */ /* 0x048fe200078e02ae */
[----:B------:R3:W-:Y:S04]  /*10680*/  STL.64 [R1+0x160], R4 ;  /* 0x0001600401007387 */ /* 0x0007e80000100a00 */
[----:B------:R3:W-:Y:S01]  /*10690*/  LDGSTS.E [R16+0x48004], desc[UR48][R4.64], !P6 ;  /* 0x4800400004107fae */ /* 0x0007e2000f121870 */
[----:B--2---:R-:W-:-:S03]  /*106a0*/  IMAD.WIDE R6, R20, 0x4, R176 ;  /* 0x0000000414067825 */ /* 0x004fc600078e02b0 */
[----:B------:R2:W-:Y:S04]  /*106b0*/  STL.64 [R1+0x158], R2 ;  /* 0x0001580201007387 */ /* 0x0005e80000100a00 */
        /* <DEDUP_REMOVED lines=14> */
[----:B------:R2:W-:Y:S01]  /*107a0*/  STL.64 [R1+0x128], R2 ;  /* 0x0001280201007387 */ /* 0x0005e20000100a00 */
[----:B-1----:R-:W-:-:S03]  /*107b0*/  VIADD R152, R152, 0xffffff60 ;  /* 0xffffff6098987836 */ /* 0x002fc60000000000 */
[----:B------:R2:W-:Y:S01]  /*107c0*/  LDGSTS.E [R16+0x4c008], desc[UR48][R2.64], !P5 ;  /* 0x4c00800002107fae */ /* 0x0005e2000e921870 */
[----:B----4-:R-:W-:Y:S01]  /*107d0*/  IADD3 R160, R160, -0xbd, RZ ;  /* 0xffffff43a0a07810 */ /* 0x010fe20007ffe0ff */
[----:B------:R-:W-:Y:S01]  /*107e0*/  VIADD R168, R168, 0xffffff42 ;  /* 0xffffff42a8a87836 */ /* 0x000fe20000000000 */
[----:B------:R-:W1:Y:S01]  /*107f0*/  LDC R185, c[0x0][0x230] ;  /* 0x00008c00ffb97b82 */ /* 0x000e620000000800 */
[C---:B---3--:R-:W-:Y:S01]  /*10800*/  IMAD.WIDE R4, R20.reuse, 0x4, R186 ;  /* 0x0000000414047825 */ /* 0x048fe200078e02ba */
[----:B------:R3:W-:Y:S04]  /*10810*/  STL.64 [R1+0x118], R8 ;  /* 0x0001180801007387 */ /* 0x0007e80000100a00 */
[----:B------:R3:W-:Y:S02]  /*10820*/  LDGSTS.E [R16+0x4000c], desc[UR48][R8.64], !P1 ;  /* 0x4000c00008107fae */ /* 0x0007e4000c921870 */
[----:B------:R-:W4:Y:S01]  /*10830*/  LDC R184, c[0x0][0x230] ;  /* 0x00008c00ffb87b82 */ /* 0x000f220000000800 */
[C---:B--2---:R-:W-:Y:S01]  /*10840*/  IMAD.WIDE R2, R20.reuse, 0x4, R188 ;  /* 0x0000000414027825 */ /* 0x044fe200078e02bc */
[----:B------:R2:W-:Y:S04]  /*10850*/  STL.64 [R1+0x110], R6 ;  /* 0x0001100601007387 */ /* 0x0005e80000100a00 */
[----:B------:R2:W-:Y:S01]  /*10860*/  LDGSTS.E [R16+0x4400c], desc[UR48][R6.64], !P1 ;  /* 0x4400c00006107fae */ /* 0x0005e2000c921870 */
[----:B---3--:R-:W-:-:S03]  /*10870*/  IMAD.WIDE R8, R20, 0x4, R190 ;  /* 0x0000000414087825 */ /* 0x008fc600078e02be */
[----:B------:R3:W-:Y:S04]  /*10880*/  STL.64 [R1+0x100], R4 ;  /* 0x0001000401007387 */ /* 0x0007e80000100a00 */
[----:B------:R3:W-:Y:S01]  /*10890*/  LDGSTS.E [R16+0x4800c], desc[UR48][R4.64], !P1 ;  /* 0x4800c00004107fae */ /* 0x0007e2000c921870 */
[----:B--2---:R-:W-:-:S03]  /*108a0*/  IMAD.WIDE R6, R20, 0x4, R192 ;  /* 0x0000000414067825 */ /* 0x004fc600078e02c0 */
[----:B------:R2:W-:Y:S01]  /*108b0*/  STL.64 [R1+0xf8], R2 ;  /* 0x0000f80201007387 */ /* 0x0005e20000100a00 */
[----:B------:R-:W-:Y:S01]  /*108c0*/  ISETP.GE.U32.AND P5, PT, R22, 0x7fffff30, PT ;  /* 0x7fffff301600780c */ /* 0x000fe20003fa6070 */
[----:B------:R-:W1:Y:S02]  /*108d0*/  LDC R193, c[0x0][0x230] ;  /* 0x00008c00ffc17b82 */ /* 0x000e640000000800 */
[----:B------:R2:W-:Y:S01]  /*108e0*/  LDGSTS.E [R16+0x4c00c], desc[UR48][R2.64], !P1 ;  /* 0x4c00c00002107fae */ /* 0x0005e2000c921870 */
[----:B---3--:R-:W-:-:S03]  /*108f0*/  IMAD.WIDE R4, R20, 0x4, R194 ;  /* 0x0000000414047825 */ /* 0x008fc600078e02c2 */
[----:B------:R3:W-:Y:S04]  /*10900*/  STL.64 [R1+0xe8], R8 ;  /* 0x0000e80801007387 */ /* 0x0007e80000100a00 */
[----:B------:R3:W-:Y:S01]  /*10910*/  LDGSTS.E [R16+0x50000], desc[UR48][R8.64], !P4 ;  /* 0x5000000008107fae */ /* 0x0007e2000e121870 */
[----:B--2---:R-:W-:-:S03]  /*10920*/  IMAD.WIDE R2, R20, 0x4, R196 ;  /* 0x0000000414027825 */ /* 0x004fc600078e02c4 */
[----:B------:R2:W-:Y:S04]  /*10930*/  STL.64 [R1+0xe0], R6 ;  /* 0x0000e00601007387 */ /* 0x0005e80000100a00 */
[----:B------:R2:W-:Y:S01]  /*10940*/  LDGSTS.E [R16+0x54000], desc[UR48][R6.64], !P4 ;  /* 0x5400000006107fae */ /* 0x0005e2000e121870 */
[----:B---3--:R-:W-:-:S03]  /*10950*/  IMAD.WIDE R8, R20, 0x4, R198 ;  /* 0x0000000414087825 */ /* 0x008fc600078e02c6 */
[----:B------:R3:W-:Y:S04]  /*10960*/  STL.64 [R1+0xd0], R4 ;  /* 0x0000d00401007387 */ /* 0x0007e80000100a00 */
[----:B------:R3:W-:Y:S01]  /*10970*/  LDGSTS.E [R16+0x58000], desc[UR48][R4.64], !P4 ;  /* 0x5800000004107fae */ /* 0x0007e2000e121870 */
[----:B--2---:R-:W-:-:S03]  /*10980*/  IMAD.WIDE R6, R20, 0x4, R200 ;  /* 0x0000000414067825 */ /* 0x004fc600078e02c8 */
[----:B------:R2:W-:Y:S01]  /*10990*/  STL.64 [R1+0xc8], R2 ;  /* 0x0000c80201007387 */ /* 0x0005e20000100a00 */
[----:B------:R-:W-:Y:S02]  /*109a0*/  IADD3 R22, R24, -0x92, RZ ;  /* 0xffffff6e18167810 */ /* 0x000fe40007ffe0ff */
[----:B------:R-:W4:Y:S01]  /*109b0*/  LDC R24, c[0x0][0x230] ;  /* 0x00008c00ff187b82 */ /* 0x000f220000000800 */
[----:B------:R2:W-:Y:S01]  /*109c0*/  LDGSTS.E [R16+0x5c000], desc[UR48][R2.64], !P4 ;  /* 0x5c00000002107fae */ /* 0x0005e2000e121870 */
[----:B---3--:R-:W-:-:S03]  /*109d0*/  IMAD.WIDE R4, R20, 0x4, R202 ;  /* 0x0000000414047825 */ /* 0x008fc600078e02ca */
[----:B------:R-:W-:Y:S04]  /*109e0*/  STL.64 [R1+0xc0], R8 ;  /* 0x0000c00801007387 */ /* 0x000fe80000100a00 */
[----:B------:R-:W-:Y:S01]  /*109f0*/  LDGSTS.E [R16+0x50004], desc[UR48][R8.64], !P0 ;  /* 0x5000400008107fae */ /* 0x000fe2000c121870 */
[----:B--2---:R-:W-:-:S03]  /*10a00*/  IMAD.WIDE R2, R20, 0x4, R204 ;  /* 0x0000000414027825 */ /* 0x004fc600078e02cc */
[----:B------:R-:W-:Y:S01]  /*10a10*/  STL.64 [R1+0xb8], R6 ;  /* 0x0000b80601007387 */ /* 0x000fe20000100a00 */
[----:B------:R-:W-:-:S03]  /*10a20*/  ISETP.GE.U32.AND P1, PT, R22, 0x7fffff2f, PT ;  /* 0x7fffff2f1600780c */ /* 0x000fc60003f26070 */
[----:B------:R-:W-:Y:S01]  /*10a30*/  LDGSTS.E [R16+0x54004], desc[UR48][R6.64], !P0 ;  /* 0x5400400006107fae */ /* 0x000fe2000c121870 */
[----:B------:R-:W-:Y:S02]  /*10a40*/  VIADD R22, R23, 0xffffff6d ;  /* 0xffffff6d17167836 */ /* 0x000fe40000000000 */
[----:B------:R-:W2:Y:S01]  /*10a50*/  LDC R23, c[0x0][0x230] ;  /* 0x00008c00ff177b82 */ /* 0x000ea20000000800 */
[----:B------:R3:W-:Y:S04]  /*10a60*/  STL.64 [R1+0xb0], R4 ;  /* 0x0000b00401007387 */ /* 0x0007e80000100a00 */
[----:B------:R3:W-:Y:S04]  /*10a70*/  LDGSTS.E [R16+0x58004], desc[UR48][R4.64], !P0 ;  /* 0x5800400004107fae */ /* 0x0007e8000c121870 */
[----:B------:R1:W-:Y:S04]  /*10a80*/  STL.64 [R1+0xa8], R2 ;  /* 0x0000a80201007387 */ /* 0x0003e80000100a00 */
[----:B------:R1:W-:Y:S01]  /*10a90*/  LDGSTS.E [R16+0x5c004], desc[UR48][R2.64], !P0 ;  /* 0x5c00400002107fae */ /* 0x0003e2000c121870 */
[----:B---3--:R-:W-:Y:S01]  /*10aa0*/  IMAD.WIDE R4, R20, 0x4, R206 ;  /* 0x0000000414047825 */ /* 0x008fe200078e02ce */
[----:B------:R-:W-:-:S03]  /*10ab0*/  ISETP.GE.U32.AND P4, PT, R22, 0x7fffff2e, PT ;  /* 0x7fffff2e1600780c */ /* 0x000fc60003f86070 */
[----:B-1----:R-:W-:Y:S01]  /*10ac0*/  IMAD.WIDE R2, R20, 0x4, R208 ;  /* 0x0000000414027825 */ /* 0x002fe200078e02d0 */
[----:B------:R1:W-:Y:S04]  /*10ad0*/  STL.64 [R1+0xa0], R4 ;  /* 0x0000a00401007387 */ /* 0x0003e80000100a00 */
[----:B------:R3:W-:Y:S01]  /*10ae0*/  STL.64 [R1+0x98], R2 ;  /* 0x0000980201007387 */ /* 0x0007e20000100a00 */
[----:B------:R-:W-:Y:S02]  /*10af0*/  VIADD R22, R26, 0xffffff6c ;  /* 0xffffff6c1a167836 */ /* 0x000fe40000000000 */
[C---:B------:R-:W-:Y:S01]  /*10b00*/  IMAD.WIDE R6, R20.reuse, 0x4, R212 ;  /* 0x0000000414067825 */ /* 0x040fe200078e02d4 */
[----:B------:R-:W4:Y:S03]  /*10b10*/  LDL.LU.64 R46, [R1+0xd8] ;  /* 0x0000d800012e7983 */ /* 0x000f260000300a00 */
[C---:B------:R-:W-:Y:S01]  /*10b20*/  IMAD.WIDE R26, R20.reuse, 0x4, R214 ;  /* 0x00000004141a7825 */ /* 0x040fe200078e02d6 */
[----:B------:R-:W2:Y:S04]  /*10b30*/  LDL.LU.64 R246, [R1+0xf0] ;  /* 0x0000f00001f67983 */ /* 0x000ea80000300a00 */
[----:B------:R-:W2:Y:S04]  /*10b40*/  LDL.LU.64 R248, [R1+0x108] ;  /* 0x0001080001f87983 */ /* 0x000ea80000300a00 */
[----:B------:R-:W2:Y:S04]  /*10b50*/  LDL.LU.64 R250, [R1+0x120] ;  /* 0x0001200001fa7983 */ /* 0x000ea80000300a00 */
[----:B------:R3:W-:Y:S04]  /*10b60*/  STL.64 [R1+0xfc0], R18 ;  /* 0x000fc01201007387 */ /* 0x0007e80000100a00 */
[----:B------:R3:W-:Y:S04]  /*10b70*/  STL.64 [R1+0xfc8], R6 ;  /* 0x000fc80601007387 */ /* 0x0007e80000100a00 */
[----:B------:R3:W-:Y:S04]  /*10b80*/  STL.64 [R1+0x80], R26 ;  /* 0x0000801a01007387 */ /* 0x0007e80000100a00 */
[----:B------:R-:W2:Y:S04]  /*10b90*/  LDL.LU.64 R48, [R1+0x138] ;  /* 0x0001380001307983 */ /* 0x000ea80000300a00 */
[----:B------:R-:W2:Y:S04]  /*10ba0*/  LDL.LU.64 R240, [R1+0x150] ;  /* 0x0001500001f07983 */ /* 0x000ea80000300a00 */
[----:B------:R-:W2:Y:S04]  /*10bb0*/  LDL.LU.64 R242, [R1+0x168] ;  /* 0x0001680001f27983 */ /* 0x000ea80000300a00 */
[----:B------:R-:W2:Y:S01]  /*10bc0*/  LDL.LU.64 R244, [R1+0x180] ;  /* 0x0001800001f47983 */ /* 0x000ea20000300a00 */
[----:B------:R-:W-:-:S03]  /*10bd0*/  IMAD.WIDE R8, R20, 0x4, R218 ;  /* 0x0000000414087825 */ /* 0x000fc600078e02da */
[----:B------:R1:W-:Y:S04]  /*10be0*/  LDGSTS.E [R16+0x50008], desc[UR48][R4.64], !P3 ;  /* 0x5000800004107fae */ /* 0x0003e8000d921870 */
[----:B------:R3:W-:Y:S04]  /*10bf0*/  LDGSTS.E [R16+0x54008], desc[UR48][R2.64], !P3 ;  /* 0x5400800002107fae */ /* 0x0007e8000d921870 */
[----:B------:R3:W-:Y:S01]  /*10c00*/  LDGSTS.E [R16+0x58008], desc[UR48][R18.64], !P3 ;  /* 0x5800800012107fae */ /* 0x0007e2000d921870 */
[----:B-1----:R-:W-:-:S03]  /*10c10*/  IMAD.WIDE R4, R20, 0x4, R216 ;  /* 0x0000000414047825 */ /* 0x002fc600078e02d8 */
[----:B------:R1:W-:Y:S01]  /*10c20*/  LDGSTS.E [R16+0x5c008], desc[UR48][R6.64], !P3 ;  /* 0x5c00800006107fae */ /* 0x0003e2000d921870 */
[----:B---3--:R-:W-:-:S03]  /*10c30*/  IMAD.WIDE R2, R20, 0x4, R220 ;  /* 0x0000000414027825 */ /* 0x008fc600078e02dc */
[----:B------:R3:W-:Y:S01]  /*10c40*/  LDGSTS.E [R16+0x5000c], desc[UR48][R26.64], !P6 ;  /* 0x5000c0001a107fae */ /* 0x0007e2000f121870 */
[----:B------:R-:W-:-:S03]  /*10c50*/  IMAD.WIDE R18, R20, 0x4, R226 ;  /* 0x0000000414127825 */ /* 0x000fc600078e02e2 */
[----:B------:R4:W-:Y:S04]  /*10c60*/  STL.64 [R1+0xfd0], R4 ;  /* 0x000fd00401007387 */ /* 0x0009e80000100a00 */
[----:B------:R-:W-:Y:S01]  /*10c70*/  STL.64 [R1+0xfd8], R8 ;  /* 0x000fd80801007387 */ /* 0x000fe20000100a00 */
[----:B-1----:R-:W-:-:S03]  /*10c80*/  IMAD.WIDE R6, R20, 0x4, R228 ;  /* 0x0000000414067825 */ /* 0x002fc600078e02e4 */
[----:B------:R4:W-:Y:S01]  /*10c90*/  LDGSTS.E [R16+0x5400c], desc[UR48][R4.64], !P6 ;  /* 0x5400c00004107fae */ /* 0x0009e2000f121870 */
[----:B---3--:R-:W-:-:S03]  /*10ca0*/  IMAD.WIDE R26, R20, 0x4, R224 ;  /* 0x00000004141a7825 */ /* 0x008fc600078e02e0 */
[----:B------:R2:W-:Y:S04]  /*10cb0*/  STL.64 [R1+0xfe8], R16 ;  /* 0x000fe81001007387 */ /* 0x0005e80000100a00 */
[----:B------:R1:W-:Y:S04]  /*10cc0*/  STL.64 [R1+0xfe0], R2 ;  /* 0x000fe00201007387 */ /* 0x0003e80000100a00 */
[----:B------:R-:W-:Y:S04]  /*10cd0*/  STL.64 [R1+0x60], R28 ;  /* 0x0000601c01007387 */ /* 0x000fe80000100a00 */
[----:B------:R3:W-:Y:S04]  /*10ce0*/  STL.64 [R1+0x58], R26 ;  /* 0x0000581a01007387 */ /* 0x0007e80000100a00 */
[----:B------:R-:W-:Y:S04]  /*10cf0*/  LDGSTS.E [R16+0x5800c], desc[UR48][R8.64], !P6 ;  /* 0x5800c00008107fae */ /* 0x000fe8000f121870 */
[----:B------:R-:W-:Y:S04]  /*10d00*/  STL.64 [R1+0x50], R18 ;  /* 0x0000501201007387 */ /* 0x000fe80000100a00 */
[----:B------:R2:W-:Y:S04]  /*10d10*/  LDGSTS.E [R16+0x5c00c], desc[UR48][R2.64], !P6 ;  /* 0x5c00c00002107fae */ /* 0x0005e8000f121870 */
[----:B------:R-:W-:Y:S04]  /*10d20*/  STL.64 [R1+0x48], R6 ;  /* 0x0000480601007387 */ /* 0x000fe80000100a00 */
[----:B------:R-:W-:Y:S04]  /*10d30*/  LDGSTS.E [R15+0x40000], desc[UR48][R28.64], !P5 ;  /* 0x400000001c0f7fae */ /* 0x000fe8000e921870 */
[----:B------:R3:W-:Y:S04]  /*10d40*/  LDGSTS.E [R15+0x44000], desc[UR48][R26.64], !P5 ;  /* 0x440000001a0f7fae */ /* 0x0007e8000e921870 */
[----:B------:R-:W-:Y:S04]  /*10d50*/  LDGSTS.E [R15+0x48000], desc[UR48][R18.64], !P5 ;  /* 0x48000000120f7fae */ /* 0x000fe8000e921870 */
[----:B------:R-:W-:Y:S01]  /*10d60*/  LDGSTS.E [R15+0x4c000], desc[UR48][R6.64], !P5 ;  /* 0x4c000000060f7fae */ /* 0x000fe2000e921870 */
[----:B----4-:R-:W-:-:S04]  /*10d70*/  IMAD.WIDE R4, R20, 0x4, R46 ;  /* 0x0000000414047825 */ /* 0x010fc800078e022e */
[C---:B--2---:R-:W-:Y:S01]  /*10d80*/  IMAD.WIDE R16, R20.reuse, 0x4, R246 ;  /* 0x0000000414107825 */ /* 0x044fe200078e02f6 */
[----:B------:R2:W-:Y:S03]  /*10d90*/  STL.64 [R1+0x40], R4 ;  /* 0x0000400401007387 */ /* 0x0005e60000100a00 */
[C---:B-1----:R-:W-:Y:S01]  /*10da0*/  IMAD.WIDE R2, R20.reuse, 0x4, R248 ;  /* 0x0000000414027825 */ /* 0x042fe200078e02f8 */
[----:B------:R-:W4:Y:S03]  /*10db0*/  LDL.LU.64 R46, [R1+0x190] ;  /* 0x00019000012e7983 */ /* 0x000f260000300a00 */
[C---:B------:R-:W-:Y:S01]  /*10dc0*/  IMAD.WIDE R8, R20.reuse, 0x4, R250 ;  /* 0x0000000414087825 */ /* 0x040fe200078e02fa */
[----:B------:R2:W-:Y:S04]  /*10dd0*/  LDGSTS.E [R15+0x40004], desc[UR48][R4.64], !P1 ;  /* 0x40004000040f7fae */ /* 0x0005e8000c921870 */
[----:B------:R-:W4:Y:S04]  /*10de0*/  LDL.LU.64 R250, [R1+0x1a8] ;  /* 0x0001a80001fa7983 */ /* 0x000f280000300a00 */
[----:B------:R-:W4:Y:S04]  /*10df0*/  LDL.LU.64 R248, [R1+0x1c0] ;  /* 0x0001c00001f87983 */ /* 0x000f280000300a00 */
[----:B------:R-:W4:Y:S01]  /*10e00*/  LDL.LU.64 R246, [R1+0x1d8] ;  /* 0x0001d80001f67983 */ /* 0x000f220000300a00 */
[----:B---3--:R-:W-:-:S03]  /*10e10*/  IMAD.WIDE R26, R20, 0x4, R48 ;  /* 0x00000004141a7825 */ /* 0x008fc600078e0230 */
[----:B------:R-:W-:Y:S04]  /*10e20*/  STL.64 [R1+0xff0], R16 ;  /* 0x000ff01001007387 */ /* 0x000fe80000100a00 */
[----:B------:R-:W-:Y:S01]  /*10e30*/  STL.64 [R1+0xff8], R2 ;  /* 0x000ff80201007387 */ /* 0x000fe20000100a00 */
[----:B--2---:R-:W-:-:S03]  /*10e40*/  IMAD.WIDE R4, R20, 0x4, R240 ;  /* 0x0000000414047825 */ /* 0x004fc600078e02f0 */
[----:B------:R-:W-:Y:S01]  /*10e50*/  STL.64 [R1+0x1000], R8 ;  /* 0x0010000801007387 */ /* 0x000fe20000100a00 */
[----:B------:R-:W-:-:S03]  /*10e60*/  IMAD.WIDE R6, R20, 0x4, R242 ;  /* 0x0000000414067825 */ /* 0x000fc600078e02f2 */
[----:B------:R-:W-:Y:S01]  /*10e70*/  STL.64 [R1+0x20], R26 ;  /* 0x0000201a01007387 */ /* 0x000fe20000100a00 */
[----:B------:R-:W-:-:S03]  /*10e80*/  IMAD.WIDE R18, R20, 0x4, R244 ;  /* 0x0000000414127825 */ /* 0x000fc600078e02f4 */
[----:B------:R-:W2:Y:S04]  /*10e90*/  LDL.LU.64 R54, [R1+0x1f0] ;  /* 0x0001f00001367983 */ /* 0x000ea80000300a00 */
[----:B------:R-:W3:Y:S04]  /*10ea0*/  LDL.LU.64 R240, [R1+0x208] ;  /* 0x0002080001f07983 */ /* 0x000ee80000300a00 */
[----:B------:R-:W2:Y:S04]  /*10eb0*/  LDL.LU.64 R242, [R1+0x220] ;  /* 0x0002200001f27983 */ /* 0x000ea80000300a00 */
[----:B------:R-:W2:Y:S04]  /*10ec0*/  LDL.LU.64 R244, [R1+0x238] ;  /* 0x0002380001f47983 */ /* 0x000ea80000300a00 */
[----:B------:R-:W-:Y:S04]  /*10ed0*/  STL.64 [R1+0x1008], R4 ;  /* 0x0010080401007387 */ /* 0x000fe80000100a00 */
[----:B------:R-:W-:Y:S04]  /*10ee0*/  STL.64 [R1+0x1010], R6 ;  /* 0x0010100601007387 */ /* 0x000fe80000100a00 */
[----:B------:R4:W-:Y:S04]  /*10ef0*/  STL.64 [R1+0x1018], R18 ;  /* 0x0010181201007387 */ /* 0x0009e80000100a00 */
[----:B------:R-:W2:Y:S01]  /*10f00*/  LDL.LU.64 R58, [R1+0x250] ;  /* 0x00025000013a7983 */ /* 0x000ea20000300a00 */
[----:B------:R-:W-:-:S02]  /*10f10*/  ISETP.GE.U32.AND P0, PT, R22, 0x7fffff2d, PT ;  /* 0x7fffff2d1600780c */ /* 0x000fc40003f06070 */
[----:B------:R-:W-:Y:S01]  /*10f20*/  IADD3 R22, R25, -0xb1, RZ ;  /* 0xffffff4f19167810 */ /* 0x000fe20007ffe0ff */
[----:B------:R-:W-:Y:S01]  /*10f30*/  LDGSTS.E [R15+0x44004], desc[UR48][R16.64], !P1 ;  /* 0x44004000100f7fae */ /* 0x000fe2000c921870 */
[----:B------:R-:W1:Y:S02]  /*10f40*/  LDC R25, c[0x0][0x230] ;  /* 0x00008c00ff197b82 */ /* 0x000e640000000800 */
[----:B------:R-:W-:Y:S01]  /*10f50*/  ISETP.GE.U32.AND P3, PT, R22, 0x7fffff10, PT ;  /* 0x7fffff101600780c */ /* 0x000fe20003f66070 */
[----:B------:R-:W-:Y:S01]  /*10f60*/  VIADD R22, R24, 0xffffff4e ;  /* 0xffffff4e18167836 */ /* 0x000fe20000000000 */
[----:B------:R-:W-:Y:S04]  /*10f70*/  LDGSTS.E [R15+0x48004], desc[UR48][R2.64], !P1 ;  /* 0x48004000020f7fae */ /* 0x000fe8000c921870 */
[----:B------:R-:W1:Y:S01]  /*10f80*/  LDC R24, c[0x0][0x230] ;  /* 0x00008c00ff187b82 */ /* 0x000e620000000800 */
[----:B------:R-:W-:Y:S01]  /*10f90*/  ISETP.GE.U32.AND P6, PT, R22, 0x7fffff0f, PT ;  /* 0x7fffff0f1600780c */ /* 0x000fe20003fc6070 */
[----:B------:R-:W-:Y:S01]  /*10fa0*/  VIADD R22, R23, 0xffffff4d ;  /* 0xffffff4d17167836 */ /* 0x000fe20000000000 */
[----:B------:R-:W-:Y:S04]  /*10fb0*/  LDGSTS.E [R15+0x4c004], desc[UR48][R8.64], !P1 ;  /* 0x4c004000080f7fae */ /* 0x000fe8000c921870 */
[----:B------:R-:W-:Y:S01]  /*10fc0*/  LDGSTS.E [R15+0x40008], desc[UR48][R26.64], !P4 ;  /* 0x400080001a0f7fae */ /* 0x000fe2000e121870 */
[----:B------:R-:W1:Y:S03]  /*10fd0*/  LDC R23, c[0x0][0x230] ;  /* 0x00008c00ff177b82 */ /* 0x000e660000000800 */
[----:B------:R-:W-:Y:S04]  /*10fe0*/  LDGSTS.E [R15+0x44008], desc[UR48][R4.64], !P4 ;  /* 0x44008000040f7fae */ /* 0x000fe8000e121870 */
[----:B------:R-:W-:Y:S01]  /*10ff0*/  LDGSTS.E [R15+0x48008], desc[UR48][R6.64], !P4 ;  /* 0x48008000060f7fae */ /* 0x000fe2000e121870 */
[----:B------:R-:W-:-:S03]  /*11000*/  ISETP.GE.U32.AND P5, PT, R22, 0x7fffff0e, PT ;  /* 0x7fffff0e1600780c */ /* 0x000fc60003fa6070 */
[----:B------:R4:W-:Y:S01]  /*11010*/  LDGSTS.E [R15+0x4c008], desc[UR48][R18.64], !P4 ;  /* 0x4c008000120f7fae */ /* 0x0009e2000e121870 */
[----:B-1----:R-:W-:-:S03]  /*11020*/  IADD3 R22, R25, -0xb4, RZ ;  /* 0xffffff4c19167810 */ /* 0x002fc60007ffe0ff */
[----:B------:R-:W2:Y:S04]  /*11030*/  LDL.LU.64 R52, [R1+0x268] ;  /* 0x0002680001347983 */ /* 0x000ea80000300a00 */
[----:B------:R-:W2:Y:S01]  /*11040*/  LDL.LU.64 R50, [R1+0x280] ;  /* 0x0002800001327983 */ /* 0x000ea20000300a00 */
[----:B------:R-:W-:-:S03]  /*11050*/  ISETP.GE.U32.AND P1, PT, R22, 0x7fffff0d, PT ;  /* 0x7fffff0d1600780c */ /* 0x000fc60003f26070 */
[----:B------:R-:W2:Y:S01]  /*11060*/  LDL.LU.64 R48, [R1+0x298] ;  /* 0x0002980001307983 */ /* 0x000ea20000300a00 */
[----:B------:R-:W-:-:S05]  /*11070*/  VIADD R22, R24, 0xffffff6b ;  /* 0xffffff6b18167836 */ /* 0x000fca0000000000 */
[----:B------:R-:W-:Y:S01]  /*11080*/  ISETP.GE.U32.AND P4, PT, R22, 0x7fffff2c, PT ;  /* 0x7fffff2c1600780c */ /* 0x000fe20003f86070 */
[----:B------:R-:W-:Y:S02]  /*11090*/  VIADD R22, R23, 0xffffff6a ;  /* 0xffffff6a17167836 */ /* 0x000fe40000000000 */
[C---:B----4-:R-:W-:Y:S02]  /*110a0*/  IMAD.WIDE R18, R20.reuse, 0x4, R46 ;  /* 0x0000000414127825 */ /* 0x050fe400078e022e */
[----:B------:R-:W1:Y:S02]  /*110b0*/  LDC R46, c[0x0][0x230] ;  /* 0x00008c00ff2e7b82 */ /* 0x000e640000000800 */
[C---:B------:R-:W-:Y:S01]  /*110c0*/  IMAD.WIDE R250, R20.reuse, 0x4, R250 ;  /* 0x0000000414fa7825 */ /* 0x040fe200078e02fa */
[----:B------:R-:W-:Y:S03]  /*110d0*/  STL.64 [R1+0x1020], R18 ;  /* 0x0010201201007387 */ /* 0x000fe60000100a00 */
[C---:B------:R-:W-:Y:S01]  /*110e0*/  IMAD.WIDE R248, R20.reuse, 0x4, R248 ;  /* 0x0000000414f87825 */ /* 0x040fe200078e02f8 */
[----:B------:R-:W-:Y:S03]  /*110f0*/  STL.64 [R1+0x1028], R250 ;  /* 0x001028fa01007387 */ /* 0x000fe60000100a00 */
[C---:B------:R-:W-:Y:S01]  /*11100*/  IMAD.WIDE R246, R20.reuse, 0x4, R246 ;  /* 0x0000000414f67825 */ /* 0x040fe200078e02f6 */
[----:B------:R-:W-:Y:S04]  /*11110*/  STL.64 [R1+0x1030], R248 ;  /* 0x001030f801007387 */ /* 0x000fe80000100a00 */
[----:B------:R-:W-:Y:S04]  /*11120*/  STL.64 [R1+0x1038], R246 ;  /* 0x001038f601007387 */ /* 0x000fe80000100a00 */
[----:B------:R-:W4:Y:S04]  /*11130*/  LDL.LU.64 R56, [R1+0x2b0] ;  /* 0x0002b00001387983 */ /* 0x000f280000300a00 */
[----:B------:R-:W-:Y:S04]  /*11140*/  LDGSTS.E [R15+0x4000c], desc[UR48][R18.64], !P0 ;  /* 0x4000c000120f7fae */ /* 0x000fe8000c121870 */
[----:B------:R-:W-:Y:S04]  /*11150*/  LDGSTS.E [R15+0x4400c], desc[UR48][R250.64], !P0 ;  /* 0x4400c000fa0f7fae */ /* 0x000fe8000c121870 */
[----:B------:R-:W-:Y:S01]  /*11160*/  LDGSTS.E [R15+0x4800c], desc[UR48][R248.64], !P0 ;  /* 0x4800c000f80f7fae */ /* 0x000fe2000c121870 */
[----:B---3--:R-:W-:-:S03]  /*11170*/  IMAD.WIDE R24, R20, 0x4, R240 ;  /* 0x0000000414187825 */ /* 0x008fc600078e02f0 */
[----:B------:R-:W-:Y:S01]  /*11180*/  LDGSTS.E [R15+0x4c00c], desc[UR48][R246.64], !P0 ;  /* 0x4c00c000f60f7fae */ /* 0x000fe2000c121870 */
[----:B--2---:R-:W-:-:S03]  /*11190*/  IMAD.WIDE R26, R20, 0x4, R242 ;  /* 0x00000004141a7825 */ /* 0x004fc600078e02f2 */
[----:B------:R-:W2:Y:S01]  /*111a0*/  LDL.LU.64 R240, [R1+0x2c8] ;  /* 0x0002c80001f07983 */ /* 0x000ea20000300a00 */
[----:B------:R-:W-:-:S03]  /*111b0*/  IMAD.WIDE R28, R20, 0x4, R244 ;  /* 0x00000004141c7825 */ /* 0x000fc600078e02f4 */
[----:B------:R-:W3:Y:S04]  /*111c0*/  LDL.LU.64 R242, [R1+0x2e0] ;  /* 0x0002e00001f27983 */ /* 0x000ee80000300a00 */
[----:B------:R-:W3:Y:S01]  /*111d0*/  LDL.LU.64 R244, [R1+0x2f8] ;  /* 0x0002f80001f47983 */ /* 0x000ee20000300a00 */
[----:B------:R-:W-:Y:S01]  /*111e0*/  ISETP.GE.U32.AND P0, PT, R22, 0x7fffff2b, PT ;  /* 0x7fffff2b1600780c */ /* 0x000fe20003f06070 */
[----:B------:R-:W-:Y:S02]  /*111f0*/  IMAD.WIDE R22, R20, 0x4, R54 ;  /* 0x0000000414167825 */ /* 0x000fe400078e0236 */
[----:B------:R-:W3:Y:S03]  /*11200*/  LDC R54, c[0x0][0x230] ;  /* 0x00008c00ff367b82 */ /* 0x000ee60000000800 */
[----:B------:R-:W-:Y:S04]  /*11210*/  LDGSTS.E [R15+0x50000], desc[UR48][R22.64], !P3 ;  /* 0x50000000160f7fae */ /* 0x000fe8000d921870 */
[----:B------:R-:W-:Y:S01]  /*11220*/  LDGSTS.E [R15+0x54000], desc[UR48][R24.64], !P3 ;  /* 0x54000000180f7fae */ /* 0x000fe2000d921870 */
[----:B-1----:R-:W-:Y:S01]  /*11230*/  VIADD R46, R46, 0xffffff4b ;  /* 0xffffff4b2e2e7836 */ /* 0x002fe20000000000 */
[----:B------:R-:W1:Y:S02]  /*11240*/  LDC R55, c[0x0][0x230] ;  /* 0x00008c00ff377b82 */ /* 0x000e640000000800 */
[----:B------:R-:W-:Y:S04]  /*11250*/  STL.64 [R1+0x1040], R22 ;  /* 0x0010401601007387 */ /* 0x000fe80000100a00 */
[----:B------:R-:W-:Y:S04]  /*11260*/  LDGSTS.E [R15+0x58000], desc[UR48][R26.64], !P3 ;  /* 0x580000001a0f7fae */ /* 0x000fe8000d921870 */
[----:B------:R-:W-:Y:S04]  /*11270*/  STL.64 [R1+0x1048], R24 ;  /* 0x0010481801007387 */ /* 0x000fe80000100a00 */
[----:B------:R-:W-:Y:S01]  /*11280*/  LDGSTS.E [R15+0x5c000], desc[UR48][R28.64], !P3 ;  /* 0x5c0000001c0f7fae */ /* 0x000fe2000d921870 */
[----:B------:R-:W-:Y:S01]  /*11290*/  ISETP.GE.U32.AND P3, PT, R30, 0x7fffff2a, PT ;  /* 0x7fffff2a1e00780c */ /* 0x000fe20003f66070 */
[----:B------:R-:W-:-:S02]  /*112a0*/  IMAD.WIDE R30, R20, 0x4, R58 ;  /* 0x00000004141e7825 */ /* 0x000fc400078e023a */
[----:B------:R-:W-:Y:S04]  /*112b0*/  STL.64 [R1+0x1050], R26 ;  /* 0x0010501a01007387 */ /* 0x000fe80000100a00 */
[----:B------:R-:W-:Y:S04]  /*112c0*/  STL.64 [R1+0x1058], R28 ;  /* 0x0010581c01007387 */ /* 0x000fe80000100a00 */
[----:B------:R-:W3:Y:S04]  /*112d0*/  LDL.LU.64 R58, [R1+0x310] ;  /* 0x00031000013a7983 */ /* 0x000ee80000300a00 */
[----:B------:R-:W-:Y:S01]  /*112e0*/  LDGSTS.E [R15+0x50004], desc[UR48][R30.64], !P6 ;  /* 0x500040001e0f7fae */ /* 0x000fe2000f121870 */
[----:B------:R-:W-:-:S04]  /*112f0*/  IMAD.WIDE R32, R20, 0x4, R52 ;  /* 0x0000000414207825 */ /* 0x000fc800078e0234 */
[C---:B------:R-:W-:Y:S01]  /*11300*/  IMAD.WIDE R34, R20.reuse, 0x4, R50 ;  /* 0x0000000414227825 */ /* 0x040fe200078e0232 */
[----:B------:R-:W-:Y:S03]  /*11310*/  LDGSTS.E [R15+0x54004], desc[UR48][R32.64], !P6 ;  /* 0x54004000200f7fae */ /* 0x000fe6000f121870 */
[----:B------:R-:W-:Y:S01]  /*11320*/  IMAD.WIDE R36, R20, 0x4, R48 ;  /* 0x0000000414247825 */ /* 0x000fe200078e0230 */
[----:B------:R-:W-:Y:S04]  /*11330*/  LDGSTS.E [R15+0x58004], desc[UR48][R34.64], !P6 ;  /* 0x58004000220f7fae */ /* 0x000fe8000f121870 */
[----:B------:R-:W3:Y:S04]  /*11340*/  LDL.LU.64 R48, [R1+0x328] ;  /* 0x0003280001307983 */ /* 0x000ee80000300a00 */
[----:B------:R-:W3:Y:S04]  /*11350*/  LDL.LU.64 R50, [R1+0x340] ;  /* 0x0003400001327983 */ /* 0x000ee80000300a00 */
[----:B------:R-:W3:Y:S04]  /*11360*/  LDL.LU.64 R52, [R1+0x358] ;  /* 0x0003580001347983 */ /* 0x000ee80000300a00 */
[----:B------:R-:W-:Y:S04]  /*11370*/  STL.64 [R1+0x1060], R30 ;  /* 0x0010601e01007387 */ /* 0x000fe80000100a00 */
[----:B------:R-:W-:Y:S04]  /*11380*/  STL.64 [R1+0x1068], R32 ;  /* 0x0010682001007387 */ /* 0x000fe80000100a00 */
[----:B------:R-:W-:Y:S01]  /*11390*/  LDGSTS.E [R15+0x5c004], desc[UR48][R36.64], !P6 ;  /* 0x5c004000240f7fae */ /* 0x000fe2000f121870 */
[----:B------:R-:W-:-:S03]  /*113a0*/  ISETP.GE.U32.AND P6, PT, R38, 0x7fffff29, PT ;  /* 0x7fffff292600780c */ /* 0x000fc60003fc6070 */
[----:B------:R-:W-:Y:S04]  /*113b0*/  STL.64 [R1+0x1070], R34 ;  /* 0x0010702201007387 */ /* 0x000fe80000100a00 */
[----:B------:R-:W-:Y:S01]  /*113c0*/  STL.64 [R1+0x1078], R36 ;  /* 0x0010782401007387 */ /* 0x000fe20000100a00 */
[C---:B----4-:R-:W-:Y:S02]  /*113d0*/  IMAD.WIDE R38, R20.reuse, 0x4, R56 ;  /* 0x0000000414267825 */ /* 0x050fe400078e0238 */
[----:B------:R-:W4:Y:S03]  /*113e0*/  LDC R56, c[0x0][0x230] ;  /* 0x00008c00ff387b82 */ /* 0x000f260000000800 */
[----:B------:R-:W-:Y:S01]  /*113f0*/  LDGSTS.E [R15+0x50008], desc[UR48][R38.64], !P5 ;  /* 0x50008000260f7fae */ /* 0x000fe2000e921870 */
[----:B--2---:R-:W-:-:S04]  /*11400*/  IMAD.WIDE R40, R20, 0x4, R240 ;  /* 0x0000000414287825 */ /* 0x004fc800078e02f0 */
[C---:B---3--:R-:W-:Y:S01]  /*11410*/  IMAD.WIDE R42, R20.reuse, 0x4, R242 ;  /* 0x00000004142a7825 */ /* 0x048fe200078e02f2 */
[----:B------:R-:W-:Y:S03]  /*11420*/  LDGSTS.E [R15+0x54008], desc[UR48][R40.64], !P5 ;  /* 0x54008000280f7fae */ /* 0x000fe6000e921870 */
[----:B------:R-:W-:Y:S01]  /*11430*/  IMAD.WIDE R44, R20, 0x4, R244 ;  /* 0x00000004142c7825 */ /* 0x000fe200078e02f4 */
[----:B------:R-:W-:Y:S04]  /*11440*/  LDGSTS.E [R15+0x58008], desc[UR48][R42.64], !P5 ;  /* 0x580080002a0f7fae */ /* 0x000fe8000e921870 */
[----:B------:R-:W2:Y:S04]  /*11450*/  LDL.LU.64 R244, [R1+0x378] ;  /* 0x0003780001f47983 */ /* 0x000ea80000300a00 */
[----:B------:R-:W3:Y:S04]  /*11460*/  LDL.LU.64 R242, [R1+0x388] ;  /* 0x0003880001f27983 */ /* 0x000ee80000300a00 */
[----:B------:R-:W3:Y:S04]  /*11470*/  LDL.LU.64 R240, [R1+0x398] ;  /* 0x0003980001f07983 */ /* 0x000ee80000300a00 */
[----:B------:R-:W3:Y:S04]  /*11480*/  LDL.LU.64 R72, [R1+0x3a0] ;  /* 0x0003a00001487983 */ /* 0x000ee80000300a00 */
[----:B------:R-:W-:Y:S04]  /*11490*/  STL.64 [R1+0x1080], R38 ;  /* 0x0010802601007387 */ /* 0x000fe80000100a00 */
[----:B------:R-:W-:Y:S04]  /*114a0*/  STL.64 [R1+0x1088], R40 ;  /* 0x0010882801007387 */ /* 0x000fe80000100a00 */
[----:B------:R-:W-:Y:S04]  /*114b0*/  STL.64 [R1+0x1090], R42 ;  /* 0x0010902a01007387 */ /* 0x000fe80000100a00 */
[----:B------:R-:W-:Y:S04]  /*114c0*/  STL.64 [R1+0x1098], R44 ;  /* 0x0010982c01007387 */ /* 0x000fe80000100a00 */
[----:B------:R-:W3:Y:S04]  /*114d0*/  LDL.LU.64 R66, [R1+0x3a8] ;  /* 0x0003a80001427983 */ /* 0x000ee80000300a00 */
[----:B------:R-:W3:Y:S04]  /*114e0*/  LDL.LU.64 R68, [R1+0x3b0] ;  /* 0x0003b00001447983 */ /* 0x000ee80000300a00 */
[----:B------:R-:W3:Y:S04]  /*114f0*/  LDL.LU.64 R70, [R1+0x3c0] ;  /* 0x0003c00001467983 */ /* 0x000ee80000300a00 */
[----:B------:R-:W3:Y:S04]  /*11500*/  LDL.LU.64 R76, [R1+0x3c8] ;  /* 0x0003c800014c7983 */ /* 0x000ee80000300a00 */
[----:B------:R-:W3:Y:S04]  /*11510*/  LDL.LU.64 R74, [R1+0x3d0] ;  /* 0x0003d000014a7983 */ /* 0x000ee80000300a00 */
[----:B------:R-:W-:Y:S01]  /*11520*/  LDGSTS.E [R15+0x5c008], desc[UR48][R44.64], !P5 ;  /* 0x5c0080002c0f7fae */ /* 0x000fe2000e921870 */
[----:B------:R-:W-:Y:S01]  /*11530*/  ISETP.GE.U32.AND P5, PT, R46, 0x7fffff0c, PT ;  /* 0x7fffff0c2e00780c */ /* 0x000fe20003fa6070 */
[----:B------:R-:W-:-:S05]  /*11540*/  IMAD.WIDE R46, R20, 0x4, R58 ;  /* 0x00000004142e7825 */ /* 0x000fca00078e023a */
[----:B------:R-:W-:Y:S04]  /*11550*/  STL.64 [R1+0x10a0], R46 ;  /* 0x0010a02e01007387 */ /* 0x000fe80000100a00 */
[----:B------:R-:W3:Y:S04]  /*11560*/  LDL.LU.64 R58, [R1+0x3d8] ;  /* 0x0003d800013a7983 */ /* 0x000ee80000300a00 */
[----:B------:R-:W3:Y:S04]  /*11570*/  LDL.LU.64 R60, [R1+0x3e8] ;  /* 0x0003e800013c7983 */ /* 0x000ee80000300a00 */
[----:B------:R-:W3:Y:S04]  /*11580*/  LDL.LU.64 R62, [R1+0x3f0] ;  /* 0x0003f000013e7983 */ /* 0x000ee80000300a00 */
[----:B------:R-:W3:Y:S01]  /*11590*/  LDL.LU.64 R82, [R1+0x400] ;  /* 0x0004000001527983 */ /* 0x000ee20000300a00 */
[----:B------:R-:W-:Y:S01]  /*115a0*/  IMAD.WIDE R48, R20, 0x4, R48 ;  /* 0x0000000414307825 */ /* 0x000fe200078e0230 */
[----:B------:R-:W-:-:S02]  /*115b0*/  IADD3 R54, R54, -0xb6, RZ ;  /* 0xffffff4a36367810 */ /* 0x000fc40007ffe0ff */
[----:B------:R-:W-:Y:S01]  /*115c0*/  LDGSTS.E [R15+0x5000c], desc[UR48][R46.64], !P1 ;  /* 0x5000c0002e0f7fae */ /* 0x000fe2000c921870 */
[----:B------:R-:W-:-:S03]  /*115d0*/  IMAD.WIDE R50, R20, 0x4, R50 ;  /* 0x0000000414327825 */ /* 0x000fc600078e0232 */
[----:B------:R-:W-:Y:S01]  /*115e0*/  LDGSTS.E [R15+0x5400c], desc[UR48][R48.64], !P1 ;  /* 0x5400c000300f7fae */ /* 0x000fe2000c921870 */
[----:B------:R-:W-:-:S03]  /*115f0*/  IMAD.WIDE R52, R20, 0x4, R52 ;  /* 0x0000000414347825 */ /* 0x000fc600078e0234 */
[----:B------:R-:W-:Y:S04]  /*11600*/  LDGSTS.E [R15+0x5800c], desc[UR48][R50.64], !P1 ;  /* 0x5800c000320f7fae */ /* 0x000fe8000c921870 */
[----:B------:R-:W-:Y:S01]  /*11610*/  LDGSTS.E [R15+0x5c00c], desc[UR48][R52.64], !P1 ;  /* 0x5c00c000340f7fae */ /* 0x000fe2000c921870 */
[----:B------:R-:W-:Y:S01]  /*11620*/  ISETP.GE.U32.AND P1, PT, R54, 0x7fffff0b, PT ;  /* 0x7fffff0b3600780c */ /* 0x000fe20003f26070 */
[----:B-1----:R-:W-:Y:S02]  /*11630*/  VIADD R54, R55, 0xffffff49 ;  /* 0xffffff4937367836 */ /* 0x002fe40000000000 */
[----:B----4-:R-:W-:Y:S02]  /*11640*/  VIADD R56, R56, 0xffffff48 ;  /* 0xffffff4838387836 */ /* 0x010fe40000000000 */
[----:B--2---:R-:W-:-:S04]  /*11650*/  IMAD.WIDE R244, R20, 0x4, R244 ;  /* 0x0000000414f47825 */ /* 0x004fc800078e02f4 */
[C---:B---3--:R-:W-:Y:S01]  /*11660*/  IMAD.WIDE R242, R20.reuse, 0x4, R242 ;  /* 0x0000000414f27825 */ /* 0x048fe200078e02f2 */
[----:B------:R1:W-:Y:S03]  /*11670*/  LDGSTS.E [R14+0x40000], desc[UR48][R244.64], !P4 ;  /* 0x40000000f40e7fae */ /* 0x0003e6000e121870 */
[C---:B------:R-:W-:Y:S01]  /*11680*/  IMAD.WIDE R240, R20.reuse, 0x4, R240 ;  /* 0x0000000414f07825 */ /* 0x040fe200078e02f0 */
[----:B------:R-:W-:Y:S03]  /*11690*/  LDGSTS.E [R14+0x44000], desc[UR48][R242.64], !P4 ;  /* 0x44000000f20e7fae */ /* 0x000fe6000e121870 */
[----:B------:R-:W-:Y:S01]  /*116a0*/  IMAD.WIDE R238, R20, 0x4, R72 ;  /* 0x0000000414ee7825 */ /* 0x000fe200078e0248 */
[----:B------:R-:W-:Y:S01]  /*116b0*/  LDGSTS.E [R14+0x48000], desc[UR48][R240.64], !P4 ;  /* 0x48000000f00e7fae */ /* 0x000fe2000e121870 */
[----:B------:R-:W2:Y:S03]  /*116c0*/  LDC R72, c[0x0][0x230] ;  /* 0x00008c00ff487b82 */ /* 0x000ea60000000800 */
[----:B------:R-:W-:Y:S01]  /*116d0*/  LDGSTS.E [R14+0x4c000], desc[UR48][R238.64], !P4 ;  /* 0x4c000000ee0e7fae */ /* 0x000fe2000e121870 */
[----:B------:R-:W-:Y:S01]  /*116e0*/  ISETP.GE.U32.AND P4, PT, R54, 0x7fffff0a, PT ;  /* 0x7fffff0a3600780c */ /* 0x000fe20003f86070 */
[----:B------:R-:W-:-:S02]  /*116f0*/  IMAD.WIDE R236, R20, 0x4, R66 ;  /* 0x0000000414ec7825 */ /* 0x000fc400078e0242 */
[----:B------:R-:W3:Y:S02]  /*11700*/  LDL.LU.64 R66, [R1+0x408] ;  /* 0x0004080001427983 */ /* 0x000ee40000300a00 */
[C---:B------:R-:W-:Y:S02]  /*11710*/  IMAD.WIDE R234, R20.reuse, 0x4, R68 ;  /* 0x0000000414ea7825 */ /* 0x040fe400078e0244 */
[----:B------:R-:W4:Y:S02]  /*11720*/  LDL.LU.64 R68, [R1+0x418] ;  /* 0x0004180001447983 */ /* 0x000f240000300a00 */
[C---:B------:R-:W-:Y:S02]  /*11730*/  IMAD.WIDE R232, R20.reuse, 0x4, R70 ;  /* 0x0000000414e87825 */ /* 0x040fe400078e0246 */
[----:B------:R-:W4:Y:S02]  /*11740*/  LDL.LU.64 R70, [R1+0x420] ;  /* 0x0004200001467983 */ /* 0x000f240000300a00 */
[----:B------:R-:W-:-:S02]  /*11750*/  IMAD.WIDE R54, R20, 0x4, R76 ;  /* 0x0000000414367825 */ /* 0x000fc400078e024c */
[----:B------:R1:W-:Y:S04]  /*11760*/  LDGSTS.E [R14+0x40004], desc[UR48][R236.64], !P0 ;  /* 0x40004000ec0e7fae */ /* 0x0003e8000c121870 */
[----:B------:R-:W-:Y:S04]  /*11770*/  LDGSTS.E [R14+0x44004], desc[UR48][R234.64], !P0 ;  /* 0x44004000ea0e7fae */ /* 0x000fe8000c121870 */
[----:B------:R-:W-:Y:S04]  /*11780*/  LDGSTS.E [R14+0x48004], desc[UR48][R232.64], !P0 ;  /* 0x48004000e80e7fae */ /* 0x000fe8000c121870 */
[----:B------:R-:W-:Y:S01]  /*11790*/  LDGSTS.E [R14+0x4c004], desc[UR48][R54.64], !P0 ;  /* 0x4c004000360e7fae */ /* 0x000fe2000c121870 */
[----:B------:R-:W-:Y:S01]  /*117a0*/  ISETP.GE.U32.AND P0, PT, R56, 0x7fffff09, PT ;  /* 0x7fffff093800780c */ /* 0x000fe20003f06070 */
[----:B------:R-:W-:-:S02]  /*117b0*/  IMAD.WIDE R56, R20, 0x4, R74 ;  /* 0x0000000414387825 */ /* 0x000fc400078e024a */
[----:B------:R-:W4:Y:S04]  /*117c0*/  LDL.LU.64 R90, [R1+0x428] ;  /* 0x00042800015a7983 */ /* 0x000f280000300a00 */
[----:B------:R-:W4:Y:S04]  /*117d0*/  LDL.LU.64 R74, [R1+0x448] ;  /* 0x00044800014a7983 */ /* 0x000f280000300a00 */
[----:B------:R-:W4:Y:S04]  /*117e0*/  LDL.LU.64 R76, [R1+0x458] ;  /* 0x00045800014c7983 */ /* 0x000f280000300a00 */
[----:B------:R-:W4:Y:S01]  /*117f0*/  LDL.LU.64 R78, [R1+0x460] ;  /* 0x00046000014e7983 */ /* 0x000f220000300a00 */
[----:B------:R-:W-:-:S03]  /*11800*/  IMAD.WIDE R58, R20, 0x4, R58 ;  /* 0x00000004143a7825 */ /* 0x000fc600078e023a */
[----:B------:R-:W4:Y:S01]  /*11810*/  LDL.LU.64 R98, [R1+0x468] ;  /* 0x0004680001627983 */ /* 0x000f220000300a00 */
[----:B------:R-:W-:-:S03]  /*11820*/  IMAD.WIDE R60, R20, 0x4, R60 ;  /* 0x00000004143c7825 */ /* 0x000fc600078e023c */
[----:B------:R1:W-:Y:S01]  /*11830*/  LDGSTS.E [R14+0x40008], desc[UR48][R56.64], !P3 ;  /* 0x40008000380e7fae */ /* 0x0003e2000d921870 */
[----:B------:R-:W-:-:S03]  /*11840*/  IMAD.WIDE R62, R20, 0x4, R62 ;  /* 0x00000004143e7825 */ /* 0x000fc600078e023e */
        /* <DEDUP_REMOVED lines=9> */
[----:B--2---:R-:W-:-:S03]  /*118e0*/  VIADD R72, R72, 0xffffff66 ;  /* 0xffffff6648487836 */ /* 0x004fc60000000000 */
[----:B------:R2:W-:Y:S01]  /*118f0*/  LDGSTS.E [R14+0x4000c], desc[UR48][R64.64], !P6 ;  /* 0x4000c000400e7fae */ /* 0x0005e2000f121870 */
[----:B---3--:R-:W-:-:S04]  /*11900*/  IMAD.WIDE R66, R20, 0x4, R66 ;  /* 0x0000000414427825 */ /* 0x008fc800078e0242 */
[C---:B----4-:R-:W-:Y:S01]  /*11910*/  IMAD.WIDE R68, R20.reuse, 0x4, R68 ;  /* 0x0000000414447825 */ /* 0x050fe200078e0244 */
[----:B------:R-:W-:Y:S03]  /*11920*/  LDGSTS.E [R14+0x4400c], desc[UR48][R66.64], !P6 ;  /* 0x4400c000420e7fae */ /* 0x000fe6000f121870 */
[----:B------:R-:W-:Y:S01]  /*11930*/  IMAD.WIDE R70, R20, 0x4, R70 ;  /* 0x0000000414467825 */ /* 0x000fe200078e0246 */
[----:B------:R-:W-:Y:S04]  /*11940*/  LDGSTS.E [R14+0x4800c], desc[UR48][R68.64], !P6 ;  /* 0x4800c000440e7fae */ /* 0x000fe8000f121870 */
[----:B------:R-:W-:Y:S01]  /*11950*/  LDGSTS.E [R14+0x4c00c], desc[UR48][R70.64], !P6 ;  /* 0x4c00c000460e7fae */ /* 0x000fe2000f121870 */
[----:B------:R-:W-:Y:S01]  /*11960*/  ISETP.GE.U32.AND P6, PT, R72, 0x7fffff27, PT ;  /* 0x7fffff274800780c */ /* 0x000fe20003fc6070 */
[----:B------:R-:W-:-:S02]  /*11970*/  IMAD.WIDE R72, R20, 0x4, R90 ;  /* 0x0000000414487825 */ /* 0x000fc400078e025a */
[----:B------:R-:W3:Y:S02]  /*11980*/  LDL.LU.64 R90, [R1+0x4a0] ;  /* 0x0004a000015a7983 */ /* 0x000ee40000300a00 */
[C---:B------:R-:W-:Y:S02]  /*11990*/  IMAD.WIDE R74, R20.reuse, 0x4, R74 ;  /* 0x00000004144a7825 */ /* 0x040fe400078e024a */
[----:B------:R-:W4:Y:S02]  /*119a0*/  LDL.LU.64 R92, [R1+0x5e8] ;  /* 0x0005e800015c7983 */ /* 0x000f240000300a00 */
[C---:B------:R-:W-:Y:S02]  /*119b0*/  IMAD.WIDE R76, R20.reuse, 0x4, R76 ;  /* 0x00000004144c7825 */ /* 0x040fe400078e024c */
[----:B------:R-:W2:Y:S02]  /*119c0*/  LDL.LU.64 R94, [R1+0x5f8] ;  /* 0x0005f800015e7983 */ /* 0x000ea40000300a00 */
[----:B------:R-:W-:-:S02]  /*119d0*/  IMAD.WIDE R78, R20, 0x4, R78 ;  /* 0x00000004144e7825 */ /* 0x000fc400078e024e */
[----:B------:R-:W-:Y:S04]  /*119e0*/  LDGSTS.E [R14+0x50000], desc[UR48][R72.64], !P5 ;  /* 0x50000000480e7fae */ /* 0x000fe8000e921870 */
[----:B------:R-:W-:Y:S04]  /*119f0*/  LDGSTS.E [R14+0x54000], desc[UR48][R74.64], !P5 ;  /* 0x540000004a0e7fae */ /* 0x000fe8000e921870 */
[----:B------:R-:W-:Y:S04]  /*11a00*/  LDGSTS.E [R14+0x58000], desc[UR48][R76.64], !P5 ;  /* 0x580000004c0e7fae */ /* 0x000fe8000e921870 */
[----:B------:R-:W-:Y:S01]  /*11a10*/  LDGSTS.E [R14+0x5c000], desc[UR48][R78.64], !P5 ;  /* 0x5c0000004e0e7fae */ /* 0x000fe2000e921870 */
[----:B------:R-:W-:Y:S01]  /*11a20*/  ISETP.GE.U32.AND P5, PT, R80, 0x7fffff26, PT ;  /* 0x7fffff265000780c */ /* 0x000fe20003fa6070 */
[----:B------:R-:W-:-:S02]  /*11a30*/  IMAD.WIDE R80, R20, 0x4, R98 ;  /* 0x0000000414507825 */ /* 0x000fc400078e0262 */
[----:B------:R-:W2:Y:S04]  /*11a40*/  LDL.LU.64 R116, [R1+0x600] ;  /* 0x0006000001747983 */ /* 0x000ea80000300a00 */
[----:B------:R-:W2:Y:S04]  /*11a50*/  LDL.LU.64 R98, [R1+0x608] ;  /* 0x0006080001627983 */ /* 0x000ea80000300a00 */
[----:B------:R-:W2:Y:S04]  /*11a60*/  LDL.LU.64 R100, [R1+0x610] ;  /* 0x0006100001647983 */ /* 0x000ea80000300a00 */
[----:B------:R-:W2:Y:S01]  /*11a70*/  LDL.LU.64 R102, [R1+0x618] ;  /* 0x0006180001667983 */ /* 0x000ea20000300a00 */
[----:B------:R-:W-:-:S03]  /*11a80*/  IMAD.WIDE R82, R20, 0x4, R82 ;  /* 0x0000000414527825 */ /* 0x000fc600078e0252 */
[----:B------:R-:W2:Y:S01]  /*11a90*/  LDL.LU.64 R122, [R1+0x620] ;  /* 0x00062000017a7983 */ /* 0x000ea20000300a00 */
[----:B------:R-:W-:-:S03]  /*11aa0*/  IMAD.WIDE R84, R20, 0x4, R84 ;  /* 0x0000000414547825 */ /* 0x000fc600078e0254 */
[----:B------:R-:W2:Y:S01]  /*11ab0*/  LDL.LU.64 R106, [R1+0x628] ;  /* 0x00062800016a7983 */ /* 0x000ea20000300a00 */
[----:B------:R-:W-:-:S03]  /*11ac0*/  IMAD.WIDE R86, R20, 0x4, R86 ;  /* 0x0000000414567825 */ /* 0x000fc600078e0256 */
[----:B------:R-:W2:Y:S04]  /*11ad0*/  LDL.LU.64 R108, [R1+0x630] ;  /* 0x00063000016c7983 */ /* 0x000ea80000300a00 */
[----:B------:R-:W2:Y:S04]  /*11ae0*/  LDL.LU.64 R110, [R1+0x668] ;  /* 0x00066800016e7983 */ /* 0x000ea80000300a00 */
        /* <DEDUP_REMOVED lines=8> */
[----:B------:R-:W-:Y:S01]  /*11b70*/  LDGSTS.E [R14+0x50008], desc[UR48][R88.64], !P4 ;  /* 0x50008000580e7fae */ /* 0x000fe2000e121870 */
[----:B---3--:R-:W-:-:S04]  /*11b80*/  IMAD.WIDE R90, R20, 0x4, R90 ;  /* 0x00000004145a7825 */ /* 0x008fc800078e025a */
[C---:B----4-:R-:W-:Y:S01]  /*11b90*/  IMAD.WIDE R92, R20.reuse, 0x4, R92 ;  /* 0x00000004145c7825 */ /* 0x050fe200078e025c */
[----:B------:R-:W-:Y:S03]  /*11ba0*/  LDGSTS.E [R14+0x54008], desc[UR48][R90.64], !P4 ;  /* 0x540080005a0e7fae */ /* 0x000fe6000e121870 */
[----:B--2---:R-:W-:Y:S01]  /*11bb0*/  IMAD.WIDE R94, R20, 0x4, R94 ;  /* 0x00000004145e7825 */ /* 0x004fe200078e025e */
[----:B------:R-:W-:Y:S04]  /*11bc0*/  LDGSTS.E [R14+0x58008], desc[UR48][R92.64], !P4 ;  /* 0x580080005c0e7fae */ /* 0x000fe8000e121870 */
[----:B------:R-:W-:Y:S01]  /*11bd0*/  LDGSTS.E [R14+0x5c008], desc[UR48][R94.64], !P4 ;  /* 0x5c0080005e0e7fae */ /* 0x000fe2000e121870 */
[----:B------:R-:W-:Y:S01]  /*11be0*/  ISETP.GE.U32.AND P4, PT, R96, 0x7fffff08, PT ;  /* 0x7fffff086000780c */ /* 0x000fe20003f86070 */
[----:B------:R-:W-:-:S02]  /*11bf0*/  IMAD.WIDE R96, R20, 0x4, R116 ;  /* 0x0000000414607825 */ /* 0x000fc400078e0274 */
[----:B------:R-:W2:Y:S02]  /*11c00*/  LDL.LU.64 R116, [R1+0x680] ;  /* 0x0006800001747983 */ /* 0x000ea40000300a00 */
[C---:B------:R-:W-:Y:S02]  /*11c10*/  IMAD.WIDE R98, R20.reuse, 0x4, R98 ;  /* 0x0000000414627825 */ /* 0x040fe400078e0262 */
[----:B------:R-:W3:Y:S02]  /*11c20*/  LDL.LU.64 R118, [R1+0x688] ;  /* 0x0006880001767983 */ /* 0x000ee40000300a00 */
[C---:B------:R-:W-:Y:S02]  /*11c30*/  IMAD.WIDE R100, R20.reuse, 0x4, R100 ;  /* 0x0000000414647825 */ /* 0x040fe400078e0264 */
[----:B------:R-:W-:Y:S02]  /*11c40*/  LDGSTS.E [R14+0x5000c], desc[UR48][R96.64], !P0 ;  /* 0x5000c000600e7fae */ /* 0x000fe4000c121870 */
[----:B------:R-:W-:-:S02]  /*11c50*/  IMAD.WIDE R102, R20, 0x4, R102 ;  /* 0x0000000414667825 */ /* 0x000fc400078e0266 */
[----:B------:R-:W-:Y:S04]  /*11c60*/  LDGSTS.E [R14+0x5400c], desc[UR48][R98.64], !P0 ;  /* 0x5400c000620e7fae */ /* 0x000fe8000c121870 */
[----:B------:R-:W-:Y:S04]  /*11c70*/  LDGSTS.E [R14+0x5800c], desc[UR48][R100.64], !P0 ;  /* 0x5800c000640e7fae */ /* 0x000fe8000c121870 */
[----:B------:R-:W-:Y:S01]  /*11c80*/  LDGSTS.E [R14+0x5c00c], desc[UR48][R102.64], !P0 ;  /* 0x5c00c000660e7fae */ /* 0x000fe2000c121870 */
[----:B------:R-:W-:Y:S01]  /*11c90*/  ISETP.GE.U32.AND P0, PT, R104, 0x7fffff07, PT ;  /* 0x7fffff076800780c */ /* 0x000fe20003f06070 */
[----:B------:R-:W-:-:S02]  /*11ca0*/  IMAD.WIDE R104, R20, 0x4, R122 ;  /* 0x0000000414687825 */ /* 0x000fc400078e027a */
[----:B------:R-:W4:Y:S02]  /*11cb0*/  LDL.LU.64 R142, [R1+0x690] ;  /* 0x00069000018e7983 */ /* 0x000f240000300a00 */
[C---:B------:R-:W-:Y:S02]  /*11cc0*/  IMAD.WIDE R106, R20.reuse, 0x4, R106 ;  /* 0x00000004146a7825 */ /* 0x040fe400078e026a */
[----:B------:R-:W4:Y:S02]  /*11cd0*/  LDL.LU.64 R122, [R1+0x698] ;  /* 0x00069800017a7983 */ /* 0x000f240000300a00 */
[C---:B------:R-:W-:Y:S02]  /*11ce0*/  IMAD.WIDE R108, R20.reuse, 0x4, R108 ;  /* 0x00000004146c7825 */ /* 0x040fe400078e026c */
[----:B------:R-:W4:Y:S02]  /*11cf0*/  LDL.LU.64 R124, [R1+0x6a0] ;  /* 0x0006a000017c7983 */ /* 0x000f240000300a00 */
[----:B------:R-:W-:-:S02]  /*11d00*/  IMAD.WIDE R110, R20, 0x4, R110 ;  /* 0x00000004146e7825 */ /* 0x000fc400078e026e */
[----:B------:R-:W4:Y:S04]  /*11d10*/  LDL.LU.64 R126, [R1+0x6a8] ;  /* 0x0006a800017e7983 */ /* 0x000f280000300a00 */
[----:B------:R1:W-:Y:S04]  /*11d20*/  LDGSTS.E [R13+0x40000], desc[UR48][R104.64], !P3 ;  /* 0x40000000680d7fae */ /* 0x0003e8000d921870 */
[----:B------:R-:W-:Y:S04]  /*11d30*/  LDGSTS.E [R13+0x44000], desc[UR48][R106.64], !P3 ;  /* 0x440000006a0d7fae */ /* 0x000fe8000d921870 */
[----:B------:R-:W-:Y:S04]  /*11d40*/  LDGSTS.E [R13+0x48000], desc[UR48][R108.64], !P3 ;  /* 0x480000006c0d7fae */ /* 0x000fe8000d921870 */
[----:B------:R-:W-:Y:S01]  /*11d50*/  LDGSTS.E [R13+0x4c000], desc[UR48][R110.64], !P3 ;  /* 0x4c0000006e0d7fae */ /* 0x000fe2000d921870 */
[----:B------:R-:W-:Y:S01]  /*11d60*/  ISETP.GE.U32.AND P3, PT, R112, 0x7fffff06, PT ;  /* 0x7fffff067000780c */ /* 0x000fe20003f66070 */
[----:B------:R-:W-:-:S02]  /*11d70*/  IMAD.WIDE R112, R20, 0x4, R114 ;  /* 0x0000000414707825 */ /* 0x000fc400078e0272 */
[----:B------:R-:W4:Y:S02]  /*11d80*/  LDL.LU.64 R132, [R1+0x6b0] ;  /* 0x0006b00001847983 */ /* 0x000f240000300a00 */
[C---:B------:R-:W-:Y:S02]  /*11d90*/  IMAD.WIDE R114, R20.reuse, 0x4, R230 ;  /* 0x0000000414727825 */ /* 0x040fe400078e02e6 */
[----:B------:R-:W4:Y:S04]  /*11da0*/  LDL.LU.64 R130, [R1+0x6b8] ;  /* 0x0006b80001827983 */ /* 0x000f280000300a00 */
[----:B------:R-:W4:Y:S04]  /*11db0*/  LDL.LU.64 R230, [R1+0x6c0] ;  /* 0x0006c00001e67983 */ /* 0x000f280000300a00 */
[----:B------:R-:W4:Y:S04]  /*11dc0*/  LDL.LU.64 R134, [R1+0x6c8] ;  /* 0x0006c80001867983 */ /* 0x000f280000300a00 */
[----:B------:R-:W4:Y:S04]  /*11dd0*/  LDL.LU.64 R154, [R1+0x6d0] ;  /* 0x0006d000019a7983 */ /* 0x000f280000300a00 */
[----:B------:R1:W-:Y:S04]  /*11de0*/  LDGSTS.E [R13+0x40004], desc[UR48][R112.64], !P6 ;  /* 0x40004000700d7fae */ /* 0x0003e8000f121870 */
[----:B------:R-:W-:Y:S04]  /*11df0*/  LDGSTS.E [R13+0x44004], desc[UR48][R114.64], !P6 ;  /* 0x44004000720d7fae */ /* 0x000fe8000f121870 */
[----:B------:R-:W4:Y:S04]  /*11e00*/  LDL.LU.64 R138, [R1+0x6d8] ;  /* 0x0006d800018a7983 */ /* 0x000f280000300a00 */
[----:B------:R-:W4:Y:S01]  /*11e10*/  LDL.LU.64 R140, [R1+0x6e0] ;  /* 0x0006e000018c7983 */ /* 0x000f220000300a00 */
[----:B--2---:R-:W-:-:S04]  /*11e20*/  IMAD.WIDE R116, R20, 0x4, R116 ;  /* 0x0000000414747825 */ /* 0x004fc800078e0274 */
[----:B---3--:R-:W-:Y:S01]  /*11e30*/  IMAD.WIDE R118, R20, 0x4, R118 ;  /* 0x0000000414767825 */ /* 0x008fe200078e0276 */
[----:B------:R-:W-:Y:S04]  /*11e40*/  LDGSTS.E [R13+0x48004], desc[UR48][R116.64], !P6 ;  /* 0x48004000740d7fae */ /* 0x000fe8000f121870 */
[----:B------:R-:W-:Y:S01]  /*11e50*/  LDGSTS.E [R13+0x4c004], desc[UR48][R118.64], !P6 ;  /* 0x4c004000760d7fae */ /* 0x000fe2000f121870 */
[----:B------:R-:W-:Y:S01]  /*11e60*/  ISETP.GE.U32.AND P6, PT, R120, 0x7fffff05, PT ;  /* 0x7fffff057800780c */ /* 0x000fe20003fc6070 */
[C---:B----4-:R-:W-:Y:S02]  /*11e70*/  IMAD.WIDE R120, R20.reuse, 0x4, R142 ;  /* 0x0000000414787825 */ /* 0x050fe400078e028e */
[----:B------:R-:W2:Y:S02]  /*11e80*/  LDL.LU.64 R142, [R1+0x6e8] ;  /* 0x0006e800018e7983 */ /* 0x000ea40000300a00 */
[----:B------:R-:W-:-:S02]  /*11e90*/  IMAD.WIDE R122, R20, 0x4, R122 ;  /* 0x00000004147a7825 */ /* 0x000fc400078e027a */
[----:B------:R3:W-:Y:S02]  /*11ea0*/  LDGSTS.E [R13+0x40008], desc[UR48][R120.64], !P5 ;  /* 0x40008000780d7fae */ /* 0x0007e4000e921870 */
[C---:B------:R-:W-:Y:S02]  /*11eb0*/  IMAD.WIDE R124, R20.reuse, 0x4, R124 ;  /* 0x00000004147c7825 */ /* 0x040fe400078e027c */
[----:B------:R-:W-:Y:S02]  /*11ec0*/  LDGSTS.E [R13+0x44008], desc[UR48][R122.64], !P5 ;  /* 0x440080007a0d7fae */ /* 0x000fe4000e921870 */
[----:B------:R-:W-:Y:S02]  /*11ed0*/  IMAD.WIDE R126, R20, 0x4, R126 ;  /* 0x00000004147e7825 */ /* 0x000fe400078e027e */
[----:B------:R-:W-:Y:S04]  /*11ee0*/  LDGSTS.E [R13+0x48008], desc[UR48][R124.64], !P5 ;  /* 0x480080007c0d7fae */ /* 0x000fe8000e921870 */
[----:B------:R-:W-:Y:S01]  /*11ef0*/  LDGSTS.E [R13+0x4c008], desc[UR48][R126.64], !P5 ;  /* 0x4c0080007e0d7fae */ /* 0x000fe2000e921870 */
[----:B------:R-:W-:-:S03]  /*11f00*/  ISETP.GE.U32.AND P5, PT, R128, 0x7fffff24, PT ;  /* 0x7fffff248000780c */ /* 0x000fc60003fa6070 */
[----:B------:R-:W4:Y:S04]  /*11f10*/  LDL.LU.64 R150, [R1+0x6f0] ;  /* 0x0006f00001967983 */ /* 0x000f280000300a00 */
[----:B------:R-:W3:Y:S04]  /*11f20*/  LDL.LU.64 R146, [R1+0x6f8] ;  /* 0x0006f80001927983 */ /* 0x000ee80000300a00 */
[----:B------:R-:W3:Y:S01]  /*11f30*/  LDL.LU.64 R148, [R1+0x700] ;  /* 0x0007000001947983 */ /* 0x000ee20000300a00 */
[----:B------:R-:W-:-:S04]  /*11f40*/  IMAD.WIDE R128, R20, 0x4, R132 ;  /* 0x0000000414807825 */ /* 0x000fc800078e0284 */
[C---:B------:R-:W-:Y:S01]  /*11f50*/  IMAD.WIDE R130, R20.reuse, 0x4, R130 ;  /* 0x0000000414827825 */ /* 0x040fe200078e0282 */
[----:B------:R-:W-:Y:S03]  /*11f60*/  LDGSTS.E [R13+0x4000c], desc[UR48][R128.64], !P1 ;  /* 0x4000c000800d7fae */ /* 0x000fe6000c921870 */
[C---:B------:R-:W-:Y:S01]  /*11f70*/  IMAD.WIDE R132, R20.reuse, 0x4, R230 ;  /* 0x0000000414847825 */ /* 0x040fe200078e02e6 */
[----:B------:R-:W-:Y:S04]  /*11f80*/  LDGSTS.E [R13+0x4400c], desc[UR48][R130.64], !P1 ;  /* 0x4400c000820d7fae */ /* 0x000fe8000c921870 */
[----:B------:R-:W3:Y:S01]  /*11f90*/  LDL.LU.64 R230, [R1+0x708] ;  /* 0x0007080001e67983 */ /* 0x000ee20000300a00 */
[----:B------:R-:W-:-:S03]  /*11fa0*/  IMAD.WIDE R134, R20, 0x4, R134 ;  /* 0x0000000414867825 */ /* 0x000fc600078e0286 */
[----:B------:R-:W-:Y:S04]  /*11fb0*/  LDGSTS.E [R13+0x4800c], desc[UR48][R132.64], !P1 ;  /* 0x4800c000840d7fae */ /* 0x000fe8000c921870 */
[----:B------:R-:W-:Y:S01]  /*11fc0*/  LDGSTS.E [R13+0x4c00c], desc[UR48][R134.64], !P1 ;  /* 0x4c00c000860d7fae */ /* 0x000fe2000c921870 */
[----:B------:R-:W-:Y:S01]  /*11fd0*/  ISETP.GE.U32.AND P1, PT, R136, 0x7fffff23, PT ;  /* 0x7fffff238800780c */ /* 0x000fe20003f26070 */
[C---:B------:R-:W-:Y:S02]  /*11fe0*/  IMAD.WIDE R136, R20.reuse, 0x4, R154 ;  /* 0x0000000414887825 */ /* 0x040fe400078e029a */
[----:B------:R-:W3:Y:S04]  /*11ff0*/  LDL.LU.64 R176, [R1+0x710] ;  /* 0x0007100001b07983 */ /* 0x000ee80000300a00 */
[----:B------:R-:W3:Y:S04]  /*12000*/  LDL.LU.64 R154, [R1+0x718] ;  /* 0x00071800019a7983 */ /* 0x000ee80000300a00 */
[----:B------:R-:W3:Y:S04]  /*12010*/  LDL.LU.64 R156, [R1+0x720] ;  /* 0x00072000019c7983 */ /* 0x000ee80000300a00 */
[----:B------:R-:W3:Y:S01]  /*12020*/  LDL.LU.64 R158, [R1+0x728] ;  /* 0x00072800019e7983 */ /* 0x000ee20000300a00 */
[----:B------:R-:W-:-:S03]  /*12030*/  IMAD.WIDE R138, R20, 0x4, R138 ;  /* 0x00000004148a7825 */ /* 0x000fc600078e028a */
[----:B------:R-:W3:Y:S01]  /*12040*/  LDL.LU.64 R186, [R1+0x730] ;  /* 0x0007300001ba7983 */ /* 0x000ee20000300a00 */
[----:B------:R-:W-:-:S03]  /*12050*/  IMAD.WIDE R140, R20, 0x4, R140 ;  /* 0x00000004148c7825 */ /* 0x000fc600078e028c */
[----:B------:R-:W3:Y:S04]  /*12060*/  LDL.LU.64 R162, [R1+0x738] ;  /* 0x0007380001a27983 */ /* 0x000ee80000300a00 */
[----:B------:R-:W3:Y:S04]  /*12070*/  LDL.LU.64 R164, [R1+0x740] ;  /* 0x0007400001a47983 */ /* 0x000ee80000300a00 */
[----:B------:R-:W3:Y:S04]  /*12080*/  LDL.LU.64 R166, [R1+0x748] ;  /* 0x0007480001a67983 */ /* 0x000ee80000300a00 */
[----:B------:R-:W-:Y:S04]  /*12090*/  LDGSTS.E [R13+0x50000], desc[UR48][R136.64], !P4 ;  /* 0x50000000880d7fae */ /* 0x000fe8000e121870 */
[----:B------:R-:W-:Y:S04]  /*120a0*/  LDGSTS.E [R13+0x54000], desc[UR48][R138.64], !P4 ;  /* 0x540000008a0d7fae */ /* 0x000fe8000e121870 */
[----:B------:R-:W-:Y:S04]  /*120b0*/  LDGSTS.E [R13+0x58000], desc[UR48][R140.64], !P4 ;  /* 0x580000008c0d7fae */ /* 0x000fe8000e121870 */
[----:B------:R-:W3:Y:S04]  /*120c0*/  LDL.LU.64 R174, [R1+0x750] ;  /* 0x0007500001ae7983 */ /* 0x000ee80000300a00 */
[----:B------:R-:W3:Y:S04]  /*120d0*/  LDL.LU.64 R170, [R1+0x758] ;  /* 0x0007580001aa7983 */ /* 0x000ee80000300a00 */
[----:B------:R-:W3:Y:S01]  /*120e0*/  LDL.LU.64 R172, [R1+0x760] ;  /* 0x0007600001ac7983 */ /* 0x000ee20000300a00 */
[----:B--2---:R-:W-:-:S05]  /*120f0*/  IMAD.WIDE R142, R20, 0x4, R142 ;  /* 0x00000004148e7825 */ /* 0x004fca00078e028e */
[----:B------:R-:W-:Y:S01]  /*12100*/  LDGSTS.E [R13+0x5c000], desc[UR48][R142.64], !P4 ;  /* 0x5c0000008e0d7fae */ /* 0x000fe2000e121870 */
[----:B------:R-:W-:Y:S01]  /*12110*/  ISETP.GE.U32.AND P4, PT, R144, 0x7fffff22, PT ;  /* 0x7fffff229000780c */ /* 0x000fe20003f86070 */
[----:B----4-:R-:W-:-:S04]  /*12120*/  IMAD.WIDE R144, R20, 0x4, R150 ;  /* 0x0000000414907825 */ /* 0x010fc800078e0296 */
[C---:B---3--:R-:W-:Y:S01]  /*12130*/  IMAD.WIDE R146, R20.reuse, 0x4, R146 ;  /* 0x0000000414927825 */ /* 0x048fe200078e0292 */
[----:B------:R-:W-:Y:S03]  /*12140*/  LDGSTS.E [R13+0x50004], desc[UR48][R144.64], !P0 ;  /* 0x50004000900d7fae */ /* 0x000fe6000c121870 */
[C---:B------:R-:W-:Y:S01]  /*12150*/  IMAD.WIDE R148, R20.reuse, 0x4, R148 ;  /* 0x0000000414947825 */ /* 0x040fe200078e0294 */
[----:B------:R-:W-:Y:S04]  /*12160*/  LDGSTS.E [R13+0x54004], desc[UR48][R146.64], !P0 ;  /* 0x54004000920d7fae */ /* 0x000fe8000c121870 */
[----:B------:R-:W-:Y:S01]  /*12170*/  LDGSTS.E [R13+0x58004], desc[UR48][R148.64], !P0 ;  /* 0x58004000940d7fae */ /* 0x000fe2000c121870 */
[----:B------:R-:W-:-:S03]  /*12180*/  IMAD.WIDE R150, R20, 0x4, R230 ;  /* 0x0000000414967825 */ /* 0x000fc600078e02e6 */
[----:B------:R-:W2:Y:S04]  /*12190*/  LDL.LU.64 R230, [R1+0x768] ;  /* 0x0007680001e67983 */ /* 0x000ea80000300a00 */
[----:B------:R-:W-:Y:S01]  /*121a0*/  LDGSTS.E [R13+0x5c004], desc[UR48][R150.64], !P0 ;  /* 0x5c004000960d7fae */ /* 0x000fe2000c121870 */
[----:B------:R-:W-:Y:S01]  /*121b0*/  ISETP.GE.U32.AND P0, PT, R152, 0x7fffff21, PT ;  /* 0x7fffff219800780c */ /* 0x000fe20003f06070 */
[C---:B------:R-:W-:Y:S02]  /*121c0*/  IMAD.WIDE R152, R20.reuse, 0x4, R176 ;  /* 0x0000000414987825 */ /* 0x040fe400078e02b0 */
[----:B------:R-:W3:Y:S02]  /*121d0*/  LDL.LU.64 R176, [R1+0x850] ;  /* 0x0008500001b07983 */ /* 0x000ee40000300a00 */
[----:B------:R-:W-:-:S02]  /*121e0*/  IMAD.WIDE R154, R20, 0x4, R154 ;  /* 0x00000004149a7825 */ /* 0x000fc400078e029a */
[----:B------:R-:W-:Y:S02]  /*121f0*/  LDGSTS.E [R13+0x50008], desc[UR48][R152.64], !P3 ;  /* 0x50008000980d7fae */ /* 0x000fe4000d921870 */
[C---:B------:R-:W-:Y:S02]  /*12200*/  IMAD.WIDE R156, R20.reuse, 0x4, R156 ;  /* 0x00000004149c7825 */ /* 0x040fe400078e029c */
[----:B------:R-:W-:Y:S02]  /*12210*/  LDGSTS.E [R13+0x54008], desc[UR48][R154.64], !P3 ;  /* 0x540080009a0d7fae */ /* 0x000fe4000d921870 */
[----:B------:R-:W-:Y:S02]  /*12220*/  IMAD.WIDE R158, R20, 0x4, R158 ;  /* 0x00000004149e7825 */ /* 0x000fe400078e029e */
        /* <DEDUP_REMOVED lines=10> */
[----:B------:R-:W-:Y:S04]  /*122d0*/  LDGSTS.E [R13+0x5000c], desc[UR48][R160.64], !P6 ;  /* 0x5000c000a00d7fae */ /* 0x000fe8000f121870 */
[----:B------:R-:W-:Y:S04]  /*122e0*/  LDGSTS.E [R13+0x5400c], desc[UR48][R162.64], !P6 ;  /* 0x5400c000a20d7fae */ /* 0x000fe8000f121870 */
[----:B------:R-:W-:Y:S04]  /*122f0*/  LDGSTS.E [R13+0x5800c], desc[UR48][R164.64], !P6 ;  /* 0x5800c000a40d7fae */ /* 0x000fe8000f121870 */
[----:B------:R-:W-:Y:S01]  /*12300*/  LDGSTS.E [R13+0x5c00c], desc[UR48][R166.64], !P6 ;  /* 0x5c00c000a60d7fae */ /* 0x000fe2000f121870 */
[----:B------:R-:W-:Y:S01]  /*12310*/  ISETP.GE.U32.AND P6, PT, R168, 0x7fffff03, PT ;  /* 0x7fffff03a800780c */ /* 0x000fe20003fc6070 */
[----:B------:R-:W-:-:S02]  /*12320*/  IMAD.WIDE R168, R20, 0x4, R174 ;  /* 0x0000000414a87825 */ /* 0x000fc400078e02ae */
[----:B------:R-:W4:Y:S02]  /*12330*/  LDL.LU.64 R186, [R1+0x788] ;  /* 0x0007880001ba7983 */ /* 0x000f240000300a00 */
[C---:B------:R-:W-:Y:S02]  /*12340*/  IMAD.WIDE R170, R20.reuse, 0x4, R170 ;  /* 0x0000000414aa7825 */ /* 0x040fe400078e02aa */
[----:B------:R1:W-:Y:S02]  /*12350*/  LDGSTS.E [R11+0x40000], desc[UR48][R168.64], !P5 ;  /* 0x40000000a80b7fae */ /* 0x0003e4000e921870 */
[----:B------:R-:W-:Y:S02]  /*12360*/  IMAD.WIDE R172, R20, 0x4, R172 ;  /* 0x0000000414ac7825 */ /* 0x000fe400078e02ac */
[----:B------:R-:W-:Y:S02]  /*12370*/  LDGSTS.E [R11+0x44000], desc[UR48][R170.64], !P5 ;  /* 0x44000000aa0b7fae */ /* 0x000fe4000e921870 */
[----:B------:R-:W-:-:S02]  /*12380*/  VIADD R193, R193, 0xffffff40 ;  /* 0xffffff40c1c17836 */ /* 0x000fc40000000000 */
[----:B------:R-:W-:Y:S01]  /*12390*/  LDGSTS.E [R11+0x48000], desc[UR48][R172.64], !P5 ;  /* 0x48000000ac0b7fae */ /* 0x000fe2000e921870 */
[----:B--2---:R-:W-:-:S03]  /*123a0*/  IMAD.WIDE R174, R20, 0x4, R230 ;  /* 0x0000000414ae7825 */ /* 0x004fc600078e02e6 */
[----:B------:R-:W2:Y:S04]  /*123b0*/  LDL.LU.64 R230, [R1+0x790] ;  /* 0x0007900001e67983 */ /* 0x000ea80000300a00 */
[----:B------:R-:W2:Y:S04]  /*123c0*/  LDL.LU.64 R188, [R1+0x798] ;  /* 0x0007980001bc7983 */ /* 0x000ea80000300a00 */
[----:B------:R-:W2:Y:S04]  /*123d0*/  LDL.LU.64 R190, [R1+0x7a0] ;  /* 0x0007a00001be7983 */ /* 0x000ea80000300a00 */
[----:B------:R-:W2:Y:S04]  /*123e0*/  LDL.LU.64 R220, [R1+0x3f8] ;  /* 0x0003f80001dc7983 */ /* 0x000ea80000300a00 */
[----:B------:R-:W2:Y:S04]  /*123f0*/  LDL.LU.64 R218, [R1+0x7d0] ;  /* 0x0007d00001da7983 */ /* 0x000ea80000300a00 */
[----:B------:R-:W2:Y:S04]  /*12400*/  LDL.LU.64 R194, [R1+0x7a8] ;  /* 0x0007a80001c27983 */ /* 0x000ea80000300a00 */
[----:B------:R-:W2:Y:S04]  /*12410*/  LDL.LU.64 R196, [R1+0x7b0] ;  /* 0x0007b00001c47983 */ /* 0x000ea80000300a00 */
[----:B------:R-:W2:Y:S04]  /*12420*/  LDL.LU.64 R198, [R1+0x7b8] ;  /* 0x0007b80001c67983 */ /* 0x000ea80000300a00 */
[----:B------:R-:W2:Y:S01]  /*12430*/  LDL.LU.64 R200, [R1+0x7c0] ;  /* 0x0007c00001c87983 */ /* 0x000ea20000300a00 */
[----:B---3--:R-:W-:-:S03]  /*12440*/  IMAD.WIDE R176, R20, 0x4, R176 ;  /* 0x0000000414b07825 */ /* 0x008fc600078e02b0 */
[----:B------:R-:W3:Y:S01]  /*12450*/  LDL.LU.64 R216, [R1+0x440] ;  /* 0x0004400001d87983 */ /* 0x000ee20000300a00 */
[----:B----4-:R-:W-:-:S03]  /*12460*/  IMAD.WIDE R178, R20, 0x4, R178 ;  /* 0x0000000414b27825 */ /* 0x010fc600078e02b2 */
[----:B------:R-:W4:Y:S01]  /*12470*/  LDL.LU.64 R214, [R1+0x438] ;  /* 0x0004380001d67983 */ /* 0x000f220000300a00 */
[----:B------:R-:W-:-:S03]  /*12480*/  IMAD.WIDE R180, R20, 0x4, R180 ;  /* 0x0000000414b47825 */ /* 0x000fc600078e02b4 */
[----:B------:R-:W4:Y:S01]  /*12490*/  LDL.LU.64 R212, [R1+0x430] ;  /* 0x0004300001d47983 */ /* 0x000f220000300a00 */
[----:B------:R-:W-:Y:S01]  /*124a0*/  IMAD.WIDE R182, R20, 0x4, R182 ;  /* 0x0000000414b67825 */ /* 0x000fe200078e02b6 */
[----:B------:R-:W-:Y:S02]  /*124b0*/  IADD3 R184, R184, -0xbf, RZ ;  /* 0xffffff41b8b87810 */ /* 0x000fe40007ffe0ff */
[----:B------:R-:W-:Y:S01]  /*124c0*/  LDGSTS.E [R11+0x4c000], desc[UR48][R174.64], !P5 ;  /* 0x4c000000ae0b7fae */ /* 0x000fe2000e921870 */
[----:B------:R-:W-:Y:S01]  /*124d0*/  ISETP.GE.AND P5, PT, R252, R193, PT ;  /* 0x000000c1fc00720c */ /* 0x000fe20003fa6270 */
[----:B------:R-:W-:Y:S01]  /*124e0*/  VIADD R185, R185, 0x3f ;  /* 0x0000003fb9b97836 */ /* 0x000fe20000000000 */
[----:B------:R-:W4:Y:S01]  /*124f0*/  LDC R252, c[0x0][0x230] ;  /* 0x00008c00fffc7b82 */ /* 0x000f220000000800 */
[----:B------:R-:W-:Y:S01]  /*12500*/  LDGSTS.E [R11+0x40004], desc[UR48][R176.64], !P1 ;  /* 0x40004000b00b7fae */ /* 0x000fe2000c921870 */
[----:B------:R-:W-:-:S03]  /*12510*/  SEL R192, RZ, 0x4, P5 ;  /* 0x00000004ffc07807 */ /* 0x000fc60002800000 */
[----:B------:R-:W-:Y:S01]  /*12520*/  LDGSTS.E [R11+0x44004], desc[UR48][R178.64], !P1 ;  /* 0x44004000b20b7fae */ /* 0x000fe2000c921870 */
[----:B------:R-:W-:-:S03]  /*12530*/  ISETP.GT.AND P5, PT, R185, 0xff, PT ;  /* 0x000000ffb900780c */ /* 0x000fc60003fa4270 */
[----:B------:R-:W-:Y:S04]  /*12540*/  LDGSTS.E [R11+0x48004], desc[UR48][R180.64], !P1 ;  /* 0x48004000b40b7fae */ /* 0x000fe8000c921870 */
[----:B------:R-:W4:Y:S04]  /*12550*/  LDL.LU.64 R202, [R1+0x880] ;  /* 0x0008800001ca7983 */ /* 0x000f280000300a00 */
[----:B------:R-:W-:Y:S01]  /*12560*/  LDGSTS.E [R11+0x4c004], desc[UR48][R182.64], !P1 ;  /* 0x4c004000b60b7fae */ /* 0x000fe2000c921870 */
[----:B------:R-:W-:Y:S01]  /*12570*/  ISETP.GE.U32.AND P1, PT, R184, 0x7fffff02, PT ;  /* 0x7fffff02b800780c */ /* 0x000fe20003f26070 */
[----:B------:R-:W-:-:S02]  /*12580*/  IMAD.WIDE R184, R20, 0x4, R186 ;  /* 0x0000000414b87825 */ /* 0x000fc400078e02ba */
[----:B------:R-:W4:Y:S04]  /*12590*/  LDL.LU.64 R204, [R1+0x878] ;  /* 0x0008780001cc7983 */ /* 0x000f280000300a00 */
[----:B------:R-:W4:Y:S04]  /*125a0*/  LDL.LU.64 R206, [R1+0x870] ;  /* 0x0008700001ce7983 */ /* 0x000f280000300a00 */
[----:B------:R-:W4:Y:S04]  /*125b0*/  LDL.LU.64 R208, [R1+0x868] ;  /* 0x0008680001d07983 */ /* 0x000f280000300a00 */
[----:B------:R-:W4:Y:S01]  /*125c0*/  LDL.LU.64 R210, [R1+0x860] ;  /* 0x0008600001d27983 */ /* 0x000f220000300a00 */
[----:B------:R-:W-:-:S03]  /*125d0*/  SEL R192, R192, RZ, P5 ;  /* 0x000000ffc0c07207 */ /* 0x000fc60002800000 */
[----:B------:R-:W-:Y:S01]  /*125e0*/  LDGSTS.E [R11+0x40008], desc[UR48][R184.64], !P4 ;  /* 0x40008000b80b7fae */ /* 0x000fe2000e121870 */
[----:B--2---:R-:W-:-:S03]  /*125f0*/  IMAD.WIDE R186, R20, 0x4, R230 ;  /* 0x0000000414ba7825 */ /* 0x004fc600078e02e6 */
[----:B------:R-:W2:Y:S01]  /*12600*/  LDL.LU.64 R230, [R1+0x858] ;  /* 0x0008580001e67983 */ /* 0x000ea20000300a00 */
[----:B------:R-:W-:-:S03]  /*12610*/  IMAD.WIDE R188, R20, 0x4, R188 ;  /* 0x0000000414bc7825 */ /* 0x000fc600078e02bc */
[----:B------:R-:W-:Y:S01]  /*12620*/  LDGSTS.E [R11+0x44008], desc[UR48][R186.64], !P4 ;  /* 0x44008000ba0b7fae */ /* 0x000fe2000e121870 */
[----:B------:R-:W-:-:S03]  /*12630*/  IMAD.WIDE R190, R20, 0x4, R190 ;  /* 0x0000000414be7825 */ /* 0x000fc600078e02be */
[----:B------:R-:W-:Y:S01]  /*12640*/  LDGSTS.E [R11+0x48008], desc[UR48][R188.64], !P4 ;  /* 0x48008000bc0b7fae */ /* 0x000fe2000e121870 */
[----:B------:R-:W-:Y:S01]  /*12650*/  IMAD.WIDE R2, R20, 0x4, R220 ;  /* 0x0000000414027825 */ /* 0x000fe200078e02dc */
[----:B------:R-:W-:Y:S02]  /*12660*/  ISETP.GE.U32.AND P5, PT, R193, 0x7fffff01, PT ;  /* 0x7fffff01c100780c */ /* 0x000fe40003fa6070 */
[----:B------:R-:W-:Y:S04]  /*12670*/  LDGSTS.E [R11+0x4c008], desc[UR48][R190.64], !P4 ;  /* 0x4c008000be0b7fae */ /* 0x000fe8000e121870 */
[----:B------:R4:W-:Y:S01]  /*12680*/  STL.64 [R1+0x670], R2 ;  /* 0x0006700201007387 */ /* 0x0009e20000100a00 */
[----:B------:R-:W-:Y:S01]  /*12690*/  ISETP.NE.U32.AND P4, PT, R192, RZ, PT ;  /* 0x000000ffc000720c */ /* 0x000fe20003f85070 */
[----:B------:R-:W-:-:S04]  /*126a0*/  IMAD.WIDE R192, R20, 0x4, R218 ;  /* 0x0000000414c07825 */ /* 0x000fc800078e02da */
[C---:B-1----:R-:W-:Y:S01]  /*126b0*/  IMAD.WIDE R244, R20.reuse, 0x4, R244 ;  /* 0x0000000414f47825 */ /* 0x042fe200078e02f4 */
[----:B------:R-:W-:Y:S03]  /*126c0*/  LDGSTS.E [R11+0x4000c], desc[UR48][R192.64], !P0 ;  /* 0x4000c000c00b7fae */ /* 0x000fe6000c121870 */
[----:B---3--:R-:W-:-:S04]  /*126d0*/  IMAD.WIDE R6, R20, 0x4, R216 ;  /* 0x0000000414067825 */ /* 0x008fc800078e02d8 */
[C---:B----4-:R-:W-:Y:S01]  /*126e0*/  IMAD.WIDE R4, R20.reuse, 0x4, R214 ;  /* 0x0000000414047825 */ /* 0x050fe200078e02d6 */
[----:B------:R1:W-:Y:S03]  /*126f0*/  STL.64 [R1+0x680], R6 ;  /* 0x0006800601007387 */ /* 0x0003e60000100a00 */
[C---:B------:R-:W-:Y:S01]  /*12700*/  IMAD.WIDE R2, R20.reuse, 0x4, R212 ;  /* 0x0000000414027825 */ /* 0x040fe200078e02d4 */
[----:B------:R-:W3:Y:S04]  /*12710*/  LDL.LU.64 R214, [R1+0x848] ;  /* 0x0008480001d67983 */ /* 0x000ee80000300a00 */
[----:B------:R4:W-:Y:S04]  /*12720*/  STL.64 [R1+0x690], R4 ;  /* 0x0006900401007387 */ /* 0x0009e80000100a00 */
[----:B------:R-:W3:Y:S04]  /*12730*/  LDL.LU.64 R216, [R1+0x810] ;  /* 0x0008100001d87983 */ /* 0x000ee80000300a00 */
[----:B------:R4:W-:Y:S04]  /*12740*/  STL.64 [R1+0x6a0], R2 ;  /* 0x0006a00201007387 */ /* 0x0009e80000100a00 */
[----:B------:R-:W3:Y:S04]  /*12750*/  LDL.LU.64 R218, [R1+0x808] ;  /* 0x0008080001da7983 */ /* 0x000ee80000300a00 */
[----:B------:R-:W3:Y:S04]  /*12760*/  LDL.LU.64 R220, [R1+0x800] ;  /* 0x0008000001dc7983 */ /* 0x000ee80000300a00 */
[----:B------:R-:W3:Y:S04]  /*12770*/  LDL.LU.64 R222, [R1+0x7f8] ;  /* 0x0007f80001de7983 */ /* 0x000ee80000300a00 */
[----:B------:R-:W3:Y:S04]  /*12780*/  LDL.LU.64 R224, [R1+0x7f0] ;  /* 0x0007f00001e07983 */ /* 0x000ee80000300a00 */
[----:B------:R-:W3:Y:S04]  /*12790*/  LDL.LU.64 R226, [R1+0x7e8] ;  /* 0x0007e80001e27983 */ /* 0x000ee80000300a00 */
[----:B------:R-:W3:Y:S01]  /*127a0*/  LDL.LU.64 R228, [R1+0x7e0] ;  /* 0x0007e00001e47983 */ /* 0x000ee20000300a00 */
[----:B--2---:R-:W-:-:S03]  /*127b0*/  IMAD.WIDE R212, R20, 0x4, R230 ;  /* 0x0000000414d47825 */ /* 0x004fc600078e02e6 */
[----:B------:R-:W2:Y:S04]  /*127c0*/  LDL.LU.64 R230, [R1+0x7c8] ;  /* 0x0007c80001e67983 */ /* 0x000ea80000300a00 */
[----:B------:R-:W3:Y:S04]  /*127d0*/  LDL.LU.64 R46, [R1+0x5f0] ;  /* 0x0005f000012e7983 */ /* 0x000ee80000300a00 */
        /* <DEDUP_REMOVED lines=10> */
[----:B-1----:R-:W2:Y:S04]  /*12880*/  LDL.LU.64 R6, [R1+0x330] ;  /* 0x0003300001067983 */ /* 0x002ea80000300a00 */
[----:B----4-:R-:W4:Y:S04]  /*12890*/  LDL.LU.64 R4, [R1+0x300] ;  /* 0x0003000001047983 */ /* 0x010f280000300a00 */
[----:B------:R-:W4:Y:S04]  /*128a0*/  LDL.LU.64 R8, [R1+0x2d0] ;  /* 0x0002d00001087983 */ /* 0x000f280000300a00 */
[----:B------:R-:W4:Y:S04]  /*128b0*/  LDL.LU.64 R2, [R1+0x2a0] ;  /* 0x0002a00001027983 */ /* 0x000f280000300a00 */
[----:B------:R-:W4:Y:S04]  /*128c0*/  LDL.LU.64 R16, [R1+0x1b0] ;  /* 0x0001b00001107983 */ /* 0x000f280000300a00 */
[----:B------:R-:W4:Y:S04]  /*128d0*/  LDL.LU.64 R24, [R1+0x178] ;  /* 0x0001780001187983 */ /* 0x000f280000300a00 */
[----:B------:R-:W4:Y:S04]  /*128e0*/  LDL.LU.64 R22, [R1+0x148] ;  /* 0x0001480001167983 */ /* 0x000f280000300a00 */
[----:B------:R-:W4:Y:S04]  /*128f0*/  LDL.LU.64 R246, [R1+0x118] ;  /* 0x0001180001f67983 */ /* 0x000f280000300a00 */
[----:B------:R-:W4:Y:S04]  /*12900*/  LDL.LU.64 R248, [R1+0x60] ;  /* 0x0000600001f87983 */ /* 0x000f280000300a00 */
[----:B------:R-:W4:Y:S04]  /*12910*/  LDL.LU.64 R250, [R1+0x40] ;  /* 0x0000400001fa7983 */ /* 0x000f280000300a00 */
[----:B------:R-:W4:Y:S01]  /*12920*/  LDL.LU.64 R18, [R1+0x20] ;  /* 0x0000200001127983 */ /* 0x000f220000300a00 */
[----:B---3--:R-:W-:-:S04]  /*12930*/  IMAD.WIDE R46, R20, 0x4, R46 ;  /* 0x00000004142e7825 */ /* 0x008fc800078e022e */
[C---:B--2---:R-:W-:Y:S01]  /*12940*/  IMAD.WIDE R44, R20.reuse, 0x4, R44 ;  /* 0x00000004142c7825 */ /* 0x044fe200078e022c */
[----:B------:R1:W-:Y:S03]  /*12950*/  STL.64 [R1+0x6a8], R46 ;  /* 0x0006a82e01007387 */ /* 0x0003e60000100a00 */
[----:B------:R-:W-:-:S04]  /*12960*/  IMAD.WIDE R42, R20, 0x4, R42 ;  /* 0x00000004142a7825 */ /* 0x000fc800078e022a */
[C---:B------:R-:W-:Y:S01]  /*12970*/  IMAD.WIDE R40, R20.reuse, 0x4, R40 ;  /* 0x0000000414287825 */ /* 0x040fe200078e0228 */
[----:B-1----:R-:W2:Y:S03]  /*12980*/  LDL.LU.64 R46, [R1+0x10a0] ;  /* 0x0010a000012e7983 */ /* 0x002ea60000300a00 */
[C---:B------:R-:W-:Y:S01]  /*12990*/  IMAD.WIDE R38, R20.reuse, 0x4, R38 ;  /* 0x0000000414267825 */ /* 0x040fe200078e0226 */
[----:B------:R1:W-:Y:S03]  /*129a0*/  STL.64 [R1+0x6d0], R44 ;  /* 0x0006d02c01007387 */ /* 0x0003e60000100a00 */
[----:B------:R-:W-:-:S04]  /*129b0*/  IMAD.WIDE R36, R20, 0x4, R36 ;  /* 0x0000000414247825 */ /* 0x000fc800078e0224 */
[C---:B------:R-:W-:Y:S01]  /*129c0*/  IMAD.WIDE R34, R20.reuse, 0x4, R34 ;  /* 0x0000000414227825 */ /* 0x040fe200078e0222 */
[----:B-1----:R-:W3:Y:S04]  /*129d0*/  LDL.LU.64 R44, [R1+0x1098] ;  /* 0x00109800012c7983 */ /* 0x002ee80000300a00 */
[----:B------:R1:W-:Y:S01]  /*129e0*/  STL.64 [R1+0x700], R42 ;  /* 0x0007002a01007387 */ /* 0x0003e20000100a00 */
[----:B------:R-:W-:-:S04]  /*129f0*/  IMAD.WIDE R32, R20, 0x4, R32 ;  /* 0x0000000414207825 */ /* 0x000fc800078e0220 */
[C---:B------:R-:W-:Y:S01]  /*12a00*/  IMAD.WIDE R30, R20.reuse, 0x4, R30 ;  /* 0x00000004141e7825 */ /* 0x040fe200078e021e */
[----:B-1----:R-:W3:Y:S04]  /*12a10*/  LDL.LU.64 R42, [R1+0x1090] ;  /* 0x00109000012a7983 */ /* 0x002ee80000300a00 */
[----:B------:R1:W-:Y:S01]  /*12a20*/  STL.64 [R1+0xe48], R40 ;  /* 0x000e482801007387 */ /* 0x0003e20000100a00 */
[----:B------:R-:W-:-:S03]  /*12a30*/  IMAD.WIDE R28, R20, 0x4, R28 ;  /* 0x00000004141c7825 */ /* 0x000fc600078e021c */
[----:B-1----:R-:W3:Y:S04]  /*12a40*/  LDL.LU.64 R40, [R1+0x1088] ;  /* 0x0010880001287983 */ /* 0x002ee80000300a00 */
[----:B------:R1:W-:Y:S01]  /*12a50*/  STL.64 [R1+0xe98], R38 ;  /* 0x000e982601007387 */ /* 0x0003e20000100a00 */
[----:B------:R-:W-:-:S03]  /*12a60*/  IMAD.WIDE R26, R20, 0x4, R26 ;  /* 0x00000004141a7825 */ /* 0x000fc600078e021a */
[----:B-1----:R-:W2:Y:S04]  /*12a70*/  LDL.LU.64 R38, [R1+0x1080] ;  /* 0x0010800001267983 */ /* 0x002ea80000300a00 */
[----:B------:R1:W-:Y:S01]  /*12a80*/  STL.64 [R1+0xea8], R36 ;  /* 0x000ea82401007387 */ /* 0x0003e20000100a00 */
[----:B------:R-:W-:-:S03]  /*12a90*/  IMAD.WIDE R6, R20, 0x4, R6 ;  /* 0x0000000414067825 */ /* 0x000fc600078e0206 */
[----:B-1----:R-:W3:Y:S04]  /*12aa0*/  LDL.LU.64 R36, [R1+0x1078] ;  /* 0x0010780001247983 */ /* 0x002ee80000300a00 */
[----:B------:R1:W-:Y:S01]  /*12ab0*/  STL.64 [R1+0xeb8], R34 ;  /* 0x000eb82201007387 */ /* 0x0003e20000100a00 */
[----:B----4-:R-:W-:-:S03]  /*12ac0*/  IMAD.WIDE R4, R20, 0x4, R4 ;  /* 0x0000000414047825 */ /* 0x010fc600078e0204 */
[----:B-1----:R-:W4:Y:S04]  /*12ad0*/  LDL.LU.64 R34, [R1+0x1070] ;  /* 0x0010700001227983 */ /* 0x002f280000300a00 */
[----:B------:R1:W-:Y:S04]  /*12ae0*/  STL.64 [R1+0x710], R32 ;  /* 0x0007102001007387 */ /* 0x0003e80000100a00 */
[----:B-1----:R-:W3:Y:S04]  /*12af0*/  LDL.LU.64 R32, [R1+0x1068] ;  /* 0x0010680001207983 */ /* 0x002ee80000300a00 */
[----:B------:R1:W-:Y:S04]  /*12b00*/  STL.64 [R1+0x740], R30 ;  /* 0x0007401e01007387 */ /* 0x0003e80000100a00 */
[----:B-1----:R-:W2:Y:S04]  /*12b10*/  LDL.LU.64 R30, [R1+0x1060] ;  /* 0x00106000011e7983 */ /* 0x002ea80000300a00 */
[----:B------:R1:W-:Y:S04]  /*12b20*/  STL.64 [R1+0x760], R28 ;  /* 0x0007601c01007387 */ /* 0x0003e80000100a00 */
[----:B-1----:R-:W4:Y:S04]  /*12b30*/  LDL.LU.64 R28, [R1+0x1058] ;  /* 0x00105800011c7983 */ /* 0x002f280000300a00 */
[----:B------:R1:W-:Y:S01]  /*12b40*/  STL.64 [R1+0x790], R26 ;  /* 0x0007901a01007387 */ /* 0x0003e20000100a00 */
[----:B------:R-:W-:-:S03]  /*12b50*/  IMAD.WIDE R24, R20, 0x4, R24 ;  /* 0x0000000414187825 */ /* 0x000fc600078e0218 */
[----:B-1----:R-:W3:Y:S04]  /*12b60*/  LDL.LU.64 R26, [R1+0x1050] ;  /* 0x00105000011a7983 */ /* 0x002ee80000300a00 */
[----:B------:R1:W-:Y:S04]  /*12b70*/  STL.64 [R1+0x7b8], R6 ;  /* 0x0007b80601007387 */ /* 0x0003e80000100a00 */
[----:B------:R1:W-:Y:S02]  /*12b80*/  STL.64 [R1+0x7e0], R4 ;  /* 0x0007e00401007387 */ /* 0x0003e40000100a00 */
[----:B-1----:R-:W-:-:S04]  /*12b90*/  IMAD.WIDE R6, R20, 0x4, R8 ;  /* 0x0000000414067825 */ /* 0x002fc800078e0208 */
[C---:B------:R-:W-:Y:S01]  /*12ba0*/  IMAD.WIDE R4, R20.reuse, 0x4, R2 ;  /* 0x0000000414047825 */ /* 0x040fe200078e0202 */
[----:B------:R1:W-:Y:S03]  /*12bb0*/  STL.64 [R1+0x810], R6 ;  /* 0x0008100601007387 */ /* 0x0003e60000100a00 */
[----:B------:R-:W-:-:S04]  /*12bc0*/  IMAD.WIDE R2, R20, 0x4, R16 ;  /* 0x0000000414027825 */ /* 0x000fc800078e0210 */
[C---:B------:R-:W-:Y:S01]  /*12bd0*/  IMAD.WIDE R22, R20.reuse, 0x4, R22 ;  /* 0x0000000414167825 */ /* 0x040fe200078e0216 */
[----:B-1----:R-:W2:Y:S04]  /*12be0*/  LDL.LU.64 R6, [R1+0x1e0] ;  /* 0x0001e00001067983 */ /* 0x002ea80000300a00 */
[----:B------:R1:W-:Y:S01]  /*12bf0*/  STL.64 [R1+0x830], R4 ;  /* 0x0008300401007387 */ /* 0x0003e20000100a00 */
[----:B------:R-:W-:-:S04]  /*12c00*/  IMAD.WIDE R246, R20, 0x4, R246 ;  /* 0x0000000414f67825 */ /* 0x000fc800078e02f6 */
[C---:B------:R-:W-:Y:S01]  /*12c10*/  IMAD.WIDE R248, R20.reuse, 0x4, R248 ;  /* 0x0000000414f87825 */ /* 0x040fe200078e02f8 */
[----:B-1----:R-:W4:Y:S04]  /*12c20*/  LDL.LU.64 R4, [R1+0xe8] ;  /* 0x0000e80001047983 */ /* 0x002f280000300a00 */
[----:B------:R1:W-:Y:S04]  /*12c30*/  STL.64 [R1+0x860], R2 ;  /* 0x0008600201007387 */ /* 0x0003e80000100a00 */
[----:B------:R-:W3:Y:S01]  /*12c40*/  LDL.LU.64 R8, [R1+0xc0] ;  /* 0x0000c00001087983 */ /* 0x000ee20000300a00 */
[----:B------:R-:W-:-:S03]  /*12c50*/  IMAD.WIDE R250, R20, 0x4, R250 ;  /* 0x0000000414fa7825 */ /* 0x000fc600078e02fa */
[----:B-1----:R-:W3:Y:S04]  /*12c60*/  LDL.LU.64 R2, [R1+0xa0] ;  /* 0x0000a00001027983 */ /* 0x002ee80000300a00 */
[----:B------:R-:W3:Y:S04]  /*12c70*/  LDL.LU.64 R16, [R1+0x80] ;  /* 0x0000800001107983 */ /* 0x000ee80000300a00 */
[----:B------:R1:W-:Y:S01]  /*12c80*/  STL.64 [R1+0x888], R24 ;  /* 0x0008881801007387 */ /* 0x0003e20000100a00 */
[----:B------:R-:W-:-:S03]  /*12c90*/  IMAD.WIDE R18, R20, 0x4, R18 ;  /* 0x0000000414127825 */ /* 0x000fc600078e0212 */
[----:B-1----:R-:W3:Y:S04]  /*12ca0*/  LDL.LU.64 R24, [R1+0x1048] ;  /* 0x0010480001187983 */ /* 0x002ee80000300a00 */
[----:B------:R1:W-:Y:S04]  /*12cb0*/  STL.64 [R1+0x890], R22 ;  /* 0x0008901601007387 */ /* 0x0003e80000100a00 */
        /* <DEDUP_REMOVED lines=8> */
[----:B-1----:R-:W2:Y:S01]  /*12d40*/  LDL.LU.64 R18, [R1+0x1020] ;  /* 0x0010200001127983 */ /* 0x002ea20000300a00 */
[----:B------:R-:W-:-:S04]  /*12d50*/  IMAD.WIDE R236, R20, 0x4, R236 ;  /* 0x0000000414ec7825 */ /* 0x000fc800078e02ec */
[----:B------:R-:W-:-:S04]  /*12d60*/  IMAD.WIDE R56, R20, 0x4, R56 ;  /* 0x0000000414387825 */ /* 0x000fc800078e0238 */
[----:B------:R-:W-:-:S04]  /*12d70*/  IMAD.WIDE R64, R20, 0x4, R64 ;  /* 0x0000000414407825 */ /* 0x000fc800078e0240 */
[----:B------:R-:W-:-:S04]  /*12d80*/  IMAD.WIDE R104, R20, 0x4, R104 ;  /* 0x0000000414687825 */ /* 0x000fc800078e0268 */
[----:B------:R-:W-:-:S04]  /*12d90*/  IMAD.WIDE R112, R20, 0x4, R112 ;  /* 0x0000000414707825 */ /* 0x000fc800078e0270 */
[----:B--2---:R-:W-:-:S05]  /*12da0*/  IMAD.WIDE R18, R20, 0x4, R18 ;  /* 0x0000000414127825 */ /* 0x004fca00078e0212 */
[----:B------:R1:W-:Y:S04]  /*12db0*/  STL.64 [R1+0x8b8], R18 ;  /* 0x0008b81201007387 */ /* 0x0003e80000100a00 */
[----:B-1----:R-:W2:Y:S04]  /*12dc0*/  LDL.LU.64 R18, [R1+0x1018] ;  /* 0x0010180001127983 */ /* 0x002ea80000300a00 */
[----:B------:R1:W-:Y:S04]  /*12dd0*/  STL.64 [R1+0x8c0], R244 ;  /* 0x0008c0f401007387 */ /* 0x0003e80000100a00 */
[----:B-1----:R-:W4:Y:S04]  /*12de0*/  LDL.LU.64 R244, [R1+0x210] ;  /* 0x0002100001f47983 */ /* 0x002f280000300a00 */
[----:B------:R1:W-:Y:S04]  /*12df0*/  STL.64 [R1+0x8c8], R236 ;  /* 0x0008c8ec01007387 */ /* 0x0003e80000100a00 */
[----:B-1----:R-:W3:Y:S04]  /*12e00*/  LDL.LU.64 R236, [R1+0x240] ;  /* 0x0002400001ec7983 */ /* 0x002ee80000300a00 */
[----:B------:R1:W-:Y:S04]  /*12e10*/  STL.64 [R1+0x8e8], R56 ;  /* 0x0008e83801007387 */ /* 0x0003e80000100a00 */
[----:B-1----:R-:W2:Y:S04]  /*12e20*/  LDL.LU.64 R56, [R1+0x270] ;  /* 0x0002700001387983 */ /* 0x002ea80000300a00 */
[----:B------:R1:W-:Y:S04]  /*12e30*/  STL.64 [R1+0x908], R64 ;  /* 0x0009084001007387 */ /* 0x0003e80000100a00 */
[----:B-1----:R-:W4:Y:S04]  /*12e40*/  LDL.LU.64 R64, [R1+0x360] ;  /* 0x0003600001407983 */ /* 0x002f280000300a00 */
[----:B------:R1:W-:Y:S04]  /*12e50*/  STL.64 [R1+0x928], R104 ;  /* 0x0009286801007387 */ /* 0x0003e80000100a00 */
[----:B-1----:R-:W3:Y:S04]  /*12e60*/  LDL.LU.64 R104, [R1+0x390] ;  /* 0x0003900001687983 */ /* 0x002ee80000300a00 */
[----:B------:R1:W-:Y:S04]  /*12e70*/  STL.64 [R1+0x948], R112 ;  /* 0x0009487001007387 */ /* 0x0003e80000100a00 */
[----:B-1----:R-:W2:Y:S01]  /*12e80*/  LDL.LU.64 R112, [R1+0x3b8] ;  /* 0x0003b80001707983 */ /* 0x002ea20000300a00 */
[----:B------:R-:W-:-:S05]  /*12e90*/  IMAD.WIDE R120, R20, 0x4, R120 ;  /* 0x0000000414787825 */ /* 0x000fca00078e0278 */
[----:B------:R1:W-:Y:S01]  /*12ea0*/  STL.64 [R1+0x968], R120 ;  /* 0x0009687801007387 */ /* 0x0003e20000100a00 */
[----:B------:R-:W-:-:S04]  /*12eb0*/  IMAD.WIDE R168, R20, 0x4, R168 ;  /* 0x0000000414a87825 */ /* 0x000fc800078e02a8 */
[----:B-1----:R-:W-:-:S04]  /*12ec0*/  IMAD.WIDE R120, R20, 0x4, R128 ;  /* 0x0000000414787825 */ /* 0x002fc800078e0280 */
[C---:B------:R-:W-:Y:S01]  /*12ed0*/  IMAD.WIDE R128, R20.reuse, 0x4, R176 ;  /* 0x0000000414807825 */ /* 0x040fe200078e02b0 */
[----:B------:R1:W-:Y:S04]  /*12ee0*/  STL.64 [R1+0x9a8], R120 ;  /* 0x0009a87801007387 */ /* 0x0003e80000100a00 */
[----:B------:R-:W-:Y:S04]  /*12ef0*/  STL.64 [R1+0xa68], R168 ;  /* 0x000a68a801007387 */ /* 0x000fe80000100a00 */
[----:B------:R1:W-:Y:S02]  /*12f00*/  STL.64 [R1+0xad0], R128 ;  /* 0x000ad08001007387 */ /* 0x0003e40000100a00 */
[----:B-1----:R-:W-:-:S05]  /*12f10*/  IMAD.WIDE R120, R20, 0x4, R184 ;  /* 0x0000000414787825 */ /* 0x002fca00078e02b8 */
[----:B------:R2:W-:Y:S01]  /*12f20*/  STL.64 [R1+0xb10], R120 ;  /* 0x000b107801007387 */ /* 0x0005e20000100a00 */
[----:B------:R-:W-:-:S05]  /*12f30*/  IMAD.WIDE R128, R20, 0x4, R192 ;  /* 0x0000000414807825 */ /* 0x000fca00078e02c0 */
[----:B------:R-:W-:Y:S01]  /*12f40*/  STL.64 [R1+0xb40], R128 ;  /* 0x000b408001007387 */ /* 0x000fe20000100a00 */
[----:B------:R-:W-:-:S04]  /*12f50*/  IMAD.WIDE R194, R20, 0x4, R194 ;  /* 0x0000000414c27825 */ /* 0x000fc800078e02c2 */
[----:B------:R-:W-:-:S04]  /*12f60*/  IMAD.WIDE R196, R20, 0x4, R196 ;  /* 0x0000000414c47825 */ /* 0x000fc800078e02c4 */
[----:B------:R-:W-:-:S04]  /*12f70*/  IMAD.WIDE R198, R20, 0x4, R198 ;  /* 0x0000000414c67825 */ /* 0x000fc800078e02c6 */
[----:B------:R-:W-:-:S04]  /*12f80*/  IMAD.WIDE R202, R20, 0x4, R202 ;  /* 0x0000000414ca7825 */ /* 0x000fc800078e02ca */
[C---:B------:R-:W-:Y:S01]  /*12f90*/  IMAD.WIDE R204, R20.reuse, 0x4, R204 ;  /* 0x0000000414cc7825 */ /* 0x040fe200078e02cc */
[----:B------:R-:W-:Y:S03]  /*12fa0*/  LDGSTS.E [R11+0x4400c], desc[UR48][R202.64], !P0 ;  /* 0x4400c000ca0b7fae */ /* 0x000fe6000c121870 */
[C---:B------:R-:W-:Y:S01]  /*12fb0*/  IMAD.WIDE R206, R20.reuse, 0x4, R206 ;  /* 0x0000000414ce7825 */ /* 0x040fe200078e02ce */
[----:B------:R-:W-:Y:S04]  /*12fc0*/  LDGSTS.E [R11+0x4800c], desc[UR48][R204.64], !P0 ;  /* 0x4800c000cc0b7fae */ /* 0x000fe8000c121870 */
[----:B------:R-:W-:Y:S04]  /*12fd0*/  LDGSTS.E [R11+0x4c00c], desc[UR48][R206.64], !P0 ;  /* 0x4c00c000ce0b7fae */ /* 0x000fe8000c121870 */
[----:B------:R-:W-:Y:S01]  /*12fe0*/  LDGSTS.E [R11+0x50000], desc[UR48][R194.64], !P3 ;  /* 0x50000000c20b7fae */ /* 0x000fe2000d921870 */
[----:B--2---:R-:W-:-:S04]  /*12ff0*/  IMAD.WIDE R120, R20, 0x4, R112 ;  /* 0x0000000414787825 */ /* 0x004fc800078e0270 */
[C---:B---3--:R-:W-:Y:S01]  /*13000*/  IMAD.WIDE R112, R20.reuse, 0x4, R104 ;  /* 0x0000000414707825 */ /* 0x048fe200078e0268 */
[----:B------:R-:W-:Y:S03]  /*13010*/  STL.64 [R1+0xea0], R120 ;  /* 0x000ea07801007387 */ /* 0x000fe60000100a00 */
[C---:B----4-:R-:W-:Y:S01]  /*13020*/  IMAD.WIDE R104, R20.reuse, 0x4, R64 ;  /* 0x0000000414687825 */ /* 0x050fe200078e0240 */
[----:B------:R-:W-:Y:S03]  /*13030*/  STL.64 [R1+0xeb0], R112 ;  /* 0x000eb07001007387 */ /* 0x000fe60000100a00 */
[C---:B------:R-:W-:Y:S01]  /*13040*/  IMAD.WIDE R64, R20.reuse, 0x4, R56 ;  /* 0x0000000414407825 */ /* 0x040fe200078e0238 */
[----:B------:R1:W-:Y:S03]  /*13050*/  STL.64 [R1+0xec0], R104 ;  /* 0x000ec06801007387 */ /* 0x0003e60000100a00 */
[C---:B------:R-:W-:Y:S01]  /*13060*/  IMAD.WIDE R56, R20.reuse, 0x4, R236 ;  /* 0x0000000414387825 */ /* 0x040fe200078e02ec */
[----:B------:R2:W-:Y:S04]  /*13070*/  STL.64 [R1+0xec8], R64 ;  /* 0x000ec84001007387 */ /* 0x0005e80000100a00 */
[----:B------:R3:W-:Y:S01]  /*13080*/  STL.64 [R1+0xed0], R56 ;  /* 0x000ed03801007387 */ /* 0x0007e20000100a00 */
[----:B-1----:R-:W-:-:S04]  /*13090*/  IMAD.WIDE R104, R20, 0x4, R244 ;  /* 0x0000000414687825 */ /* 0x002fc800078e02f4 */
[C---:B--2---:R-:W-:Y:S01]  /*130a0*/  IMAD.WIDE R64, R20.reuse, 0x4, R6 ;  /* 0x0000000414407825 */ /* 0x044fe200078e0206 */
[----:B------:R-:W-:Y:S03]  /*130b0*/  STL.64 [R1+0xed8], R104 ;  /* 0x000ed86801007387 */ /* 0x000fe60000100a00 */
[C---:B---3--:R-:W-:Y:S01]  /*130c0*/  IMAD.WIDE R56, R20.reuse, 0x4, R4 ;  /* 0x0000000414387825 */ /* 0x048fe200078e0204 */
[----:B------:R-:W-:Y:S03]  /*130d0*/  STL.64 [R1+0xee0], R64 ;  /* 0x000ee04001007387 */ /* 0x000fe60000100a00 */
[C---:B------:R-:W-:Y:S01]  /*130e0*/  IMAD.WIDE R6, R20.reuse, 0x4, R8 ;  /* 0x0000000414067825 */ /* 0x040fe200078e0208 */
        /* <DEDUP_REMOVED lines=8> */
[----:B------:R1:W-:Y:S03]  /*13170*/  STL.64 [R1+0xf08], R6 ;  /* 0x000f080601007387 */ /* 0x0003e60000100a00 */
[C---:B---3--:R-:W-:Y:S01]  /*13180*/  IMAD.WIDE R2, R20.reuse, 0x4, R38 ;  /* 0x0000000414027825 */ /* 0x048fe200078e0226 */
        /* <DEDUP_REMOVED lines=16> */
[----:B------:R-:W-:Y:S03]  /*13290*/  STL.64 [R1+0xf50], R6 ;  /* 0x000f500601007387 */ /* 0x000fe60000100a00 */
[C---:B---3--:R-:W-:Y:S01]  /*132a0*/  IMAD.WIDE R2, R20.reuse, 0x4, R160 ;  /* 0x0000000414027825 */ /* 0x048fe200078e02a0 */
[----:B------:R-:W-:Y:S04]  /*132b0*/  STL.64 [R1+0xf58], R4 ;  /* 0x000f580401007387 */ /* 0x000fe80000100a00 */
[----:B------:R1:W-:Y:S02]  /*132c0*/  STL.64 [R1+0xf60], R2 ;  /* 0x000f600201007387 */ /* 0x0003e40000100a00 */
[----:B-1----:R-:W-:-:S05]  /*132d0*/  IMAD.WIDE R2, R20, 0x4, R194 ;  /* 0x0000000414027825 */ /* 0x002fca00078e02c2 */
[----:B------:R1:W-:Y:S02]  /*132e0*/  STL.64 [R1+0xf68], R2 ;  /* 0x000f680201007387 */ /* 0x0003e40000100a00 */
[----:B-1----:R-:W-:-:S05]  /*132f0*/  IMAD.WIDE R2, R20, 0x4, R196 ;  /* 0x0000000414027825 */ /* 0x002fca00078e02c4 */
[----:B------:R1:W-:Y:S04]  /*13300*/  STL.64 [R1+0xf70], R2 ;  /* 0x000f700201007387 */ /* 0x0003e80000100a00 */
[----:B------:R-:W2:Y:S04]  /*13310*/  LDL.LU.64 R194, [R1+0x3e0] ;  /* 0x0003e00001c27983 */ /* 0x000ea80000300a00 */
[----:B------:R-:W3:Y:S01]  /*13320*/  LDL.LU.64 R236, [R1+0x5e0] ;  /* 0x0005e00001ec7983 */ /* 0x000ee20000300a00 */
[----:B-1----:R-:W-:-:S05]  /*13330*/  IMAD.WIDE R2, R20, 0x4, R198 ;  /* 0x0000000414027825 */ /* 0x002fca00078e02c6 */
[----:B------:R1:W-:Y:S04]  /*13340*/  STL.64 [R1+0xf78], R2 ;  /* 0x000f780201007387 */ /* 0x0003e80000100a00 */
[----:B------:R-:W4:Y:S04]  /*13350*/  LDL.LU.64 R244, [R1+0x5d8] ;  /* 0x0005d80001f47983 */ /* 0x000f280000300a00 */
[----:B------:R-:W3:Y:S04]  /*13360*/  LDL.LU.64 R160, [R1+0x5d0] ;  /* 0x0005d00001a07983 */ /* 0x000ee80000300a00 */
        /* <DEDUP_REMOVED lines=24> */
[----:B-1----:R-:W4:Y:S04]  /*134f0*/  LDL.LU.64 R2, [R1+0x4d8] ;  /* 0x0004d80001027983 */ /* 0x002f280000300a00 */
[----:B------:R-:W4:Y:S01]  /*13500*/  LDL.LU.64 R16, [R1+0x4d0] ;  /* 0x0004d00001107983 */ /* 0x000f220000300a00 */
[----:B------:R-:W-:-:S04]  /*13510*/  IMAD.WIDE R208, R20, 0x4, R208 ;  /* 0x0000000414d07825 */ /* 0x000fc800078e02d0 */
[C---:B------:R-:W-:Y:S01]  /*13520*/  IMAD.WIDE R210, R20.reuse, 0x4, R210 ;  /* 0x0000000414d27825 */ /* 0x040fe200078e02d2 */
[----:B------:R-:W-:Y:S03]  /*13530*/  LDGSTS.E [R11+0x54000], desc[UR48][R208.64], !P3 ;  /* 0x54000000d00b7fae */ /* 0x000fe6000d921870 */
[C---:B------:R-:W-:Y:S01]  /*13540*/  IMAD.WIDE R200, R20.reuse, 0x4, R200 ;  /* 0x0000000414c87825 */ /* 0x040fe200078e02c8 */
[----:B------:R-:W-:Y:S04]  /*13550*/  LDGSTS.E [R11+0x58000], desc[UR48][R210.64], !P3 ;  /* 0x58000000d20b7fae */ /* 0x000fe8000d921870 */
[----:B------:R-:W-:Y:S04]  /*13560*/  LDGSTS.E [R11+0x5c000], desc[UR48][R212.64], !P3 ;  /* 0x5c000000d40b7fae */ /* 0x000fe8000d921870 */
[----:B------:R1:W-:Y:S02]  /*13570*/  LDGSTS.E [R11+0x50004], desc[UR48][R196.64], !P6 ;  /* 0x50004000c40b7fae */ /* 0x0003e4000f121870 */
[----:B-1----:R-:W-:-:S05]  /*13580*/  IMAD.WIDE R196, R20, 0x4, R200 ;  /* 0x0000000414c47825 */ /* 0x002fca00078e02c8 */
[----:B------:R-:W-:Y:S01]  /*13590*/  STL.64 [R1+0xf80], R196 ;  /* 0x000f80c401007387 */ /* 0x000fe20000100a00 */
[----:B--2---:R-:W-:-:S05]  /*135a0*/  IMAD.WIDE R194, R20, 0x4, R194 ;  /* 0x0000000414c27825 */ /* 0x004fca00078e02c2 */
[----:B------:R-:W-:Y:S01]  /*135b0*/  STL.64 [R1+0xb78], R194 ;  /* 0x000b78c201007387 */ /* 0x000fe20000100a00 */
[----:B---3--:R-:W-:-:S04]  /*135c0*/  IMAD.WIDE R160, R20, 0x4, R160 ;  /* 0x0000000414a07825 */ /* 0x008fc800078e02a0 */
[C---:B----4-:R-:W-:Y:S01]  /*135d0*/  IMAD.WIDE R152, R20.reuse, 0x4, R152 ;  /* 0x0000000414987825 */ /* 0x050fe200078e0298 */
[----:B------:R-:W-:Y:S03]  /*135e0*/  STL.64 [R1+0x500], R160 ;  /* 0x000500a001007387 */ /* 0x000fe60000100a00 */
[C---:B------:R-:W-:Y:S01]  /*135f0*/  IMAD.WIDE R144, R20.reuse, 0x4, R144 ;  /* 0x0000000414907825 */ /* 0x040fe200078e0290 */
        /* <DEDUP_REMOVED lines=48> */
[----:B-1----:R-:W2:Y:S04]  /*13900*/  LDL.LU.64 R6, [R1+0x4c8] ;  /* 0x0004c80001067983 */ /* 0x002ea80000300a00 */
[----:B------:R1:W-:Y:S04]  /*13910*/  STL.64 [R1+0x568], R4 ;  /* 0x0005680401007387 */ /* 0x0003e80000100a00 */
[----:B-1----:R-:W3:Y:S04]  /*13920*/  LDL.LU.64 R4, [R1+0x4c0] ;  /* 0x0004c00001047983 */ /* 0x002ee80000300a00 */
[----:B------:R1:W-:Y:S04]  /*13930*/  STL.64 [R1+0x570], R2 ;  /* 0x0005700201007387 */ /* 0x0003e80000100a00 */
[----:B------:R-:W4:Y:S04]  /*13940*/  LDL.LU.64 R8, [R1+0x4b8] ;  /* 0x0004b80001087983 */ /* 0x000f280000300a00 */
[----:B-1----:R-:W4:Y:S04]  /*13950*/  LDL.LU.64 R2, [R1+0x4b0] ;  /* 0x0004b00001027983 */ /* 0x002f280000300a00 */
[----:B------:R-:W4:Y:S01]  /*13960*/  LDL.LU.64 R16, [R1+0x320] ;  /* 0x0003200001107983 */ /* 0x000f220000300a00 */
[----:B------:R-:W-:-:S04]  /*13970*/  IMAD.WIDE R214, R20, 0x4, R214 ;  /* 0x0000000414d67825 */ /* 0x000fc800078e02d6 */
[C---:B------:R-:W-:Y:S01]  /*13980*/  IMAD.WIDE R216, R20.reuse, 0x4, R216 ;  /* 0x0000000414d87825 */ /* 0x040fe200078e02d8 */
[----:B------:R-:W-:Y:S03]  /*13990*/  LDGSTS.E [R11+0x54004], desc[UR48][R214.64], !P6 ;  /* 0x54004000d60b7fae */ /* 0x000fe6000f121870 */
[C---:B------:R-:W-:Y:S01]  /*139a0*/  IMAD.WIDE R218, R20.reuse, 0x4, R218 ;  /* 0x0000000414da7825 */ /* 0x040fe200078e02da */
[----:B------:R-:W-:Y:S03]  /*139b0*/  LDGSTS.E [R11+0x58004], desc[UR48][R216.64], !P6 ;  /* 0x58004000d80b7fae */ /* 0x000fe6000f121870 */
[C---:B------:R-:W-:Y:S01]  /*139c0*/  IMAD.WIDE R220, R20.reuse, 0x4, R220 ;  /* 0x0000000414dc7825 */ /* 0x040fe200078e02dc */
[----:B------:R-:W-:Y:S03]  /*139d0*/  LDGSTS.E [R11+0x5c004], desc[UR48][R218.64], !P6 ;  /* 0x5c004000da0b7fae */ /* 0x000fe6000f121870 */
[C---:B------:R-:W-:Y:S01]  /*139e0*/  IMAD.WIDE R222, R20.reuse, 0x4, R222 ;  /* 0x0000000414de7825 */ /* 0x040fe200078e02de */
[----:B------:R-:W-:Y:S03]  /*139f0*/  LDGSTS.E [R11+0x50008], desc[UR48][R198.64], !P1 ;  /* 0x50008000c60b7fae */ /* 0x000fe6000c921870 */
[C---:B------:R-:W-:Y:S01]  /*13a00*/  IMAD.WIDE R224, R20.reuse, 0x4, R224 ;  /* 0x0000000414e07825 */ /* 0x040fe200078e02e0 */
[----:B------:R-:W-:Y:S04]  /*13a10*/  LDGSTS.E [R11+0x54008], desc[UR48][R220.64], !P1 ;  /* 0x54008000dc0b7fae */ /* 0x000fe8000c921870 */
[----:B------:R-:W-:Y:S04]  /*13a20*/  LDGSTS.E [R11+0x58008], desc[UR48][R222.64], !P1 ;  /* 0x58008000de0b7fae */ /* 0x000fe8000c921870 */
[----:B------:R-:W-:Y:S04]  /*13a30*/  LDGSTS.E [R11+0x5c008], desc[UR48][R224.64], !P1 ;  /* 0x5c008000e00b7fae */ /* 0x000fe8000c921870 */
[----:B------:R1:W-:Y:S04]  /*13a40*/  LDGSTS.E [R11+0x5000c], desc[UR48][R200.64], !P5 ;  /* 0x5000c000c80b7fae */ /* 0x0003e8000e921870 */
[----:B------:R-:W1:Y:S04]  /*13a50*/  LDL.LU.64 R200, [R1+0x318] ;  /* 0x0003180001c87983 */ /* 0x000e680000300a00 */
        /* <DEDUP_REMOVED lines=25> */
[----:B--2---:R-:W-:-:S05]  /*13bf0*/  IMAD.WIDE R6, R20, 0x4, R6 ;  /* 0x0000000414067825 */ /* 0x004fca00078e0206 */
[----:B------:R2:W-:Y:S01]  /*13c00*/  STL.64 [R1+0x578], R6 ;  /* 0x0005780601007387 */ /* 0x0005e20000100a00 */
[----:B---3--:R-:W-:-:S03]  /*13c10*/  IMAD.WIDE R4, R20, 0x4, R4 ;  /* 0x0000000414047825 */ /* 0x008fc600078e0204 */
[----:B--2---:R-:W2:Y:S04]  /*13c20*/  LDL.LU.64 R6, [R1+0x1010] ;  /* 0x0010100001067983 */ /* 0x004ea80000300a00 */
[----:B------:R3:W-:Y:S01]  /*13c30*/  STL.64 [R1+0x580], R4 ;  /* 0x0005800401007387 */ /* 0x0007e20000100a00 */
[----:B----4-:R-:W-:-:S04]  /*13c40*/  IMAD.WIDE R8, R20, 0x4, R8 ;  /* 0x0000000414087825 */ /* 0x010fc800078e0208 */
[C---:B------:R-:W-:Y:S01]  /*13c50*/  IMAD.WIDE R2, R20.reuse, 0x4, R2 ;  /* 0x0000000414027825 */ /* 0x040fe200078e0202 */
[----:B---3--:R-:W3:Y:S03]  /*13c60*/  LDL.LU.64 R4, [R1+0x1008] ;  /* 0x0010080001047983 */ /* 0x008ee60000300a00 */
[C---:B------:R-:W-:Y:S01]  /*13c70*/  IMAD.WIDE R16, R20.reuse, 0x4, R16 ;  /* 0x0000000414107825 */ /* 0x040fe200078e0210 */
[----:B------:R4:W-:Y:S04]  /*13c80*/  STL.64 [R1+0x588], R8 ;  /* 0x0005880801007387 */ /* 0x0009e80000100a00 */
[----:B----4-:R-:W4:Y:S04]  /*13c90*/  LDL.LU.64 R8, [R1+0x1000] ;  /* 0x0010000001087983 */ /* 0x010f280000300a00 */
[----:B------:R1:W-:Y:S04]  /*13ca0*/  STL.64 [R1+0x590], R2 ;  /* 0x0005900201007387 */ /* 0x0003e80000100a00 */
[----:B-1----:R-:W2:Y:S04]  /*13cb0*/  LDL.LU.64 R2, [R1+0xff8] ;  /* 0x000ff80001027983 */ /* 0x002ea80000300a00 */
[----:B------:R1:W-:Y:S04]  /*13cc0*/  STL.64 [R1+0x598], R16 ;  /* 0x0005981001007387 */ /* 0x0003e80000100a00 */
[----:B-1----:R-:W3:Y:S01]  /*13cd0*/  LDL.LU.64 R16, [R1+0xff0] ;  /* 0x000ff00001107983 */ /* 0x002ee20000300a00 */
[----:B------:R-:W-:-:S05]  /*13ce0*/  IMAD.WIDE R200, R20, 0x4, R200 ;  /* 0x0000000414c87825 */ /* 0x000fca00078e02c8 */
[----:B------:R1:W-:Y:S02]  /*13cf0*/  STL.64 [R1+0x5a0], R200 ;  /* 0x0005a0c801007387 */ /* 0x0003e40000100a00 */
[----:B-1----:R-:W-:-:S04]  /*13d00*/  IMAD.WIDE R200, R20, 0x4, R198 ;  /* 0x0000000414c87825 */ /* 0x002fc800078e02c6 */
        /* <DEDUP_REMOVED lines=30> */
[----:B------:R1:W-:Y:S02]  /*13ef0*/  STL.64 [R1+0x620], R22 ;  /* 0x0006201601007387 */ /* 0x0003e40000100a00 */
[----:B-1----:R-:W-:-:S04]  /*13f00*/  IMAD.WIDE R30, R20, 0x4, R184 ;  /* 0x00000004141e7825 */ /* 0x002fc800078e02b8 */
        /* <DEDUP_REMOVED lines=13> */
[----:B------:R-:W-:Y:S03]  /*13fe0*/  STL.64 [R1+0x6b0], R30 ;  /* 0x0006b01e01007387 */ /* 0x000fe60000100a00 */
[C---:B------:R-:W-:Y:S01]  /*13ff0*/  IMAD.WIDE R22, R20.reuse, 0x4, R56 ;  /* 0x0000000414167825 */ /* 0x040fe200078e0238 */
[----:B------:R1:W-:Y:S03]  /*14000*/  STL.64 [R1+0x6b8], R38 ;  /* 0x0006b82601007387 */ /* 0x0003e60000100a00 */
[----:B-1----:R-:W-:-:S04]  /*14010*/  IMAD.WIDE R38, R20, 0x4, R250 ;  /* 0x0000000414267825 */ /* 0x002fc800078e02fa */
[C---:B---3--:R-:W-:Y:S02]  /*14020*/  IMAD.WIDE R30, R20.reuse, 0x4, R16 ;  /* 0x00000004141e7825 */ /* 0x048fe400078e0210 */
[----:B------:R-:W3:Y:S04]  /*14030*/  LDL.LU.64 R16, [R1+0xfe8] ;  /* 0x000fe80001107983 */ /* 0x000ee80000300a00 */
[----:B------:R2:W-:Y:S02]  /*14040*/  STL.64 [R1+0x6c0], R22 ;  /* 0x0006c01601007387 */ /* 0x0005e40000100a00 */
[C---:B--2---:R-:W-:Y:S02]  /*14050*/  IMAD.WIDE R22, R20.reuse, 0x4, R2 ;  /* 0x0000000414167825 */ /* 0x044fe400078e0202 */
[----:B------:R-:W2:Y:S04]  /*14060*/  LDL.LU.64 R2, [R1+0xfe0] ;  /* 0x000fe00001027983 */ /* 0x000ea80000300a00 */
[----:B------:R4:W-:Y:S02]  /*14070*/  STL.64 [R1+0x6c8], R30 ;  /* 0x0006c81e01007387 */ /* 0x0009e40000100a00 */
[----:B----4-:R-:W-:-:S02]  /*14080*/  IMAD.WIDE R30, R20, 0x4, R8 ;  /* 0x00000004141e7825 */ /* 0x010fc400078e0208 */
[----:B------:R-:W4:Y:S04]  /*14090*/  LDL.LU.64 R8, [R1+0xfd8] ;  /* 0x000fd80001087983 */ /* 0x000f280000300a00 */
[----:B------:R1:W-:Y:S02]  /*140a0*/  STL.64 [R1+0x6d8], R22 ;  /* 0x0006d81601007387 */ /* 0x0003e40000100a00 */
[C---:B-1----:R-:W-:Y:S02]  /*140b0*/  IMAD.WIDE R22, R20.reuse, 0x4, R4 ;  /* 0x0000000414167825 */ /* 0x042fe400078e0204 */
[----:B------:R-:W3:Y:S04]  /*140c0*/  LDL.LU.64 R4, [R1+0xfd0] ;  /* 0x000fd00001047983 */ /* 0x000ee80000300a00 */
[----:B------:R1:W-:Y:S02]  /*140d0*/  STL.64 [R1+0x6e0], R30 ;  /* 0x0006e01e01007387 */ /* 0x0003e40000100a00 */
[----:B-1----:R-:W-:-:S02]  /*140e0*/  IMAD.WIDE R30, R20, 0x4, R6 ;  /* 0x00000004141e7825 */ /* 0x002fc400078e0206 */
[----:B------:R-:W4:Y:S04]  /*140f0*/  LDL.LU.64 R6, [R1+0xfc8] ;  /* 0x000fc80001067983 */ /* 0x000f280000300a00 */
[----:B------:R1:W-:Y:S02]  /*14100*/  STL.64 [R1+0x6e8], R22 ;  /* 0x0006e81601007387 */ /* 0x0003e40000100a00 */
[C---:B-1----:R-:W-:Y:S02]  /*14110*/  IMAD.WIDE R22, R20.reuse, 0x4, R18 ;  /* 0x0000000414167825 */ /* 0x042fe400078e0212 */
[----:B------:R-:W2:Y:S04]  /*14120*/  LDL.LU.64 R18, [R1+0xfc0] ;  /* 0x000fc00001127983 */ /* 0x000ea80000300a00 */
[----:B------:R1:W-:Y:S04]  /*14130*/  STL.64 [R1+0x6f0], R30 ;  /* 0x0006f01e01007387 */ /* 0x0003e80000100a00 */
        /* <DEDUP_REMOVED lines=73> */
[----:B------:R3:W-:Y:S01]  /*145d0*/  STL.64 [R1+0x870], R38 ;  /* 0x0008702601007387 */ /* 0x0007e20000100a00 */
[----:B-1----:R-:W-:-:S03]  /*145e0*/  IMAD.WIDE R30, R20, 0x4, R204 ;  /* 0x00000004141e7825 */ /* 0x002fc600078e02cc */
[----:B------:R-:W4:Y:S01]  /*145f0*/  LDL.LU.64 R240, [R1+0x660] ;  /* 0x0006600001f07983 */ /* 0x000f220000300a00 */
[----:B------:R-:W-:-:S03]  /*14600*/  IMAD.WIDE R22, R20, 0x4, R206 ;  /* 0x0000000414167825 */ /* 0x000fc600078e02ce */
[----:B------:R1:W-:Y:S04]  /*14610*/  STL.64 [R1+0x878], R30 ;  /* 0x0008781e01007387 */ /* 0x0003e80000100a00 */
[----:B------:R-:W2:Y:S04]  /*14620*/  LDL.LU.64 R242, [R1+0x658] ;  /* 0x0006580001f27983 */ /* 0x000ea80000300a00 */
[----:B------:R1:W-:Y:S04]  /*14630*/  STL.64 [R1+0x880], R22 ;  /* 0x0008801601007387 */ /* 0x0003e80000100a00 */
        /* <DEDUP_REMOVED lines=16> */
[----:B---3--:R-:W3:Y:S04]  /*14740*/  LDL.LU.64 R38, [R1+0x200] ;  /* 0x0002000001267983 */ /* 0x008ee80000300a00 */
[----:B-1----:R-:W3:Y:S04]  /*14750*/  LDL.LU.64 R30, [R1+0x1f8] ;  /* 0x0001f800011e7983 */ /* 0x002ee80000300a00 */
[----:B------:R-:W3:Y:S04]  /*14760*/  LDL.LU.64 R22, [R1+0x1e8] ;  /* 0x0001e80001167983 */ /* 0x000ee80000300a00 */
        /* <DEDUP_REMOVED lines=9> */
[----:B------:R-:W3:Y:S01]  /*14800*/  LDL.LU.64 R56, [R1+0x98] ;  /* 0x0000980001387983 */ /* 0x000ee20000300a00 */
        /* <DEDUP_REMOVED lines=8> */
[----:B------:R-:W0:Y:S03]  /*14890*/  LDGDEPBAR ;  /* 0x00000000000079af */ /* 0x000e260000000000 */
[----:B----4-:R-:W-:-:S04]  /*148a0*/  IMAD.WIDE R60, R20, 0x4, R240 ;  /* 0x00000004143c7825 */ /* 0x010fc800078e02f0 */
[C---:B--2---:R-:W-:Y:S01]  /*148b0*/  IMAD.WIDE R58, R20.reuse, 0x4, R242 ;  /* 0x00000004143a7825 */ /* 0x044fe200078e02f2 */
[----:B------:R1:W-:Y:S03]  /*148c0*/  STL.64 [R1+0x8d0], R60 ;  /* 0x0008d03c01007387 */ /* 0x0003e60000100a00 */
[C---:B------:R-:W-:Y:S01]  /*148d0*/  IMAD.WIDE R54, R20.reuse, 0x4, R246 ;  /* 0x0000000414367825 */ /* 0x040fe200078e02f6 */
[----:B------:R2:W-:Y:S03]  /*148e0*/  STL.64 [R1+0x8d8], R58 ;  /* 0x0008d83a01007387 */ /* 0x0005e60000100a00 */
[C---:B-1----:R-:W-:Y:S01]  /*148f0*/  IMAD.WIDE R60, R20.reuse, 0x4, R248 ;  /* 0x00000004143c7825 */ /* 0x042fe200078e02f8 */
[----:B------:R1:W-:Y:S03]  /*14900*/  STL.64 [R1+0x8e0], R54 ;  /* 0x0008e03601007387 */ /* 0x0003e60000100a00 */
[C---:B--2---:R-:W-:Y:S01]  /*14910*/  IMAD.WIDE R58, R20.reuse, 0x4, R250 ;  /* 0x00000004143a7825 */ /* 0x044fe200078e02fa */
[----:B------:R2:W-:Y:S03]  /*14920*/  STL.64 [R1+0x8f0], R60 ;  /* 0x0008f03c01007387 */ /* 0x0005e60000100a00 */
[C---:B-1----:R-:W-:Y:S01]  /*14930*/  IMAD.WIDE R54, R20.reuse, 0x4, R200 ;  /* 0x0000000414367825 */ /* 0x042fe200078e02c8 */
[----:B------:R1:W-:Y:S04]  /*14940*/  STL.64 [R1+0x8f8], R58 ;  /* 0x0008f83a01007387 */ /* 0x0003e80000100a00 */
[----:B------:R4:W-:Y:S01]  /*14950*/  STL.64 [R1+0x900], R54 ;  /* 0x0009003601007387 */ /* 0x0009e20000100a00 */
[----:B--2---:R-:W-:-:S04]  /*14960*/  IMAD.WIDE R60, R20, 0x4, R198 ;  /* 0x00000004143c7825 */ /* 0x004fc800078e02c6 */
[C---:B-1----:R-:W-:Y:S01]  /*14970*/  IMAD.WIDE R58, R20.reuse, 0x4, R196 ;  /* 0x00000004143a7825 */ /* 0x042fe200078e02c4 */
[----:B------:R1:W-:Y:S03]  /*14980*/  STL.64 [R1+0x910], R60 ;  /* 0x0009103c01007387 */ /* 0x0003e60000100a00 */
[C---:B----4-:R-:W-:Y:S01]  /*14990*/  IMAD.WIDE R54, R20.reuse, 0x4, R194 ;  /* 0x0000000414367825 */ /* 0x050fe200078e02c2 */
[----:B------:R2:W-:Y:S04]  /*149a0*/  STL.64 [R1+0x918], R58 ;  /* 0x0009183a01007387 */ /* 0x0005e80000100a00 */
[----:B------:R4:W-:Y:S01]  /*149b0*/  STL.64 [R1+0x920], R54 ;  /* 0x0009203601007387 */ /* 0x0009e20000100a00 */
[----:B-1----:R-:W-:-:S04]  /*149c0*/  IMAD.WIDE R60, R20, 0x4, R160 ;  /* 0x00000004143c7825 */ /* 0x002fc800078e02a0 */
[C---:B--2---:R-:W-:Y:S01]  /*149d0*/  IMAD.WIDE R58, R20.reuse, 0x4, R152 ;  /* 0x00000004143a7825 */ /* 0x044fe200078e0298 */
[----:B------:R1:W-:Y:S01]  /*149e0*/  STL.64 [R1+0x930], R60 ;  /* 0x0009303c01007387 */ /* 0x0003e20000100a00 */
[----:B------:R-:W2:Y:S02]  /*149f0*/  LDC R152, c[0x0][0x230] ;  /* 0x00008c00ff987b82 */ /* 0x000ea40000000800 */
[C---:B----4-:R-:W-:Y:S01]  /*14a00*/  IMAD.WIDE R54, R20.reuse, 0x4, R144 ;  /* 0x0000000414367825 */ /* 0x050fe200078e0290 */
[----:B------:R4:W-:Y:S04]  /*14a10*/  STL.64 [R1+0x938], R58 ;  /* 0x0009383a01007387 */ /* 0x0009e80000100a00 */
[----:B------:R4:W-:Y:S01]  /*14a20*/  STL.64 [R1+0x940], R54 ;  /* 0x0009403601007387 */ /* 0x0009e20000100a00 */
[----:B------:R-:W2:Y:S01]  /*14a30*/  LDC R153, c[0x0][0x230] ;  /* 0x00008c00ff997b82 */ /* 0x000ea20000000800 */
[----:B-1----:R-:W-:-:S04]  /*14a40*/  IMAD.WIDE R60, R20, 0x4, R136 ;  /* 0x00000004143c7825 */ /* 0x002fc800078e0288 */
[C---:B----4-:R-:W-:Y:S01]  /*14a50*/  IMAD.WIDE R58, R20.reuse, 0x4, R96 ;  /* 0x00000004143a7825 */ /* 0x050fe200078e0260 */
[----:B------:R1:W-:Y:S03]  /*14a60*/  STL.64 [R1+0x950], R60 ;  /* 0x0009503c01007387 */ /* 0x0003e60000100a00 */
[C---:B------:R-:W-:Y:S01]  /*14a70*/  IMAD.WIDE R54, R20.reuse, 0x4, R88 ;  /* 0x0000000414367825 */ /* 0x040fe200078e0258 */
[----:B------:R4:W-:Y:S04]  /*14a80*/  STL.64 [R1+0x958], R58 ;  /* 0x0009583a01007387 */ /* 0x0009e80000100a00 */
[----:B------:R3:W-:Y:S01]  /*14a90*/  STL.64 [R1+0x960], R54 ;  /* 0x0009603601007387 */ /* 0x0007e20000100a00 */
[----:B-1----:R-:W-:-:S04]  /*14aa0*/  IMAD.WIDE R60, R20, 0x4, R80 ;  /* 0x00000004143c7825 */ /* 0x002fc800078e0250 */
[C---:B----4-:R-:W-:Y:S01]  /*14ab0*/  IMAD.WIDE R58, R20.reuse, 0x4, R72 ;  /* 0x00000004143a7825 */ /* 0x050fe200078e0248 */
[----:B------:R-:W-:Y:S03]  /*14ac0*/  STL.64 [R1+0x970], R60 ;  /* 0x0009703c01007387 */ /* 0x000fe60000100a00 */
[C---:B---3--:R-:W-:Y:S01]  /*14ad0*/  IMAD.WIDE R54, R20.reuse, 0x4, R46 ;  /* 0x0000000414367825 */ /* 0x048fe200078e022e */
        /* <DEDUP_REMOVED lines=11> */
[C---:B---3--:R-:W-:Y:S01]  /*14b90*/  IMAD.WIDE R38, R20.reuse, 0x4, R176 ;  /* 0x0000000414267825 */ /* 0x048fe200078e02b0 */
[----:B------:R1:W-:Y:S03]  /*14ba0*/  STL.64 [R1+0x9b8], R30 ;  /* 0x0009b81e01007387 */ /* 0x0003e60000100a00 */
[C---:B----4-:R-:W-:Y:S01]  /*14bb0*/  IMAD.WIDE R22, R20.reuse, 0x4, R168 ;  /* 0x0000000414167825 */ /* 0x050fe200078e02a8 */
        /* <DEDUP_REMOVED lines=12> */
[----:B------:R3:W-:Y:S01]  /*14c80*/  STL.64 [R1+0xa00], R38 ;  /* 0x000a002601007387 */ /* 0x0007e20000100a00 */
[----:B------:R-:W4:Y:S02]  /*14c90*/  LDC R57, c[0x0][0x230] ;  /* 0x00008c00ff397b82 */ /* 0x000f240000000800 */
[C---:B-1----:R-:W-:Y:S02]  /*14ca0*/  IMAD.WIDE R30, R20.reuse, 0x4, R18 ;  /* 0x00000004141e7825 */ /* 0x042fe400078e0212 */
[----:B------:R-:W2:Y:S04]  /*14cb0*/  LDL.LU.64 R18, [R1+0xfb8] ;  /* 0x000fb80001127983 */ /* 0x000ea80000300a00 */
[----:B------:R1:W-:Y:S01]  /*14cc0*/  STL.64 [R1+0xa10], R22 ;  /* 0x000a101601007387 */ /* 0x0003e20000100a00 */
[----:B---3--:R-:W-:-:S04]  /*14cd0*/  IMAD.WIDE R38, R20, 0x4, R2 ;  /* 0x0000000414267825 */ /* 0x008fc800078e0202 */
[C---:B-1----:R-:W-:Y:S02]  /*14ce0*/  IMAD.WIDE R22, R20.reuse, 0x4, R6 ;  /* 0x0000000414167825 */ /* 0x042fe400078e0206 */
[----:B------:R-:W3:Y:S04]  /*14cf0*/  LDL.LU.64 R6, [R1+0xfb0] ;  /* 0x000fb00001067983 */ /* 0x000ee80000300a00 */
[----:B------:R1:W-:Y:S02]  /*14d00*/  STL.64 [R1+0xa18], R30 ;  /* 0x000a181e01007387 */ /* 0x0003e40000100a00 */
[C---:B-1----:R-:W-:Y:S02]  /*14d10*/  IMAD.WIDE R30, R20.reuse, 0x4, R4 ;  /* 0x00000004141e7825 */ /* 0x042fe400078e0204 */
[----:B------:R-:W2:Y:S04]  /*14d20*/  LDL.LU.64 R4, [R1+0xfa8] ;  /* 0x000fa80001047983 */ /* 0x000ea80000300a00 */
[----:B------:R1:W-:Y:S02]  /*14d30*/  STL.64 [R1+0xa20], R22 ;  /* 0x000a201601007387 */ /* 0x0003e40000100a00 */
[----:B-1----:R-:W-:-:S02]  /*14d40*/  IMAD.WIDE R22, R20, 0x4, R8 ;  /* 0x0000000414167825 */ /* 0x002fc400078e0208 */
[----:B------:R-:W3:Y:S04]  /*14d50*/  LDL.LU.64 R8, [R1+0xfa0] ;  /* 0x000fa00001087983 */ /* 0x000ee80000300a00 */
[----:B------:R1:W-:Y:S04]  /*14d60*/  STL.64 [R1+0xa30], R30 ;  /* 0x000a301e01007387 */ /* 0x0003e80000100a00 */
[----:B------:R-:W2:Y:S04]  /*14d70*/  LDL.LU.64 R2, [R1+0xf98] ;  /* 0x000f980001027983 */ /* 0x000ea80000300a00 */
[----:B------:R4:W-:Y:S01]  /*14d80*/  STL.64 [R1+0xa38], R22 ;  /* 0x000a381601007387 */ /* 0x0009e20000100a00 */
[----:B-1----:R-:W-:-:S03]  /*14d90*/  IMAD.WIDE R30, R20, 0x4, R24 ;  /* 0x00000004141e7825 */ /* 0x002fc600078e0218 */
[----:B------:R-:W-:Y:S01]  /*14da0*/  STL.64 [R1+0xa40], R38 ;  /* 0x000a402601007387 */ /* 0x000fe20000100a00 */
[----:B------:R-:W-:-:S04]  /*14db0*/  IMAD.WIDE R24, R20, 0x4, R28 ;  /* 0x0000000414187825 */ /* 0x000fc800078e021c */
[C---:B----4-:R-:W-:Y:S01]  /*14dc0*/  IMAD.WIDE R22, R20.reuse, 0x4, R26 ;  /* 0x0000000414167825 */ /* 0x050fe200078e021a */
[----:B------:R-:W-:Y:S03]  /*14dd0*/  STL.64 [R1+0xa50], R30 ;  /* 0x000a501e01007387 */ /* 0x000fe60000100a00 */
[C---:B------:R-:W-:Y:S01]  /*14de0*/  IMAD.WIDE R26, R20.reuse, 0x4, R32 ;  /* 0x00000004141a7825 */ /* 0x040fe200078e0220 */
[----:B------:R1:W-:Y:S04]  /*14df0*/  STL.64 [R1+0xa58], R22 ;  /* 0x000a581601007387 */ /* 0x0003e80000100a00 */
[----:B------:R4:W-:Y:S04]  /*14e00*/  STL.64 [R1+0xa60], R24 ;  /* 0x000a601801007387 */ /* 0x0009e80000100a00 */
[----:B------:R4:W-:Y:S01]  /*14e10*/  STL.64 [R1+0xa70], R26 ;  /* 0x000a701a01007387 */ /* 0x0009e20000100a00 */
        /* <DEDUP_REMOVED lines=50> */
[----:B------:R1:W-:Y:S01]  /*15140*/  STL.64 [R1+0xb88], R22 ;  /* 0x000b881601007387 */ /* 0x0003e20000100a00 */
[----:B------:R-:W4:Y:S02]  /*15150*/  LDC R151, c[0x0][0x230] ;  /* 0x00008c00ff977b82 */ /* 0x000f240000000800 */
[C---:B------:R-:W-:Y:S01]  /*15160*/  IMAD.WIDE R26, R20.reuse, 0x4, R154 ;  /* 0x00000004141a7825 */ /* 0x040fe200078e029a */
[----:B------:R1:W-:Y:S04]  /*15170*/  STL.64 [R1+0xb90], R24 ;  /* 0x000b901801007387 */ /* 0x0003e80000100a00 */
[----:B------:R1:W-:Y:S01]  /*15180*/  STL.64 [R1+0xb98], R26 ;  /* 0x000b981a01007387 */ /* 0x0003e20000100a00 */
[----:B------:R-:W4:Y:S01]  /*15190*/  LDC R154, c[0x0][0x230] ;  /* 0x00008c00ff9a7b82 */ /* 0x000f220000000800 */
[----:B-1----:R-:W-:-:S04]  /*151a0*/  IMAD.WIDE R22, R20, 0x4, R156 ;  /* 0x0000000414167825 */ /* 0x002fc800078e029c */
[C---:B------:R-:W-:Y:S01]  /*151b0*/  IMAD.WIDE R24, R20.reuse, 0x4, R158 ;  /* 0x0000000414187825 */ /* 0x040fe200078e029e */
[----:B------:R1:W-:Y:S02]  /*151c0*/  STL.64 [R1+0xba0], R22 ;  /* 0x000ba01601007387 */ /* 0x0003e40000100a00 */
[----:B------:R-:W4:Y:S01]  /*151d0*/  LDC R155, c[0x0][0x230] ;  /* 0x00008c00ff9b7b82 */ /* 0x000f220000000800 */
[C---:B------:R-:W-:Y:S01]  /*151e0*/  IMAD.WIDE R26, R20.reuse, 0x4, R162 ;  /* 0x00000004141a7825 */ /* 0x040fe200078e02a2 */
[----:B------:R1:W-:Y:S04]  /*151f0*/  STL.64 [R1+0xba8], R24 ;  /* 0x000ba81801007387 */ /* 0x0003e80000100a00 */
[----:B------:R1:W-:Y:S02]  /*15200*/  STL.64 [R1+0xbb0], R26 ;  /* 0x000bb01a01007387 */ /* 0x0003e40000100a00 */
[----:B------:R-:W4:Y:S01]  /*15210*/  LDC R156, c[0x0][0x230] ;  /* 0x00008c00ff9c7b82 */ /* 0x000f220000000800 */
        /* <DEDUP_REMOVED lines=12> */
[----:B-1----:R-:W-:-:S04]  /*152e0*/  IMAD.WIDE R22, R20, 0x4, R216 ;  /* 0x0000000414167825 */ /* 0x002fc800078e02d8 */
[C---:B------:R-:W-:Y:S01]  /*152f0*/  IMAD.WIDE R24, R20.reuse, 0x4, R218 ;  /* 0x0000000414187825 */ /* 0x040fe200078e02da */
[----:B------:R1:W-:Y:S03]  /*15300*/  STL.64 [R1+0xe00], R22 ;  /* 0x000e001601007387 */ /* 0x0003e60000100a00 */
[C---:B----4-:R-:W-:Y:S01]  /*15310*/  IMAD.WIDE R26, R20.reuse, 0x4, R220 ;  /* 0x00000004141a7825 */ /* 0x050fe200078e02dc */
[----:B------:R4:W-:Y:S04]  /*15320*/  STL.64 [R1+0xe10], R24 ;  /* 0x000e101801007387 */ /* 0x0009e80000100a00 */
[----:B------:R-:W-:Y:S01]  /*15330*/  STL.64 [R1+0xe30], R26 ;  /* 0x000e301a01007387 */ /* 0x000fe20000100a00 */
[----:B-1----:R-:W-:-:S04]  /*15340*/  IMAD.WIDE R22, R20, 0x4, R222 ;  /* 0x0000000414167825 */ /* 0x002fc800078e02de */
[C---:B----4-:R-:W-:Y:S01]  /*15350*/  IMAD.WIDE R24, R20.reuse, 0x4, R224 ;  /* 0x0000000414187825 */ /* 0x050fe200078e02e0 */
[----:B------:R1:W-:Y:S04]  /*15360*/  STL.64 [R1+0xe40], R22 ;  /* 0x000e401601007387 */ /* 0x0003e80000100a00 */
[----:B------:R4:W-:Y:S01]  /*15370*/  STL.64 [R1+0xe58], R24 ;  /* 0x000e581801007387 */ /* 0x0009e20000100a00 */
[----:B-1----:R-:W-:-:S04]  /*15380*/  IMAD.WIDE R22, R20, 0x4, R226 ;  /* 0x0000000414167825 */ /* 0x002fc800078e02e2 */
[C---:B----4-:R-:W-:Y:S01]  /*15390*/  IMAD.WIDE R24, R20.reuse, 0x4, R228 ;  /* 0x0000000414187825 */ /* 0x050fe200078e02e4 */
[----:B------:R1:W-:Y:S04]  /*153a0*/  STL.64 [R1+0xe78], R22 ;  /* 0x000e781601007387 */ /* 0x0003e80000100a00 */
[----:B------:R-:W-:Y:S01]  /*153b0*/  STL.64 [R1+0xe88], R24 ;  /* 0x000e881801007387 */ /* 0x000fe20000100a00 */
[----:B-1----:R-:W-:-:S05]  /*153c0*/  IMAD.WIDE R22, R20, 0x4, R230 ;  /* 0x0000000414167825 */ /* 0x002fca00078e02e6 */
[----:B------:R1:W-:Y:S04]  /*153d0*/  STL.64 [R1+0xe90], R22 ;  /* 0x000e901601007387 */ /* 0x0003e80000100a00 */
[----:B-1----:R-:W4:Y:S04]  /*153e0*/  LDL.LU.64 R22, [R1+0xdd8] ;  /* 0x000dd80001167983 */ /* 0x002f280000300a00 */
[----:B------:R-:W3:Y:S04]  /*153f0*/  LDL.LU.64 R238, [R1+0xdd0] ;  /* 0x000dd00001ee7983 */ /* 0x000ee80000300a00 */
[----:B------:R-:W2:Y:S04]  /*15400*/  LDL.LU.64 R240, [R1+0xdc8] ;  /* 0x000dc80001f07983 */ /* 0x000ea80000300a00 */
        /* <DEDUP_REMOVED lines=10> */
[----:B------:R-:W-:-:S03]  /*154b0*/  IADD3 R20, R57, -0xc2, RZ ;  /* 0xffffff3e39147810 */ /* 0x000fc60007ffe0ff */
        /* <DEDUP_REMOVED lines=21> */
[----:B--2---:R-:W-:-:S04]  /*15610*/  IMAD.WIDE R26, R21, 0x4, R240 ;  /* 0x00000004151a7825 */ /* 0x004fc800078e02f0 */
[----:B----4-:R-:W-:-:S04]  /*15620*/  IMAD.WIDE R28, R21, 0x4, R242 ;  /* 0x00000004151c7825 */ /* 0x010fc800078e02f2 */
        /* <DEDUP_REMOVED lines=8> */
[C---:B------:R-:W-:Y:S02]  /*156b0*/  IMAD.WIDE R60, R21.reuse, 0x4, R88 ;  /* 0x00000004153c7825 */ /* 0x040fe400078e0258 */
[----:B------:R-:W2:Y:S04]  /*156c0*/  LDL.LU.64 R88, [R1+0xcd0] ;  /* 0x000cd00001587983 */ /* 0x000ea80000300a00 */
[----:B------:R-:W3:Y:S04]  /*156d0*/  LDL.LU.64 R114, [R1+0xcc8] ;  /* 0x000cc80001727983 */ /* 0x000ee80000300a00 */
[----:B------:R-:W4:Y:S04]  /*156e0*/  LDL.LU.64 R110, [R1+0xcc0] ;  /* 0x000cc000016e7983 */ /* 0x000f280000300a00 */
[----:B------:R-:W2:Y:S04]  /*156f0*/  LDL.LU.64 R108, [R1+0xcb8] ;  /* 0x000cb800016c7983 */ /* 0x000ea80000300a00 */
[----:B------:R-:W3:Y:S04]  /*15700*/  LDL.LU.64 R96, [R1+0xcb0] ;  /* 0x000cb00001607983 */ /* 0x000ee80000300a00 */
[----:B------:R-:W3:Y:S04]  /*15710*/  LDL.LU.64 R106, [R1+0xca8] ;  /* 0x000ca800016a7983 */ /* 0x000ee80000300a00 */
[----:B------:R-:W3:Y:S01]  /*15720*/  LDL.LU.64 R232, [R1+0xca0] ;  /* 0x000ca00001e87983 */ /* 0x000ee20000300a00 */
[----:B------:R-:W-:-:S03]  /*15730*/  IMAD.WIDE R62, R21, 0x4, R80 ;  /* 0x00000004153e7825 */ /* 0x000fc600078e0250 */
[----:B------:R-:W3:Y:S01]  /*15740*/  LDL.LU.64 R234, [R1+0xc98] ;  /* 0x000c980001ea7983 */ /* 0x000ee20000300a00 */
[----:B------:R-:W-:-:S04]  /*15750*/  IMAD.WIDE R76, R21, 0x4, R128 ;  /* 0x00000004154c7825 */ /* 0x000fc800078e0280 */
[----:B------:R-:W-:-:S04]  /*15760*/  IMAD.WIDE R78, R21, 0x4, R120 ;  /* 0x00000004154e7825 */ /* 0x000fc800078e0278 */
[----:B------:R-:W-:-:S04]  /*15770*/  IMAD.WIDE R80, R21, 0x4, R112 ;  /* 0x0000000415507825 */ /* 0x000fc800078e0270 */
[C---:B------:R-:W-:Y:S02]  /*15780*/  IMAD.WIDE R82, R21.reuse, 0x4, R104 ;  /* 0x0000000415527825 */ /* 0x040fe400078e0268 */
        /* <DEDUP_REMOVED lines=10> */
[----:B------:R-:W-:-:S03]  /*15830*/  IMAD.WIDE R50, R21, 0x4, R160 ;  /* 0x0000000415327825 */ /* 0x000fc600078e02a0 */
        /* <DEDUP_REMOVED lines=12> */
[----:B------:R-:W3:Y:S04]  /*15900*/  LDL.LU.64 R136, [R1+0xc10] ;  /* 0x000c100001887983 */ /* 0x000ee80000300a00 */
[----:B------:R-:W3:Y:S04]  /*15910*/  LDL.LU.64 R192, [R1+0xc08] ;  /* 0x000c080001c07983 */ /* 0x000ee80000300a00 */
[----:B------:R-:W3:Y:S04]  /*15920*/  LDL.LU.64 R184, [R1+0xc00] ;  /* 0x000c000001b87983 */ /* 0x000ee80000300a00 */
[----:B------:R-:W3:Y:S01]  /*15930*/  LDL.LU.64 R176, [R1+0xbf8] ;  /* 0x000bf80001b07983 */ /* 0x000ee20000300a00 */
[----:B------:R-:W-:-:S03]  /*15940*/  IMAD.WIDE R74, R21, 0x4, R168 ;  /* 0x00000004154a7825 */ /* 0x000fc600078e02a8 */
[----:B------:R-:W3:Y:S01]  /*15950*/  LDL.LU.64 R168, [R1+0xbf0] ;  /* 0x000bf00001a87983 */ /* 0x000ee20000300a00 */
[----:B------:R-:W-:-:S04]  /*15960*/  IMAD.WIDE R22, R21, 0x4, R22 ;  /* 0x0000000415167825 */ /* 0x000fc800078e0216 */
[C---:B------:R-:W-:Y:S01]  /*15970*/  IMAD.WIDE R30, R21.reuse, 0x4, R30 ;  /* 0x00000004151e7825 */ /* 0x040fe200078e021e */
[----:B------:R1:W-:Y:S03]  /*15980*/  LDGSTS.E [R2+-0x50000], desc[UR48][R22.64], P2 ;  /* 0xb000000016027fae */ /* 0x0003e60009121870 */
[C---:B------:R-:W-:Y:S01]  /*15990*/  IMAD.WIDE R38, R21.reuse, 0x4, R38 ;  /* 0x0000000415267825 */ /* 0x040fe200078e0226 */
[----:B------:R1:W-:Y:S03]  /*159a0*/  LDGSTS.E [R2+-0x4fc00], desc[UR48][R30.64], P2 ;  /* 0xb04000001e027fae */ /* 0x0003e60009121870 */
[C---:B------:R-:W-:Y:S01]  /*159b0*/  IMAD.WIDE R46, R21.reuse, 0x4, R46 ;  /* 0x00000004152e7825 */ /* 0x040fe200078e022e */
[----:B------:R1:W-:Y:S03]  /*159c0*/  LDGSTS.E [R2+-0x4f800], desc[UR48][R38.64], P2 ;  /* 0xb080000026027fae */ /* 0x0003e60009121870 */
[C---:B------:R-:W-:Y:S01]  /*159d0*/  IMAD.WIDE R86, R21.reuse, 0x4, R116 ;  /* 0x0000000415567825 */ /* 0x040fe200078e0274 */
[----:B------:R1:W-:Y:S04]  /*159e0*/  LDGSTS.E [R2+-0x4f400], desc[UR48][R46.64], P2 ;  /* 0xb0c000002e027fae */ /* 0x0003e80009121870 */
[----:B------:R1:W-:Y:S01]  /*159f0*/  LDGSTS.E [R2+-0x4f000], desc[UR48][R54.64], P2 ;  /* 0xb100000036027fae */ /* 0x0003e20009121870 */
[----:B------:R-:W-:-:S03]  /*15a00*/  IMAD.WIDE R84, R21, 0x4, R118 ;  /* 0x0000000415547825 */ /* 0x000fc600078e0276 */
[----:B------:R1:W-:Y:S04]  /*15a10*/  LDGSTS.E [R2+-0x4ec00], desc[UR48][R62.64], P2 ;  /* 0xb14000003e027fae */ /* 0x0003e80009121870 */
[----:B------:R1:W-:Y:S04]  /*15a20*/  LDGSTS.E [R2+-0x4e800], desc[UR48][R70.64], P2 ;  /* 0xb180000046027fae */ /* 0x0003e80009121870 */
[----:B------:R-:W-:Y:S04]  /*15a30*/  LDGSTS.E [R2+-0x4e400], desc[UR48][R78.64], P2 ;  /* 0xb1c000004e027fae */ /* 0x000fe80009121870 */
[----:B------:R-:W-:Y:S01]  /*15a40*/  LDGSTS.E [R2+-0x4e000], desc[UR48][R86.64], P2 ;  /* 0xb200000056027fae */ /* 0x000fe20009121870 */
[----:B------:R-:W-:-:S04]  /*15a50*/  IMAD.WIDE R56, R21, 0x4, R56 ;  /* 0x0000000415387825 */ /* 0x000fc800078e0238 */
[----:B------:R-:W-:-:S04]  /*15a60*/  IMAD.WIDE R64, R21, 0x4, R64 ;  /* 0x0000000415407825 */ /* 0x000fc800078e0240 */
[----:B-1----:R-:W-:-:S04]  /*15a70*/  IMAD.WIDE R22, R21, 0x4, R22 ;  /* 0x0000000415167825 */ /* 0x002fc800078e0216 */
[C---:B------:R-:W-:Y:S02]  /*15a80*/  IMAD.WIDE R146, R21.reuse, 0x4, R8 ;  /* 0x0000000415927825 */ /* 0x040fe400078e0208 */
[----:B------:R-:W5:Y:S02]  /*15a90*/  LDL.LU.64 R8, [R1+0xf90] ;  /* 0x000f900001087983 */ /* 0x000f640000300a00 */
[C---:B------:R-:W-:Y:S02]  /*15aa0*/  IMAD.WIDE R148, R21.reuse, 0x4, R6 ;  /* 0x0000000415947825 */ /* 0x040fe400078e0206 */
[----:B------:R-:W5:Y:S04]  /*15ab0*/  LDL.LU.64 R6, [R1+0xf88] ;  /* 0x000f880001067983 */ /* 0x000f680000300a00 */
[----:B------:R1:W-:Y:S01]  /*15ac0*/  STL.64 [R1+0xc48], R22 ;  /* 0x000c481601007387 */ /* 0x0003e20000100a00 */
[----:B------:R-:W-:-:S04]  /*15ad0*/  IMAD.WIDE R186, R21, 0x4, R28 ;  /* 0x0000000415ba7825 */ /* 0x000fc800078e021c */
[----:B-1----:R-:W-:-:S05]  /*15ae0*/  IMAD.WIDE R22, R21, 0x4, R24 ;  /* 0x0000000415167825 */ /* 0x002fca00078e0218 */
[----:B------:R1:W-:Y:S01]  /*15af0*/  STL.64 [R1+0xc50], R22 ;  /* 0x000c501601007387 */ /* 0x0003e20000100a00 */
[----:B------:R-:W-:-:S04]  /*15b00*/  IMAD.WIDE R30, R21, 0x4, R30 ;  /* 0x00000004151e7825 */ /* 0x000fc800078e021e */
[----:B------:R-:W-:-:S04]  /*15b10*/  IMAD.WIDE R38, R21, 0x4, R38 ;  /* 0x0000000415267825 */ /* 0x000fc800078e0226 */
[----:B-1----:R-:W-:-:S05]  /*15b20*/  IMAD.WIDE R22, R21, 0x4, R26 ;  /* 0x0000000415167825 */ /* 0x002fca00078e021a */
[----:B------:R1:W-:Y:S01]  /*15b30*/  STL.64 [R1+0xc58], R22 ;  /* 0x000c581601007387 */ /* 0x0003e20000100a00 */
[----:B------:R-:W-:-:S03]  /*15b40*/  IMAD.WIDE R214, R21, 0x4, R42 ;  /* 0x0000000415d67825 */ /* 0x000fc600078e022a */
[----:B------:R-:W-:Y:S01]  /*15b50*/  STL.64 [R1+0xc60], R186 ;  /* 0x000c60ba01007387 */ /* 0x000fe20000100a00 */
[----:B------:R-:W-:-:S03]  /*15b60*/  IMAD.WIDE R182, R21, 0x4, R44 ;  /* 0x0000000415b67825 */ /* 0x000fc600078e022c */
[----:B------:R-:W-:Y:S01]  /*15b70*/  STL.64 [R1+0xc68], R30 ;  /* 0x000c681e01007387 */ /* 0x000fe20000100a00 */
        /* <DEDUP_REMOVED lines=10> */
[----:B--2---:R-:W-:-:S05]  /*15c20*/  IMAD.WIDE R94, R21, 0x4, R108 ;  /* 0x00000004155e7825 */ /* 0x004fca00078e026c */
[----:B------:R-:W-:Y:S01]  /*15c30*/  LDGSTS.E [R2+-0x4dc00], desc[UR48][R94.64], P2 ;  /* 0xb24000005e027fae */ /* 0x000fe20009121870 */
[----:B---3--:R-:W-:-:S05]  /*15c40*/  IMAD.WIDE R102, R21, 0x4, R234 ;  /* 0x0000000415667825 */ /* 0x008fca00078e02ea */
[----:B------:R-:W-:Y:S01]  /*15c50*/  LDGSTS.E [R2+-0x4d800], desc[UR48][R102.64], P2 ;  /* 0xb280000066027fae */ /* 0x000fe20009121870 */
[----:B------:R-:W-:-:S04]  /*15c60*/  IMAD.WIDE R88, R21, 0x4, R88 ;  /* 0x0000000415587825 */ /* 0x000fc800078e0258 */
[----:B------:R-:W-:-:S04]  /*15c70*/  IMAD.WIDE R96, R21, 0x4, R96 ;  /* 0x0000000415607825 */ /* 0x000fc800078e0260 */
[----:B------:R-:W-:-:S05]  /*15c80*/  IMAD.WIDE R110, R21, 0x4, R242 ;  /* 0x00000004156e7825 */ /* 0x000fca00078e02f2 */
[----:B------:R-:W-:Y:S01]  /*15c90*/  LDGSTS.E [R2+-0x4d400], desc[UR48][R110.64], P2 ;  /* 0xb2c000006e027fae */ /* 0x000fe20009121870 */
[----:B------:R-:W-:-:S05]  /*15ca0*/  IMAD.WIDE R118, R21, 0x4, R250 ;  /* 0x0000000415767825 */ /* 0x000fca00078e02fa */
[----:B------:R-:W-:Y:S01]  /*15cb0*/  LDGSTS.E [R2+-0x4d000], desc[UR48][R118.64], P2 ;  /* 0xb300000076027fae */ /* 0x000fe20009121870 */
[----:B------:R-:W-:-:S05]  /*15cc0*/  IMAD.WIDE R126, R21, 0x4, R196 ;  /* 0x00000004157e7825 */ /* 0x000fca00078e02c4 */
[----:B------:R-:W-:Y:S01]  /*15cd0*/  LDGSTS.E [R2+-0x4cc00], desc[UR48][R126.64], P2 ;  /* 0xb34000007e027fae */ /* 0x000fe20009121870 */
[----:B------:R-:W-:-:S05]  /*15ce0*/  IMAD.WIDE R134, R21, 0x4, R144 ;  /* 0x0000000415867825 */ /* 0x000fca00078e0290 */
[----:B------:R-:W-:Y:S01]  /*15cf0*/  LDGSTS.E [R2+-0x4c800], desc[UR48][R134.64], P2 ;  /* 0xb380000086027fae */ /* 0x000fe20009121870 */
[----:B------:R-:W-:-:S05]  /*15d00*/  IMAD.WIDE R142, R21, 0x4, R176 ;  /* 0x00000004158e7825 */ /* 0x000fca00078e02b0 */
[----:B------:R-:W-:Y:S04]  /*15d10*/  LDGSTS.E [R2+-0x4c400], desc[UR48][R142.64], P2 ;  /* 0xb3c000008e027fae */ /* 0x000fe80009121870 */
[----:B------:R2:W-:Y:S04]  /*15d20*/  LDGSTS.E [R5+-0x4ff00], desc[UR48][R24.64], P2 ;  /* 0xb010000018057fae */ /* 0x0005e80009121870 */
[----:B------:R3:W-:Y:S01]  /*15d30*/  LDGSTS.E [R5+-0x4fb00], desc[UR48][R32.64], P2 ;  /* 0xb050000020057fae */ /* 0x0007e20009121870 */
[----:B------:R-:W-:-:S03]  /*15d40*/  IMAD.WIDE R104, R21, 0x4, R104 ;  /* 0x0000000415687825 */ /* 0x000fc600078e0268 */
[----:B------:R4:W-:Y:S01]  /*15d50*/  LDGSTS.E [R5+-0x4f700], desc[UR48][R40.64], P2 ;  /* 0xb090000028057fae */ /* 0x0009e20009121870 */
[----:B------:R-:W-:-:S03]  /*15d60*/  IMAD.WIDE R112, R21, 0x4, R112 ;  /* 0x0000000415707825 */ /* 0x000fc600078e0270 */
[----:B------:R1:W-:Y:S01]  /*15d70*/  LDGSTS.E [R5+-0x4f300], desc[UR48][R48.64], P2 ;  /* 0xb0d0000030057fae */ /* 0x0003e20009121870 */
[C---:B------:R-:W-:Y:S01]  /*15d80*/  IMAD.WIDE R120, R21.reuse, 0x4, R120 ;  /* 0x0000000415787825 */ /* 0x040fe200078e0278 */
[----:B--2---:R-:W2:Y:S02]  /*15d90*/  LDC R24, c[0x0][0x230] ;  /* 0x00008c00ff187b82 */ /* 0x004ea40000000800 */
[----:B------:R-:W-:Y:S01]  /*15da0*/  LDGSTS.E [R5+-0x4ef00], desc[UR48][R56.64], P2 ;  /* 0xb110000038057fae */ /* 0x000fe20009121870 */
[----:B------:R-:W-:-:S03]  /*15db0*/  IMAD.WIDE R128, R21, 0x4, R128 ;  /* 0x0000000415807825 */ /* 0x000fc600078e0280 */
[----:B------:R-:W-:Y:S01]  /*15dc0*/  LDGSTS.E [R5+-0x4eb00], desc[UR48][R64.64], P2 ;  /* 0xb150000040057fae */ /* 0x000fe20009121870 */
[C---:B------:R-:W-:Y:S01]  /*15dd0*/  IMAD.WIDE R136, R21.reuse, 0x4, R136 ;  /* 0x0000000415887825 */ /* 0x040fe200078e0288 */
[----:B------:R-:W2:Y:S02]  /*15de0*/  LDC R25, c[0x0][0x230] ;  /* 0x00008c00ff197b82 */ /* 0x000ea40000000800 */
[----:B------:R-:W-:Y:S01]  /*15df0*/  LDGSTS.E [R5+-0x4e700], desc[UR48][R72.64], P2 ;  /* 0xb190000048057fae */ /* 0x000fe20009121870 */
[----:B------:R-:W-:-:S03]  /*15e00*/  IMAD.WIDE R144, R21, 0x4, R168 ;  /* 0x0000000415907825 */ /* 0x000fc600078e02a8 */
[----:B------:R-:W-:Y:S04]  /*15e10*/  LDGSTS.E [R5+-0x4e300], desc[UR48][R80.64], P2 ;  /* 0xb1d0000050057fae */ /* 0x000fe80009121870 */
[----:B------:R-:W-:Y:S04]  /*15e20*/  LDGSTS.E [R5+-0x4df00], desc[UR48][R88.64], P2 ;  /* 0xb210000058057fae */ /* 0x000fe80009121870 */
[----:B------:R-:W-:Y:S04]  /*15e30*/  LDGSTS.E [R5+-0x4db00], desc[UR48][R96.64], P2 ;  /* 0xb250000060057fae */ /* 0x000fe80009121870 */
[----:B------:R-:W-:Y:S04]  /*15e40*/  LDGSTS.E [R5+-0x4d700], desc[UR48][R104.64], P2 ;  /* 0xb290000068057fae */ /* 0x000fe80009121870 */
[----:B------:R-:W-:Y:S04]  /*15e50*/  LDGSTS.E [R5+-0x4d300], desc[UR48][R112.64], P2 ;  /* 0xb2d0000070057fae */ /* 0x000fe80009121870 */
[----:B------:R-:W-:Y:S04]  /*15e60*/  LDGSTS.E [R5+-0x4cf00], desc[UR48][R120.64], P2 ;  /* 0xb310000078057fae */ /* 0x000fe80009121870 */
[----:B------:R-:W-:Y:S01]  /*15e70*/  LDGSTS.E [R5+-0x4cb00], desc[UR48][R128.64], P2 ;  /* 0xb350000080057fae */ /* 0x000fe20009121870 */
[----:B---3--:R-:W-:-:S03]  /*15e80*/  IMAD.WIDE R32, R21, 0x4, R32 ;  /* 0x0000000415207825 */ /* 0x008fc600078e0220 */
[----:B------:R-:W-:Y:S01]  /*15e90*/  LDGSTS.E [R5+-0x4c700], desc[UR48][R136.64], P2 ;  /* 0xb390000088057fae */ /* 0x000fe20009121870 */
[----:B------:R-:W-:-:S03]  /*15ea0*/  IMAD.WIDE R140, R21, 0x4, R184 ;  /* 0x00000004158c7825 */ /* 0x000fc600078e02b8 */
[----:B------:R-:W-:Y:S01]  /*15eb0*/  LDGSTS.E [R5+-0x4c300], desc[UR48][R144.64], P2 ;  /* 0xb3d0000090057fae */ /* 0x000fe20009121870 */
[----:B------:R-:W-:-:S03]  /*15ec0*/  IMAD.WIDE R184, R21, 0x4, R36 ;  /* 0x0000000415b87825 */ /* 0x000fc600078e0224 */
[----:B------:R-:W-:Y:S04]  /*15ed0*/  LDGSTS.E [R4+-0x4fe00], desc[UR48][R26.64], P2 ;  /* 0xb02000001a047fae */ /* 0x000fe80009121870 */
[----:B------:R3:W-:Y:S01]  /*15ee0*/  LDGSTS.E [R4+-0x4fa00], desc[UR48][R34.64], P2 ;  /* 0xb060000022047fae */ /* 0x0007e20009121870 */
[----:B----4-:R-:W-:-:S03]  /*15ef0*/  IMAD.WIDE R40, R21, 0x4, R40 ;  /* 0x0000000415287825 */ /* 0x010fc600078e0228 */
[----:B------:R-:W-:Y:S01]  /*15f00*/  STL.64 [R1+0xc70], R32 ;  /* 0x000c702001007387 */ /* 0x000fe20000100a00 */
[----:B-1----:R-:W-:-:S03]  /*15f10*/  IMAD.WIDE R48, R21, 0x4, R48 ;  /* 0x0000000415307825 */ /* 0x002fc600078e0230 */
[----:B------:R-:W-:Y:S01]  /*15f20*/  LDGSTS.E [R4+-0x4f600], desc[UR48][R42.64], P2 ;  /* 0xb0a000002a047fae */ /* 0x000fe20009121870 */
[----:B---3--:R-:W-:-:S03]  /*15f30*/  IMAD.WIDE R34, R21, 0x4, R34 ;  /* 0x0000000415227825 */ /* 0x008fc600078e0222 */
[----:B------:R-:W-:Y:S04]  /*15f40*/  LDGSTS.E [R4+-0x4f200], desc[UR48][R50.64], P2 ;  /* 0xb0e0000032047fae */ /* 0x000fe80009121870 */
[----:B------:R-:W-:Y:S04]  /*15f50*/  STL.64 [R1+0xc78], R34 ;  /* 0x000c782201007387 */ /* 0x000fe80000100a00 */
[----:B------:R-:W-:Y:S04]  /*15f60*/  STL.64 [R1+0xc80], R184 ;  /* 0x000c80b801007387 */ /* 0x000fe80000100a00 */
[----:B------:R-:W-:Y:S01]  /*15f70*/  STL.64 [R1+0xc88], R38 ;  /* 0x000c882601007387 */ /* 0x000fe20000100a00 */
[----:B------:R-:W-:-:S03]  /*15f80*/  IMAD.WIDE R56, R21, 0x4, R56 ;  /* 0x0000000415387825 */ /* 0x000fc600078e0238 */
[----:B------:R-:W-:Y:S04]  /*15f90*/  STL.64 [R1+0xc90], R40 ;  /* 0x000c902801007387 */ /* 0x000fe80000100a00 */
[----:B------:R-:W-:Y:S04]  /*15fa0*/  STL.64 [R1+0xc98], R214 ;  /* 0x000c98d601007387 */ /* 0x000fe80000100a00 */
[----:B------:R-:W-:Y:S04]  /*15fb0*/  STL.64 [R1+0xca0], R182 ;  /* 0x000ca0b601007387 */ /* 0x000fe80000100a00 */
[----:B------:R-:W-:Y:S01]  /*15fc0*/  STL.64 [R1+0xca8], R46 ;  /* 0x000ca82e01007387 */ /* 0x000fe20000100a00 */
[----:B------:R-:W-:-:S03]  /*15fd0*/  IMAD.WIDE R64, R21, 0x4, R64 ;  /* 0x0000000415407825 */ /* 0x000fc600078e0240 */
[----:B------:R-:W-:Y:S04]  /*15fe0*/  STL.64 [R1+0xcb0], R48 ;  /* 0x000cb03001007387 */ /* 0x000fe80000100a00 */
[----:B------:R-:W-:Y:S01]  /*15ff0*/  STL.64 [R1+0xcb8], R212 ;  /* 0x000cb8d401007387 */ /* 0x000fe20000100a00 */
[----:B------:R-:W-:-:S03]  /*16000*/  IMAD.WIDE R176, R21, 0x4, R68 ;  /* 0x0000000415b07825 */ /* 0x000fc600078e0244 */
[----:B------:R-:W-:Y:S04]  /*16010*/  STL.64 [R1+0xcc0], R180 ;  /* 0x000cc0b401007387 */ /* 0x000fe80000100a00 */
[----:B------:R-:W-:Y:S01]  /*16020*/  STL.64 [R1+0xcc8], R54 ;  /* 0x000cc83601007387 */ /* 0x000fe20000100a00 */
[----:B------:R-:W-:-:S03]  /*16030*/  IMAD.WIDE R72, R21, 0x4, R72 ;  /* 0x0000000415487825 */ /* 0x000fc600078e0248 */
        /* <DEDUP_REMOVED lines=33> */
[----:B------:R-:W-:-:S04]  /*16250*/  IMAD.WIDE R122, R21, 0x4, R200 ;  /* 0x00000004157a7825 */ /* 0x000fc800078e02c8 */
[C---:B------:R-:W-:Y:S01]  /*16260*/  IMAD.WIDE R96, R21.reuse, 0x4, R96 ;  /* 0x0000000415607825 */ /* 0x040fe200078e0260 */
[----:B------:R-:W-:Y:S03]  /*16270*/  STL.64 [R1+0xd58], R202 ;  /* 0x000d58ca01007387 */ /* 0x000fe60000100a00 */
[C---:B------:R-:W-:Y:S01]  /*16280*/  IMAD.WIDE R200, R21.reuse, 0x4, R98 ;  /* 0x0000000415c87825 */ /* 0x040fe200078e0262 */
[----:B------:R-:W-:Y:S03]  /*16290*/  LDGSTS.E [R4+-0x4ee00], desc[UR48][R58.64], P2 ;  /* 0xb12000003a047fae */ /* 0x000fe60009121870 */
        /* <DEDUP_REMOVED lines=35> */
[----:B------:R-:W-:Y:S04]  /*164d0*/  LDGSTS.E [R4+-0x4ca00], desc[UR48][R130.64], P2 ;  /* 0xb360000082047fae */ /* 0x000fe80009121870 */
[----:B------:R-:W-:Y:S01]  /*164e0*/  STL.64 [R1+0xda8], R110 ;  /* 0x000da86e01007387 */ /* 0x000fe20000100a00 */
[----:B------:R-:W-:-:S03]  /*164f0*/  IMAD.WIDE R162, R21, 0x4, R124 ;  /* 0x0000000415a27825 */ /* 0x000fc600078e027c */
[----:B------:R-:W-:Y:S01]  /*16500*/  LDGSTS.E [R4+-0x4c600], desc[UR48][R138.64], P2 ;  /* 0xb3a000008a047fae */ /* 0x000fe20009121870 */
[----:B------:R-:W-:-:S03]  /*16510*/  IMAD.WIDE R126, R21, 0x4, R126 ;  /* 0x00000004157e7825 */ /* 0x000fc600078e027e */
[----:B------:R-:W-:Y:S01]  /*16520*/  STL.64 [R1+0xdb0], R112 ;  /* 0x000db07001007387 */ /* 0x000fe20000100a00 */
[----:B------:R-:W-:-:S03]  /*16530*/  IMAD.WIDE R128, R21, 0x4, R128 ;  /* 0x0000000415807825 */ /* 0x000fc600078e0280 */
[----:B------:R-:W-:Y:S01]  /*16540*/  LDGSTS.E [R4+-0x4c200], desc[UR48][R146.64], P2 ;  /* 0xb3e0000092047fae */ /* 0x000fe20009121870 */
[----:B------:R-:W-:-:S03]  /*16550*/  IMAD.WIDE R192, R21, 0x4, R130 ;  /* 0x0000000415c07825 */ /* 0x000fc600078e0282 */
[----:B------:R-:W-:Y:S01]  /*16560*/  STL.64 [R1+0xdb8], R196 ;  /* 0x000db8c401007387 */ /* 0x000fe20000100a00 */
[----:B------:R-:W-:-:S03]  /*16570*/  IMAD.WIDE R160, R21, 0x4, R132 ;  /* 0x0000000415a07825 */ /* 0x000fc600078e0284 */
[----:B------:R1:W-:Y:S04]  /*16580*/  LDGSTS.E [R0+-0x4fd00], desc[UR48][R28.64], P2 ;  /* 0xb03000001c007fae */ /* 0x0003e80009121870 */
[----:B------:R-:W-:Y:S01]  /*16590*/  STL.64 [R1+0xdc0], R164 ;  /* 0x000dc0a401007387 */ /* 0x000fe20000100a00 */
[----:B------:R-:W-:-:S03]  /*165a0*/  IMAD.WIDE R134, R21, 0x4, R134 ;  /* 0x0000000415867825 */ /* 0x000fc600078e0286 */
[----:B------:R-:W-:Y:S04]  /*165b0*/  LDGSTS.E [R0+-0x4f900], desc[UR48][R36.64], P2 ;  /* 0xb070000024007fae */ /* 0x000fe80009121870 */
        /* <DEDUP_REMOVED lines=21> */
[----:B------:R-:W-:Y:S04]  /*16710*/  STL.64 [R1+0xe18], R160 ;  /* 0x000e18a001007387 */ /* 0x000fe80000100a00 */
        /* <DEDUP_REMOVED lines=13> */
[----:B------:R3:W-:Y:S04]  /*167f0*/  STL.64 [R1+0xe80], R22 ;  /* 0x000e801601007387 */ /* 0x0007e80000100a00 */
[----:B------:R4:W-:Y:S04]  /*16800*/  STL.64 [R1+0xe70], R188 ;  /* 0x000e70bc01007387 */ /* 0x0009e80000100a00 */
[----:B------:R-:W0:Y:S01]  /*16810*/  LDGDEPBAR ;  /* 0x00000000000079af */ /* 0x000e220000000000 */
[----:B------:R-:W-:Y:S01]  /*16820*/  ISETP.GE.U32.AND P6, PT, R20, 0x7ffffeff, PT ;  /* 0x7ffffeff1400780c */ /* 0x000fe20003fc6070 */
[----:B------:R-:W-:Y:S01]  /*16830*/  VIADD R20, R154, 0xffffff1e ;  /* 0xffffff1e9a147836 */ /* 0x000fe20000000000 */
[----:B------:R-:W-:Y:S01]  /*16840*/  IADD3 R21, R153, -0xe1, RZ ;  /* 0xffffff1f99157810 */ /* 0x000fe20007ffe0ff */
[----:B------:R-:W-:-:S02]  /*16850*/  VIADD R150, R252, 0xffffff3f ;  /* 0xffffff3ffc967836 */ /* 0x000fc40000000000 */
[----:B---3--:R-:W-:Y:S02]  /*16860*/  VIADD R23, R151, 0xffffff3d ;  /* 0xffffff3d97177836 */ /* 0x008fe40000000000 */
[----:B------:R-:W-:Y:S01]  /*16870*/  VIADD R22, R152, 0xffffff3c ;  /* 0xffffff3c98167836 */ /* 0x000fe20000000000 */
[----:B------:R-:W-:Y:S01]  /*16880*/  ISETP.GE.U32.AND P2, PT, R20, 0x7ffffedf, PT ;  /* 0x7ffffedf1400780c */ /* 0x000fe20003f46070 */
[----:B------:R-:W-:Y:S01]  /*16890*/  VIADD R20, R155, 0xffffff1d ;  /* 0xffffff1d9b147836 */ /* 0x000fe20000000000 */
[----:B------:R-:W-:Y:S02]  /*168a0*/  ISETP.GE.U32.AND P5, PT, R150, 0x7fffff00, PT ;  /* 0x7fffff009600780c */ /* 0x000fe40003fa6070 */
[----:B------:R-:W-:Y:S02]  /*168b0*/  ISETP.GE.U32.AND P3, PT, R23, 0x7ffffefe, PT ;  /* 0x7ffffefe1700780c */ /* 0x000fe40003f66070 */
[----:B------:R-:W-:Y:S02]  /*168c0*/  ISETP.GE.U32.AND P0, PT, R22, 0x7ffffefd, PT ;  /* 0x7ffffefd1600780c */ /* 0x000fe40003f06070 */
[----:B------:R-:W-:Y:S01]  /*168d0*/  ISETP.GE.U32.AND P1, PT, R21, 0x7ffffee0, PT ;  /* 0x7ffffee01500780c */ /* 0x000fe20003f26070 */
[----:B------:R-:W3:Y:S01]  /*168e0*/  LDL.64 R248, [R1+0x670] ;  /* 0x0006700001f87983 */ /* 0x000ee20000100a00 */
[----:B------:R-:W4:Y:S03]  /*168f0*/  LDC R22, c[0x0][0x230] ;  /* 0x00008c00ff167b82 */ /* 0x000f260000000800 */
[----:B------:R-:W2:Y:S05]  /*16900*/  LDL.64 R250, [R1+0x680] ;  /* 0x0006800001fa7983 */ /* 0x000eaa0000100a00 */
[----:B------:R-:W-:Y:S08]  /*16910*/  BAR.SYNC.DEFER_BLOCKING 0x0 ;  /* 0x0000000000007b1d */ /* 0x000ff00000010000 */
[----:B------:R-:W4:Y:S01]  /*16920*/  LDC R21, c[0x0][0x230] ;  /* 0x00008c00ff157b82 */ /* 0x000f220000000800 */
[----:B------:R-:W4:Y:S04]  /*16930*/  LDL.64 R220, [R1+0x690] ;  /* 0x0006900001dc7983 */ /* 0x000f280000100a00 */
[----:B------:R-:W4:Y:S03]  /*16940*/  LDL.64 R218, [R1+0x6a0] ;  /* 0x0006a00001da7983 */ /* 0x000f260000100a00 */
        /* <DEDUP_REMOVED lines=9> */
[----:B-1----:R-:W1:Y:S01]  /*169e0*/  LDC R28, c[0x0][0x230] ;  /* 0x00008c00ff1c7b82 */ /* 0x002e620000000800 */
[----:B------:R-:W4:Y:S04]  /*169f0*/  LDL.64 R232, [R1+0x700] ;  /* 0x0007000001e87983 */ /* 0x000f280000100a00 */
[----:B------:R-:W4:Y:S03]  /*16a00*/  LDL.64 R234, [R1+0x520] ;  /* 0x0005200001ea7983 */ /* 0x000f260000100a00 */
[----:B------:R-:W1:Y:S01]  /*16a10*/  LDC R252, c[0x0][0x230] ;  /* 0x00008c00fffc7b82 */ /* 0x000e620000000800 */
[----:B------:R-:W4:Y:S04]  /*16a20*/  LDL.64 R240, [R1+0x528] ;  /* 0x0005280001f07983 */ /* 0x000f280000100a00 */
        /* <DEDUP_REMOVED lines=31> */
[----:B------:R-:W-:Y:S01]  /*16c20*/  @!PT LDS RZ, [RZ] ;  /* 0x00000000fffff984 */ /* 0x000fe20000000800 */
[----:B------:R-:W-:Y:S01]  /*16c30*/  @!PT LDS RZ, [RZ] ;  /* 0x00000000fffff984 */ /* 0x000fe20000000800 */
[----:B------:R-:W-:Y:S01]  /*16c40*/  @!PT LDS RZ, [RZ] ;  /* 0x00000000fffff984 */ /* 0x000fe20000000800 */
[----:B---3--:R-:W-:Y:S04]  /*16c50*/  LDGSTS.E [R19+0x60000], desc[UR48][R248.64], !P5 ;  /* 0x60000000f8137fae */ /* 0x008fe8000e921870 */
[----:B--2---:R-:W-:Y:S04]  /*16c60*/  LDGSTS.E [R19+0x64000], desc[UR48][R250.64], !P5 ;  /* 0x64000000fa137fae */ /* 0x004fe8000e921870 */
[----:B------:R-:W2:Y:S04]  /*16c70*/  LDL.64 R248, [R1+0x9c8] ;  /* 0x0009c80001f87983 */ /* 0x000ea80000100a00 */
[----:B------:R-:W3:Y:S04]  /*16c80*/  LDL.64 R250, [R1+0x9e8] ;  /* 0x0009e80001fa7983 */ /* 0x000ee80000100a00 */
[----:B----4-:R-:W-:Y:S04]  /*16c90*/  LDGSTS.E [R19+0x68000], desc[UR48][R220.64], !P5 ;  /* 0x68000000dc137fae */ /* 0x010fe8000e921870 */
[----:B------:R-:W-:Y:S04]  /*16ca0*/  LDGSTS.E [R19+0x6c000], desc[UR48][R218.64], !P5 ;  /* 0x6c000000da137fae */ /* 0x000fe8000e921870 */
[----:B------:R-:W-:Y:S04]  /*16cb0*/  LDGSTS.E [R19+0x60004], desc[UR48][R216.64], !P6 ;  /* 0x60004000d8137fae */ /* 0x000fe8000f121870 */
[----:B------:R-:W-:Y:S04]  /*16cc0*/  LDGSTS.E [R19+0x64004], desc[UR48][R236.64], !P6 ;  /* 0x64004000ec137fae */ /* 0x000fe8000f121870 */
[----:B------:R-:W-:Y:S01]  /*16cd0*/  LDGSTS.E [R19+0x68004], desc[UR48][R244.64], !P6 ;  /* 0x68004000f4137fae */ /* 0x000fe2000f121870 */
[----:B------:R-:W-:-:S03]  /*16ce0*/  ISETP.GE.U32.AND P5, PT, R20, 0x7ffffede, PT ;  /* 0x7ffffede1400780c */ /* 0x000fc60003fa6070 */
[----:B------:R-:W-:Y:S01]  /*16cf0*/  LDGSTS.E [R19+0x6c004], desc[UR48][R222.64], !P6 ;  /* 0x6c004000de137fae */ /* 0x000fe2000f121870 */
[----:B------:R-:W-:-:S03]  /*16d00*/  IADD3 R20, R156, -0xe4, RZ ;  /* 0xffffff1c9c147810 */ /* 0x000fc60007ffe0ff */
[----:B------:R-:W-:Y:S04]  /*16d10*/  LDGSTS.E [R19+0x60008], desc[UR48][R224.64], !P3 ;  /* 0x60008000e0137fae */ /* 0x000fe8000d921870 */
[----:B------:R-:W-:Y:S04]  /*16d20*/  LDGSTS.E [R19+0x64008], desc[UR48][R226.64], !P3 ;  /* 0x64008000e2137fae */ /* 0x000fe8000d921870 */
[----:B------:R-:W-:Y:S04]  /*16d30*/  LDGSTS.E [R19+0x68008], desc[UR48][R228.64], !P3 ;  /* 0x68008000e4137fae */ /* 0x000fe8000d921870 */
[----:B------:R-:W-:Y:S01]  /*16d40*/  LDGSTS.E [R19+0x6c008], desc[UR48][R230.64], !P3 ;  /* 0x6c008000e6137fae */ /* 0x000fe2000d921870 */
[----:B------:R-:W-:-:S03]  /*16d50*/  ISETP.GE.U32.AND P6, PT, R20, 0x7ffffedd, PT ;  /* 0x7ffffedd1400780c */ /* 0x000fc60003fc6070 */
[----:B------:R-:W-:Y:S04]  /*16d60*/  LDGSTS.E [R19+0x6000c], desc[UR48][R232.64], !P0 ;  /* 0x6000c000e8137fae */ /* 0x000fe8000c121870 */
[----:B------:R-:W-:Y:S04]  /*16d70*/  LDGSTS.E [R19+0x6400c], desc[UR48][R234.64], !P0 ;  /* 0x6400c000ea137fae */ /* 0x000fe8000c121870 */
[----:B------:R-:W-:Y:S04]  /*16d80*/  LDGSTS.E [R19+0x6800c], desc[UR48][R240.64], !P0 ;  /* 0x6800c000f0137fae */ /* 0x000fe8000c121870 */
[----:B------:R-:W-:Y:S04]  /*16d90*/  LDGSTS.E [R19+0x6c00c], desc[UR48][R238.64], !P0 ;  /* 0x6c00c000ee137fae */ /* 0x000fe8000c121870 */
[----:B------:R-:W-:Y:S04]  /*16da0*/  LDGSTS.E [R19+0x70000], desc[UR48][R242.64], !P1 ;  /* 0x70000000f2137fae */ /* 0x000fe8000c921870 */
[----:B------:R-:W-:Y:S04]  /*16db0*/  LDGSTS.E [R19+0x74000], desc[UR48][R246.64], !P1 ;  /* 0x74000000f6137fae */ /* 0x000fe8000c921870 */
[----:B------:R-:W4:Y:S04]  /*16dc0*/  LDL.64 R240, [R1+0x710] ;  /* 0x0007100001f07983 */ /* 0x000f280000100a00 */
[----:B------:R-:W4:Y:S04]  /*16dd0*/  LDL.64 R242, [R1+0x538] ;  /* 0x0005380001f27983 */ /* 0x000f280000100a00 */
[----:B------:R-:W4:Y:S04]  /*16de0*/  LDL.64 R246, [R1+0x548] ;  /* 0x0005480001f67983 */ /* 0x000f280000100a00 */
[----:B--2---:R-:W-:Y:S04]  /*16df0*/  LDGSTS.E [R19+0x78000], desc[UR48][R248.64], !P1 ;  /* 0x78000000f8137fae */ /* 0x004fe8000c921870 */
[----:B---3--:R-:W-:Y:S04]  /*16e00*/  LDGSTS.E [R19+0x7c000], desc[UR48][R250.64], !P1 ;  /* 0x7c000000fa137fae */ /* 0x008fe8000c921870 */
[----:B------:R-:W-:Y:S04]  /*16e10*/  LDGSTS.E [R19+0x70004], desc[UR48][R60.64], !P2 ;  /* 0x700040003c137fae */ /* 0x000fe8000d121870 */
[----:B------:R-:W-:Y:S04]  /*16e20*/  LDGSTS.E [R19+0x74004], desc[UR48][R82.64], !P2 ;  /* 0x7400400052137fae */ /* 0x000fe8000d121870 */
[----:B------:R-:W-:Y:S04]  /*16e30*/  LDGSTS.E [R19+0x78004], desc[UR48][R76.64], !P2 ;  /* 0x780040004c137fae */ /* 0x000fe8000d121870 */
[----:B------:R-:W2:Y:S04]  /*16e40*/  LDL.64 R60, [R1+0x540] ;  /* 0x00054000013c7983 */ /* 0x000ea80000100a00 */
[----:B------:R-:W3:Y:S04]  /*16e50*/  LDL.64 R248, [R1+0x740] ;  /* 0x0007400001f87983 */ /* 0x000ee80000100a00 */
[----:B------:R-:W-:Y:S04]  /*16e60*/  LDGSTS.E [R19+0x7c004], desc[UR48][R74.64], !P2 ;  /* 0x7c0040004a137fae */ /* 0x000fe8000d121870 */
[----:B------:R-:W3:Y:S04]  /*16e70*/  LDL.64 R250, [R1+0x550] ;  /* 0x0005500001fa7983 */ /* 0x000ee80000100a00 */
[----:B------:R-:W-:Y:S04]  /*16e80*/  LDGSTS.E [R19+0x70008], desc[UR48][R58.64], !P5 ;  /* 0x700080003a137fae */ /* 0x000fe8000e921870 */
[----:B------:R-:W-:Y:S04]  /*16e90*/  LDGSTS.E [R19+0x74008], desc[UR48][R52.64], !P5 ;  /* 0x7400800034137fae */ /* 0x000fe8000e921870 */
[----:B------:R-:W-:Y:S04]  /*16ea0*/  LDGSTS.E [R19+0x78008], desc[UR48][R50.64], !P5 ;  /* 0x7800800032137fae */ /* 0x000fe8000e921870 */
[----:B------:R-:W3:Y:S04]  /*16eb0*/  LDL.64 R58, [R1+0x558] ;  /* 0x00055800013a7983 */ /* 0x000ee80000100a00 */
[----:B------:R-:W3:Y:S04]  /*16ec0*/  LDL.64 R52, [R1+0x560] ;  /* 0x0005600001347983 */ /* 0x000ee80000100a00 */
[----:B------:R-:W-:Y:S04]  /*16ed0*/  LDGSTS.E [R19+0x7c008], desc[UR48][R44.64], !P5 ;  /* 0x7c0080002c137fae */ /* 0x000fe8000e921870 */
[----:B------:R-:W3:Y:S04]  /*16ee0*/  LDL.64 R50, [R1+0x760] ;  /* 0x0007600001327983 */ /* 0x000ee80000100a00 */
[----:B------:R-:W-:Y:S04]  /*16ef0*/  LDGSTS.E [R19+0x7000c], desc[UR48][R68.64], !P6 ;  /* 0x7000c00044137fae */ /* 0x000fe8000f121870 */
[----:B------:R-:W3:Y:S04]  /*16f00*/  LDL.64 R44, [R1+0x568] ;  /* 0x00056800012c7983 */ /* 0x000ee80000100a00 */
[----:B------:R-:W-:Y:S04]  /*16f10*/  LDGSTS.E [R19+0x7400c], desc[UR48][R66.64], !P6 ;  /* 0x7400c00042137fae */ /* 0x000fe8000f121870 */
[----:B------:R-:W-:Y:S01]  /*16f20*/  LDGSTS.E [R19+0x7800c], desc[UR48][R42.64], !P6 ;  /* 0x7800c0002a137fae */ /* 0x000fe2000f121870 */
[----:B------:R-:W-:Y:S01]  /*16f30*/  VIADD R20, R24, 0xffffff3b ;  /* 0xffffff3b18147836 */ /* 0x000fe20000000000 */
[----:B------:R-:W-:Y:S01]  /*16f40*/  IADD3 R22, R22, -0xc7, RZ ;  /* 0xffffff3916167810 */ /* 0x000fe20007ffe0ff */
[----:B------:R-:W1:Y:S01]  /*16f50*/  LDC R24, c[0x0][0x230] ;  /* 0x00008c00ff187b82 */ /* 0x000e620000000800 */
[----:B------:R1:W-:Y:S04]  /*16f60*/  LDGSTS.E [R19+0x7c00c], desc[UR48][R36.64], !P6 ;  /* 0x7c00c00024137fae */ /* 0x0003e8000f121870 */
[----:B------:R-:W3:Y:S04]  /*16f70*/  LDL.64 R82, [R1+0x8d8] ;  /* 0x0008d80001527983 */ /* 0x000ee80000100a00 */
[----:B------:R-:W3:Y:S01]  /*16f80*/  LDL.64 R42, [R1+0x570] ;  /* 0x00057000012a7983 */ /* 0x000ee20000100a00 */
[----:B------:R-:W-:Y:S01]  /*16f90*/  ISETP.GE.U32.AND P3, PT, R20, 0x7ffffefc, PT ;  /* 0x7ffffefc1400780c */ /* 0x000fe20003f66070 */
[----:B------:R-:W-:-:S02]  /*16fa0*/  VIADD R20, R25, 0xffffff3a ;  /* 0xffffff3a19147836 */ /* 0x000fc40000000000 */
[----:B------:R-:W3:Y:S01]  /*16fb0*/  LDL.64 R36, [R1+0x578] ;  /* 0x0005780001247983 */ /* 0x000ee20000100a00 */
[----:B------:R-:W-:Y:S01]  /*16fc0*/  ISETP.GE.U32.AND P5, PT, R22, 0x7ffffefa, PT ;  /* 0x7ffffefa1600780c */ /* 0x000fe20003fa6070 */
[----:B------:R-:W-:Y:S01]  /*16fd0*/  VIADD R21, R21, 0xffffff38 ;  /* 0xffffff3815157836 */ /* 0x000fe20000000000 */
[----:B------:R-:W-:Y:S01]  /*16fe0*/  ISETP.GE.U32.AND P6, PT, R20, 0x7ffffefb, PT ;  /* 0x7ffffefb1400780c */ /* 0x000fe20003fc6070 */
[----:B------:R-:W3:Y:S04]  /*16ff0*/  LDL.64 R76, [R1+0x8e0] ;  /* 0x0008e000014c7983 */ /* 0x000ee80000100a00 */
[----:B------:R-:W3:Y:S04]  /*17000*/  LDL.64 R74, [R1+0xea0] ;  /* 0x000ea000014a7983 */ /* 0x000ee80000100a00 */
[----:B----4-:R-:W-:Y:S04]  /*17010*/  LDGSTS.E [R18+0x60000], desc[UR48][R240.64], !P3 ;  /* 0x60000000f0127fae */ /* 0x010fe8000d921870 */
[----:B------:R-:W4:Y:S04]  /*17020*/  LDL.64 R68, [R1+0x8f0] ;  /* 0x0008f00001447983 */ /* 0x000f280000100a00 */
[----:B------:R-:W4:Y:S01]  /*17030*/  LDL.64 R66, [R1+0x8f8] ;  /* 0x0008f80001427983 */ /* 0x000f220000100a00 */
[----:B-1----:R-:W-:Y:S01]  /*17040*/  IADD3 R19, R24, -0xe6, RZ ;  /* 0xffffff1a18137810 */ /* 0x002fe20007ffe0ff */
[----:B------:R-:W-:Y:S01]  /*17050*/  VIADD R20, R23, 0xffffff1b ;  /* 0xffffff1b17147836 */ /* 0x000fe20000000000 */
[----:B------:R-:W-:Y:S01]  /*17060*/  ISETP.GE.U32.AND P0, PT, R21, 0x7ffffef9, PT ;  /* 0x7ffffef91500780c */ /* 0x000fe20003f06070 */
[----:B------:R-:W-:Y:S01]  /*17070*/  LDGSTS.E [R18+0x64000], desc[UR48][R242.64], !P3 ;  /* 0x64000000f2127fae */ /* 0x000fe2000d921870 */
[----:B------:R-:W-:Y:S01]  /*17080*/  ISETP.GE.U32.AND P2, PT, R19, 0x7ffffedb, PT ;  /* 0x7ffffedb1300780c */ /* 0x000fe20003f46070 */
[----:B------:R-:W1:Y:S01]  /*17090*/  LDC R23, c[0x0][0x230] ;  /* 0x00008c00ff177b82 */ /* 0x000e620000000800 */
[----:B------:R-:W-:-:S07]  /*170a0*/  ISETP.GE.U32.AND P1, PT, R20, 0x7ffffedc, PT ;  /* 0x7ffffedc1400780c */ /* 0x000fce0003f26070 */
[----:B------:R-:W1:Y:S08]  /*170b0*/  LDC R21, c[0x0][0x230] ;  /* 0x00008c00ff157b82 */ /* 0x000e700000000800 */
[----:B------:R-:W4:Y:S08]  /*170c0*/  LDC R22, c[0x0][0x230] ;  /* 0x00008c00ff167b82 */ /* 0x000f300000000800 */
[----:B------:R-:W4:Y:S08]  /*170d0*/  LDC R24, c[0x0][0x230] ;  /* 0x00008c00ff187b82 */ /* 0x000f300000000800 */
[----:B------:R-:W4:Y:S01]  /*170e0*/  LDC R25, c[0x0][0x230] ;  /* 0x00008c00ff197b82 */ /* 0x000f220000000800 */
[----:B--2---:R-:W-:Y:S01]  /*170f0*/  LDGSTS.E [R18+0x68000], desc[UR48][R60.64], !P3 ;  /* 0x680000003c127fae */ /* 0x004fe2000d921870 */
[----:B------:R-:W-:-:S06]  /*17100*/  VIADD R19, R26, 0xffffff19 ;  /* 0xffffff191a137836 */ /* 0x000fcc0000000000 */
[----:B------:R-:W2:Y:S01]  /*17110*/  LDC R20, c[0x0][0x230] ;  /* 0x00008c00ff147b82 */ /* 0x000ea20000000800 */
[----:B------:R-:W-:Y:S04]  /*17120*/  LDGSTS.E [R18+0x6c000], desc[UR48][R246.64], !P3 ;  /* 0x6c000000f6127fae */ /* 0x000fe8000d921870 */
[----:B---3--:R-:W-:Y:S01]  /*17130*/  LDGSTS.E [R18+0x60004], desc[UR48][R248.64], !P6 ;  /* 0x60004000f8127fae */ /* 0x008fe2000f121870 */
[----:B-1----:R-:W-:Y:S02]  /*17140*/  VIADD R21, R21, 0xffffff35 ;  /* 0xffffff3515157836 */ /* 0x002fe40000000000 */
[----:B------:R-:W1:Y:S01]  /*17150*/  LDC R26, c[0x0][0x230] ;  /* 0x00008c00ff1a7b82 */ /* 0x000e620000000800 */
[----:B------:R-:W-:Y:S04]  /*17160*/  LDGSTS.E [R18+0x64004], desc[UR48][R250.64], !P6 ;  /* 0x64004000fa127fae */ /* 0x000fe8000f121870 */
[----:B------:R-:W3:Y:S04]  /*17170*/  LDL.64 R60, [R1+0x900] ;  /* 0x00090000013c7983 */ /* 0x000ee80000100a00 */
[----:B------:R-:W-:Y:S04]  /*17180*/  LDGSTS.E [R18+0x68004], desc[UR48][R58.64], !P6 ;  /* 0x680040003a127fae */ /* 0x000fe8000f121870 */
[----:B------:R-:W-:Y:S04]  /*17190*/  LDGSTS.E [R18+0x6c004], desc[UR48][R52.64], !P6 ;  /* 0x6c00400034127fae */ /* 0x000fe8000f121870 */
[----:B------:R-:W3:Y:S04]  /*171a0*/  LDL.64 R58, [R1+0xeb0] ;  /* 0x000eb000013a7983 */ /* 0x000ee80000100a00 */
[----:B------:R-:W-:Y:S04]  /*171b0*/  LDGSTS.E [R18+0x60008], desc[UR48][R50.64], !P5 ;  /* 0x6000800032127fae */ /* 0x000fe8000e921870 */
[----:B------:R-:W3:Y:S04]  /*171c0*/  LDL.64 R52, [R1+0x910] ;  /* 0x0009100001347983 */ /* 0x000ee80000100a00 */
[----:B------:R-:W-:Y:S04]  /*171d0*/  LDGSTS.E [R18+0x64008], desc[UR48][R44.64], !P5 ;  /* 0x640080002c127fae */ /* 0x000fe8000e921870 */
[----:B------:R-:W3:Y:S04]  /*171e0*/  LDL.64 R50, [R1+0x918] ;  /* 0x0009180001327983 */ /* 0x000ee80000100a00 */
[----:B------:R-:W3:Y:S04]  /*171f0*/  LDL.64 R44, [R1+0x920] ;  /* 0x00092000012c7983 */ /* 0x000ee80000100a00 */
[----:B------:R-:W-:Y:S01]  /*17200*/  LDGSTS.E [R18+0x68008], desc[UR48][R42.64], !P5 ;  /* 0x680080002a127fae */ /* 0x000fe2000e921870 */
[----:B------:R-:W-:-:S03]  /*17210*/  ISETP.GE.U32.AND P3, PT, R19, 0x7ffffeda, PT ;  /* 0x7ffffeda1300780c */ /* 0x000fc60003f66070 */
[----:B------:R-:W3:Y:S01]  /*17220*/  LDL.64 R42, [R1+0x938] ;  /* 0x00093800012a7983 */ /* 0x000ee20000100a00 */
[----:B------:R-:W-:Y:S01]  /*17230*/  VIADD R19, R27, 0xffffff18 ;  /* 0xffffff181b137836 */ /* 0x000fe20000000000 */
[----:B--2---:R-:W-:Y:S01]  /*17240*/  IADD3 R20, R20, -0xcc, RZ ;  /* 0xffffff3414147810 */ /* 0x004fe20007ffe0ff */
[----:B------:R-:W2:Y:S01]  /*17250*/  LDC R27, c[0x0][0x230] ;  /* 0x00008c00ff1b7b82 */ /* 0x000ea20000000800 */
[----:B------:R-:W-:Y:S04]  /*17260*/  LDGSTS.E [R18+0x6c008], desc[UR48][R36.64], !P5 ;  /* 0x6c00800024127fae */ /* 0x000fe8000e921870 */
[----:B------:R-:W-:Y:S01]  /*17270*/  LDGSTS.E [R18+0x6000c], desc[UR48][R114.64], !P0 ;  /* 0x6000c00072127fae */ /* 0x000fe2000c121870 */
[----:B------:R-:W-:-:S03]  /*17280*/  ISETP.GE.U32.AND P6, PT, R19, 0x7ffffed9, PT ;  /* 0x7ffffed91300780c */ /* 0x000fc60003fc6070 */
[----:B------:R-:W-:Y:S04]  /*17290*/  LDGSTS.E [R18+0x6400c], desc[UR48][R108.64], !P0 ;  /* 0x6400c0006c127fae */ /* 0x000fe8000c121870 */
[----:B------:R-:W2:Y:S04]  /*172a0*/  LDL.64 R36, [R1+0x940] ;  /* 0x0009400001247983 */ /* 0x000ea80000100a00 */
[----:B------:R-:W-:Y:S04]  /*172b0*/  LDGSTS.E [R18+0x6800c], desc[UR48][R106.64], !P0 ;  /* 0x6800c0006a127fae */ /* 0x000fe8000c121870 */
[----:B------:R-:W-:Y:S04]  /*172c0*/  LDGSTS.E [R18+0x6c00c], desc[UR48][R100.64], !P0 ;  /* 0x6c00c00064127fae */ /* 0x000fe8000c121870 */
[----:B------:R-:W-:Y:S04]  /*172d0*/  LDGSTS.E [R18+0x70000], desc[UR48][R98.64], !P1 ;  /* 0x7000000062127fae */ /* 0x000fe8000c921870 */
[----:B------:R-:W-:Y:S04]  /*172e0*/  LDGSTS.E [R18+0x74000], desc[UR48][R92.64], !P1 ;  /* 0x740000005c127fae */ /* 0x000fe8000c921870 */
[----:B------:R-:W-:Y:S04]  /*172f0*/  LDGSTS.E [R18+0x78000], desc[UR48][R82.64], !P1 ;  /* 0x7800000052127fae */ /* 0x000fe8000c921870 */
[----:B------:R-:W-:Y:S04]  /*17300*/  LDGSTS.E [R18+0x7c000], desc[UR48][R76.64], !P1 ;  /* 0x7c0000004c127fae */ /* 0x000fe8000c921870 */
[----:B------:R-:W-:Y:S04]  /*17310*/  LDGSTS.E [R18+0x70004], desc[UR48][R74.64], !P2 ;  /* 0x700040004a127fae */ /* 0x000fe8000d121870 */
[----:B------:R-:W2:Y:S04]  /*17320*/  LDL.64 R82, [R1+0x7b8] ;  /* 0x0007b80001527983 */ /* 0x000ea80000100a00 */
[----:B------:R-:W2:Y:S04]  /*17330*/  LDL.64 R76, [R1+0x598] ;  /* 0x00059800014c7983 */ /* 0x000ea80000100a00 */
[----:B----4-:R-:W-:Y:S04]  /*17340*/  LDGSTS.E [R18+0x74004], desc[UR48][R68.64], !P2 ;  /* 0x7400400044127fae */ /* 0x010fe8000d121870 */
[----:B------:R-:W4:Y:S04]  /*17350*/  LDL.64 R74, [R1+0x5a0] ;  /* 0x0005a000014a7983 */ /* 0x000f280000100a00 */
[----:B------:R-:W-:Y:S04]  /*17360*/  LDGSTS.E [R18+0x78004], desc[UR48][R66.64], !P2 ;  /* 0x7800400042127fae */ /* 0x000fe8000d121870 */
[----:B------:R-:W4:Y:S01]  /*17370*/  LDL.64 R68, [R1+0x5a8] ;  /* 0x0005a80001447983 */ /* 0x000f220000100a00 */
[----:B------:R-:W-:-:S03]  /*17380*/  IADD3 R19, R28, -0xc9, RZ ;  /* 0xffffff371c137810 */ /* 0x000fc60007ffe0ff */
[----:B------:R-:W4:Y:S04]  /*17390*/  LDL.64 R114, [R1+0x830] ;  /* 0x0008300001727983 */ /* 0x000f280000100a00 */
[----:B------:R-:W4:Y:S04]  /*173a0*/  LDL.64 R66, [R1+0x7e0] ;  /* 0x0007e00001427983 */ /* 0x000f280000100a00 */
[----:B------:R-:W4:Y:S04]  /*173b0*/  LDL.64 R108, [R1+0x5e0] ;  /* 0x0005e000016c7983 */ /* 0x000f280000100a00 */
[----:B------:R-:W4:Y:S04]  /*173c0*/  LDL.64 R106, [R1+0x5e8] ;  /* 0x0005e800016a7983 */ /* 0x000f280000100a00 */
[----:B------:R-:W4:Y:S04]  /*173d0*/  LDL.64 R100, [R1+0x5f0] ;  /* 0x0005f00001647983 */ /* 0x000f280000100a00 */
[----:B------:R-:W4:Y:S04]  /*173e0*/  LDL.64 R98, [R1+0xec8] ;  /* 0x000ec80001627983 */ /* 0x000f280000100a00 */
[----:B------:R-:W4:Y:S04]  /*173f0*/  LDL.64 R92, [R1+0x950] ;  /* 0x00095000015c7983 */ /* 0x000f280000100a00 */
[----:B---3--:R-:W-:Y:S04]  /*17400*/  LDGSTS.E [R18+0x7c004], desc[UR48][R60.64], !P2 ;  /* 0x7c0040003c127fae */ /* 0x008fe8000d121870 */
        /* <DEDUP_REMOVED lines=8> */
[----:B------:R-:W-:Y:S04]  /*17490*/  LDGSTS.E [R18+0x7000c], desc[UR48][R90.64], !P6 ;  /* 0x7000c0005a127fae */ /* 0x000fe8000f121870 */
[----:B------:R-:W3:Y:S04]  /*174a0*/  LDL.64 R44, [R1+0x5c8] ;  /* 0x0005c800012c7983 */ /* 0x000ee80000100a00 */
[----:B------:R-:W-:Y:S04]  /*174b0*/  LDGSTS.E [R18+0x7400c], desc[UR48][R84.64], !P6 ;  /* 0x7400c00054127fae */ /* 0x000fe8000f121870 */
[----:B------:R-:W-:Y:S01]  /*174c0*/  LDGSTS.E [R18+0x7800c], desc[UR48][R42.64], !P6 ;  /* 0x7800c0002a127fae */ /* 0x000fe2000f121870 */
[----:B------:R-:W-:-:S02]  /*174d0*/  ISETP.GE.U32.AND P5, PT, R19, 0x7ffffef8, PT ;  /* 0x7ffffef81300780c */ /* 0x000fc40003fa6070 */
[----:B------:R-:W-:Y:S01]  /*174e0*/  ISETP.GE.U32.AND P3, PT, R21, 0x7ffffef6, PT ;  /* 0x7ffffef61500780c */ /* 0x000fe20003f66070 */
[----:B------:R-:W3:Y:S04]  /*174f0*/  LDL.64 R90, [R1+0xee0] ;  /* 0x000ee000015a7983 */ /* 0x000ee80000100a00 */
[----:B------:R-:W3:Y:S04]  /*17500*/  LDL.64 R84, [R1+0x9b0] ;  /* 0x0009b00001547983 */ /* 0x000ee80000100a00 */
[----:B------:R-:W3:Y:S01]  /*17510*/  LDL.64 R42, [R1+0x5d0] ;  /* 0x0005d000012a7983 */ /* 0x000ee20000100a00 */
[----:B------:R-:W-:Y:S01]  /*17520*/  VIADD R19, R23, 0xffffff36 ;  /* 0xffffff3617137836 */ /* 0x000fe20000000000 */
[----:B------:R-:W-:Y:S01]  /*17530*/  ISETP.GE.U32.AND P0, PT, R20, 0x7ffffef5, PT ;  /* 0x7ffffef51400780c */ /* 0x000fe20003f06070 */
[----:B------:R-:W1:Y:S01]  /*17540*/  LDC R21, c[0x0][0x230] ;  /* 0x00008c00ff157b82 */ /* 0x000e620000000800 */
[----:B--2---:R2:W-:Y:S02]  /*17550*/  LDGSTS.E [R18+0x7c00c], desc[UR48][R36.64], !P6 ;  /* 0x7c00c00024127fae */ /* 0x0045e4000f121870 */
[----:B------:R-:W-:-:S05]  /*17560*/  ISETP.GE.U32.AND P6, PT, R19, 0x7ffffef7, PT ;  /* 0x7ffffef71300780c */ /* 0x000fca0003fc6070 */
[----:B------:R-:W1:Y:S01]  /*17570*/  LDC R20, c[0x0][0x230] ;  /* 0x00008c00ff147b82 */ /* 0x000e620000000800 */
[----:B------:R-:W2:Y:S07]  /*17580*/  LDL.64 R36, [R1+0x5d8] ;  /* 0x0005d80001247983 */ /* 0x000eae0000100a00 */
[----:B------:R-:W1:Y:S01]  /*17590*/  LDC R23, c[0x0][0x230] ;  /* 0x00008c00ff177b82 */ /* 0x000e620000000800 */
[----:B------:R-:W-:Y:S04]  /*175a0*/  LDGSTS.E [R17+0x60000], desc[UR48][R82.64], !P5 ;  /* 0x6000000052117fae */ /* 0x000fe8000e921870 */
[----:B------:R-:W-:Y:S04]  /*175b0*/  LDGSTS.E [R17+0x64000], desc[UR48][R76.64], !P5 ;  /* 0x640000004c117fae */ /* 0x000fe8000e921870 */
[----:B------:R-:W2:Y:S04]  /*175c0*/  LDL.64 R82, [R1+0x958] ;  /* 0x0009580001527983 */ /* 0x000ea80000100a00 */
[----:B----4-:R-:W-:Y:S04]  /*175d0*/  LDGSTS.E [R17+0x68000], desc[UR48][R74.64], !P5 ;  /* 0x680000004a117fae */ /* 0x010fe8000e921870 */
[----:B------:R-:W4:Y:S04]  /*175e0*/  LDL.64 R76, [R1+0x960] ;  /* 0x00096000014c7983 */ /* 0x000f280000100a00 */
[----:B------:R-:W-:Y:S04]  /*175f0*/  LDGSTS.E [R17+0x6c000], desc[UR48][R68.64], !P5 ;  /* 0x6c00000044117fae */ /* 0x000fe8000e921870 */
[----:B------:R-:W4:Y:S04]  /*17600*/  LDL.64 R74, [R1+0xed0] ;  /* 0x000ed000014a7983 */ /* 0x000f280000100a00 */
[----:B------:R-:W-:Y:S04]  /*17610*/  LDGSTS.E [R17+0x60004], desc[UR48][R66.64], !P6 ;  /* 0x6000400042117fae */ /* 0x000fe8000f121870 */
        /* <DEDUP_REMOVED lines=12> */
[----:B------:R-:W-:Y:S04]  /*176e0*/  LDGSTS.E [R17+0x68008], desc[UR48][R42.64], !P3 ;  /* 0x680080002a117fae */ /* 0x000fe8000d921870 */
[----:B------:R-:W3:Y:S01]  /*176f0*/  LDL.64 R42, [R1+0x9b8] ;  /* 0x0009b800012a7983 */ /* 0x000ee20000100a00 */
[----:B------:R-:W-:-:S02]  /*17700*/  VIADD R19, R22, 0xffffff17 ;  /* 0xffffff1716137836 */ /* 0x000fc40000000000 */
[----:B--2---:R-:W-:Y:S01]  /*17710*/  VIADD R18, R24, 0xffffff16 ;  /* 0xffffff1618127836 */ /* 0x004fe20000000000 */
[----:B------:R-:W-:Y:S01]  /*17720*/  LDGSTS.E [R17+0x6c008], desc[UR48][R36.64], !P3 ;  /* 0x6c00800024117fae */ /* 0x000fe2000d921870 */
[----:B------:R-:W2:Y:S01]  /*17730*/  LDC R22, c[0x0][0x230] ;  /* 0x00008c00ff167b82 */ /* 0x000ea20000000800 */
[----:B------:R-:W-:Y:S02]  /*17740*/  ISETP.GE.U32.AND P1, PT, R19, 0x7ffffed8, PT ;  /* 0x7ffffed81300780c */ /* 0x000fe40003f26070 */
[----:B------:R-:W-:Y:S01]  /*17750*/  ISETP.GE.U32.AND P2, PT, R18, 0x7ffffed7, PT ;  /* 0x7ffffed71200780c */ /* 0x000fe20003f46070 */
[----:B------:R-:W-:Y:S01]  /*17760*/  LDGSTS.E [R17+0x6000c], desc[UR48][R114.64], !P0 ;  /* 0x6000c00072117fae */ /* 0x000fe2000c121870 */
[----:B------:R-:W-:-:S03]  /*17770*/  IADD3 R18, R25, -0xeb, RZ ;  /* 0xffffff1519127810 */ /* 0x000fc60007ffe0ff */
[----:B------:R-:W-:Y:S01]  /*17780*/  LDGSTS.E [R17+0x6400c], desc[UR48][R108.64], !P0 ;  /* 0x6400c0006c117fae */ /* 0x000fe2000c121870 */
[----:B------:R-:W-:Y:S01]  /*17790*/  ISETP.GE.U32.AND P5, PT, R18, 0x7ffffed6, PT ;  /* 0x7ffffed61200780c */ /* 0x000fe20003fa6070 */
[----:B-1----:R-:W-:Y:S01]  /*177a0*/  VIADD R18, R26, 0xffffff14 ;  /* 0xffffff141a127836 */ /* 0x002fe20000000000 */
[----:B------:R-:W1:Y:S01]  /*177b0*/  LDC R19, c[0x0][0x230] ;  /* 0x00008c00ff137b82 */ /* 0x000e620000000800 */
[----:B------:R-:W2:Y:S03]  /*177c0*/  LDL.64 R36, [R1+0x9c0] ;  /* 0x0009c00001247983 */ /* 0x000ea60000100a00 */
[----:B------:R-:W-:Y:S01]  /*177d0*/  ISETP.GE.U32.AND P6, PT, R18, 0x7ffffed5, PT ;  /* 0x7ffffed51200780c */ /* 0x000fe20003fc6070 */
[----:B------:R-:W-:Y:S01]  /*177e0*/  LDGSTS.E [R17+0x6800c], desc[UR48][R106.64], !P0 ;  /* 0x6800c0006a117fae */ /* 0x000fe2000c121870 */
[----:B------:R-:W-:Y:S02]  /*177f0*/  VIADD R20, R20, 0xffffff31 ;  /* 0xffffff3114147836 */ /* 0x000fe40000000000 */
[----:B------:R-:W1:Y:S01]  /*17800*/  LDC R24, c[0x0][0x230] ;  /* 0x00008c00ff187b82 */ /* 0x000e620000000800 */
[----:B------:R-:W-:Y:S04]  /*17810*/  LDGSTS.E [R17+0x6c00c], desc[UR48][R100.64], !P0 ;  /* 0x6c00c00064117fae */ /* 0x000fe8000c121870 */
[----:B------:R-:W-:Y:S03]  /*17820*/  LDGSTS.E [R17+0x70000], desc[UR48][R98.64], !P1 ;  /* 0x7000000062117fae */ /* 0x000fe6000c921870 */
[----:B------:R-:W1:Y:S01]  /*17830*/  LDC R25, c[0x0][0x230] ;  /* 0x00008c00ff197b82 */ /* 0x000e620000000800 */
[----:B------:R-:W-:Y:S04]  /*17840*/  LDGSTS.E [R17+0x74000], desc[UR48][R92.64], !P1 ;  /* 0x740000005c117fae */ /* 0x000fe8000c921870 */
[----:B------:R-:W-:Y:S03]  /*17850*/  LDGSTS.E [R17+0x78000], desc[UR48][R82.64], !P1 ;  /* 0x7800000052117fae */ /* 0x000fe6000c921870 */
[----:B------:R-:W1:Y:S01]  /*17860*/  LDC R26, c[0x0][0x230] ;  /* 0x00008c00ff1a7b82 */ /* 0x000e620000000800 */
[----:B----4-:R-:W-:Y:S01]  /*17870*/  LDGSTS.E [R17+0x7c000], desc[UR48][R76.64], !P1 ;  /* 0x7c0000004c117fae */ /* 0x010fe2000c921870 */
[----:B------:R-:W-:-:S03]  /*17880*/  VIADD R18, R27, 0xffffff33 ;  /* 0xffffff331b127836 */ /* 0x000fc60000000000 */
[----:B------:R-:W4:Y:S04]  /*17890*/  LDL.64 R114, [R1+0x898] ;  /* 0x0008980001727983 */ /* 0x000f280000100a00 */
[----:B------:R-:W4:Y:S04]  /*178a0*/  LDL.64 R82, [R1+0x860] ;  /* 0x0008600001527983 */ /* 0x000f280000100a00 */
[----:B------:R-:W-:Y:S04]  /*178b0*/  LDGSTS.E [R17+0x70004], desc[UR48][R74.64], !P2 ;  /* 0x700040004a117fae */ /* 0x000fe8000d121870 */
[----:B------:R-:W4:Y:S04]  /*178c0*/  LDL.64 R76, [R1+0x5f8] ;  /* 0x0005f800014c7983 */ /* 0x000f280000100a00 */
[----:B------:R-:W-:Y:S04]  /*178d0*/  LDGSTS.E [R17+0x74004], desc[UR48][R68.64], !P2 ;  /* 0x7400400044117fae */ /* 0x000fe8000d121870 */
[----:B------:R-:W4:Y:S04]  /*178e0*/  LDL.64 R74, [R1+0x600] ;  /* 0x00060000014a7983 */ /* 0x000f280000100a00 */
[----:B------:R-:W-:Y:S04]  /*178f0*/  LDGSTS.E [R17+0x78004], desc[UR48][R66.64], !P2 ;  /* 0x7800400042117fae */ /* 0x000fe8000d121870 */
        /* <DEDUP_REMOVED lines=20> */
[----:B------:R-:W-:-:S03]  /*17a40*/  ISETP.GE.U32.AND P3, PT, R18, 0x7ffffef4, PT ;  /* 0x7ffffef41200780c */ /* 0x000fc60003f66070 */
[----:B------:R-:W3:Y:S04]  /*17a50*/  LDL.64 R90, [R1+0xf00] ;  /* 0x000f0000015a7983 */ /* 0x000ee80000100a00 */
[----:B------:R-:W3:Y:S04]  /*17a60*/  LDL.64 R84, [R1+0xa30] ;  /* 0x000a300001547983 */ /* 0x000ee80000100a00 */
[----:B------:R-:W3:Y:S01]  /*17a70*/  LDL.64 R42, [R1+0x630] ;  /* 0x00063000012a7983 */ /* 0x000ee20000100a00 */
[----:B--2---:R-:W-:Y:S01]  /*17a80*/  IADD3 R18, R22, -0xce, RZ ;  /* 0xffffff3216127810 */ /* 0x004fe20007ffe0ff */
[----:B-1----:R-:W-:Y:S01]  /*17a90*/  VIADD R19, R19, 0xffffff30 ;  /* 0xffffff3013137836 */ /* 0x002fe20000000000 */
[----:B------:R-:W1:Y:S01]  /*17aa0*/  LDC R22, c[0x0][0x230] ;  /* 0x00008c00ff167b82 */ /* 0x000e620000000800 */
[----:B------:R2:W-:Y:S01]  /*17ab0*/  LDGSTS.E [R17+0x7c00c], desc[UR48][R36.64], !P6 ;  /* 0x7c00c00024117fae */ /* 0x0005e2000f121870 */
[----:B------:R-:W-:-:S02]  /*17ac0*/  ISETP.GE.U32.AND P5, PT, R18, 0x7ffffef3, PT ;  /* 0x7ffffef31200780c */ /* 0x000fc40003fa6070 */
[----:B------:R-:W-:Y:S01]  /*17ad0*/  ISETP.GE.U32.AND P6, PT, R20, 0x7ffffef2, PT ;  /* 0x7ffffef21400780c */ /* 0x000fe20003fc6070 */
[----:B------:R-:W3:Y:S04]  /*17ae0*/  LDL.64 R36, [R1+0x668] ;  /* 0x0006680001247983 */ /* 0x000ee80000100a00 */
[----:B----4-:R-:W-:Y:S01]  /*17af0*/  LDGSTS.E [R16+0x60000], desc[UR48][R82.64], !P3 ;  /* 0x6000000052107fae */ /* 0x010fe2000d921870 */
[----:B------:R-:W-:Y:S01]  /*17b00*/  IADD3 R18, R21, -0xed, RZ ;  /* 0xffffff1315127810 */ /* 0x000fe20007ffe0ff */
[----:B--2---:R-:W-:Y:S01]  /*17b10*/  VIADD R17, R23, 0xffffff12 ;  /* 0xffffff1217117836 */ /* 0x004fe20000000000 */
[----:B------:R-:W-:Y:S01]  /*17b20*/  ISETP.GE.U32.AND P0, PT, R19, 0x7ffffef1, PT ;  /* 0x7ffffef11300780c */ /* 0x000fe20003f06070 */
[----:B------:R-:W2:Y:S01]  /*17b30*/  LDC R21, c[0x0][0x230] ;  /* 0x00008c00ff157b82 */ /* 0x000ea20000000800 */
[----:B------:R-:W-:Y:S04]  /*17b40*/  LDGSTS.E [R16+0x64000], desc[UR48][R76.64], !P3 ;  /* 0x640000004c107fae */ /* 0x000fe8000d921870 */
[----:B------:R-:W4:Y:S01]  /*17b50*/  LDL.64 R82, [R1+0x9d8] ;  /* 0x0009d80001527983 */ /* 0x000f220000100a00 */
[----:B------:R-:W-:-:S02]  /*17b60*/  ISETP.GE.U32.AND P1, PT, R18, 0x7ffffed4, PT ;  /* 0x7ffffed41200780c */ /* 0x000fc40003f26070 */
[----:B------:R-:W1:Y:S01]  /*17b70*/  LDC R19, c[0x0][0x230] ;  /* 0x00008c00ff137b82 */ /* 0x000e620000000800 */
[----:B------:R-:W-:Y:S04]  /*17b80*/  LDGSTS.E [R16+0x68000], desc[UR48][R74.64], !P3 ;  /* 0x680000004a107fae */ /* 0x000fe8000d921870 */
[----:B------:R-:W2:Y:S01]  /*17b90*/  LDL.64 R76, [R1+0x9e0] ;  /* 0x0009e000014c7983 */ /* 0x000ea20000100a00 */
[----:B------:R-:W-:Y:S02]  /*17ba0*/  ISETP.GE.U32.AND P2, PT, R17, 0x7ffffed3, PT ;  /* 0x7ffffed31100780c */ /* 0x000fe40003f46070 */
[----:B------:R-:W1:Y:S01]  /*17bb0*/  LDC R18, c[0x0][0x230] ;  /* 0x00008c00ff127b82 */ /* 0x000e620000000800 */
[----:B------:R-:W-:Y:S04]  /*17bc0*/  LDGSTS.E [R16+0x6c000], desc[UR48][R68.64], !P3 ;  /* 0x6c00000044107fae */ /* 0x000fe8000d921870 */
[----:B------:R-:W2:Y:S03]  /*17bd0*/  LDL.64 R74, [R1+0xef0] ;  /* 0x000ef000014a7983 */ /* 0x000ea60000100a00 */
[----:B------:R-:W2:Y:S01]  /*17be0*/  LDC R20, c[0x0][0x230] ;  /* 0x00008c00ff147b82 */ /* 0x000ea20000000800 */
[----:B------:R-:W-:Y:S04]  /*17bf0*/  LDGSTS.E [R16+0x60004], desc[UR48][R66.64], !P5 ;  /* 0x6000400042107fae */ /* 0x000fe8000e921870 */
[----:B------:R-:W2:Y:S03]  /*17c00*/  LDL.64 R68, [R1+0x9f0] ;  /* 0x0009f00001447983 */ /* 0x000ea60000100a00 */
[----:B------:R-:W2:Y:S01]  /*17c10*/  LDC R23, c[0x0][0x230] ;  /* 0x00008c00ff177b82 */ /* 0x000ea20000000800 */
[----:B------:R-:W2:Y:S04]  /*17c20*/  LDL.64 R66, [R1+0x9f8] ;  /* 0x0009f80001427983 */ /* 0x000ea80000100a00 */
        /* <DEDUP_REMOVED lines=12> */
[----:B------:R-:W-:Y:S01]  /*17cf0*/  VIADD R17, R24, 0xffffff11 ;  /* 0xffffff1118117836 */ /* 0x000fe20000000000 */
[----:B-1----:R-:W-:Y:S01]  /*17d00*/  IADD3 R19, R19, -0xd3, RZ ;  /* 0xffffff2d13137810 */ /* 0x002fe20007ffe0ff */
[----:B------:R-:W1:Y:S01]  /*17d10*/  LDC R24, c[0x0][0x230] ;  /* 0x00008c00ff187b82 */ /* 0x000e620000000800 */
[----:B------:R-:W-:Y:S02]  /*17d20*/  LDGSTS.E [R16+0x6c008], desc[UR48][R36.64], !P6 ;  /* 0x6c00800024107fae */ /* 0x000fe4000f121870 */
[----:B------:R-:W-:-:S02]  /*17d30*/  ISETP.GE.U32.AND P3, PT, R17, 0x7ffffed2, PT ;  /* 0x7ffffed21100780c */ /* 0x000fc40003f66070 */
[----:B------:R-:W-:Y:S01]  /*17d40*/  IADD3 R17, R25, -0xf0, RZ ;  /* 0xffffff1019117810 */ /* 0x000fe20007ffe0ff */
[----:B------:R-:W-:Y:S01]  /*17d50*/  LDGSTS.E [R16+0x6000c], desc[UR48][R114.64], !P0 ;  /* 0x6000c00072107fae */ /* 0x000fe2000c121870 */
[----:B------:R-:W-:Y:S01]  /*17d60*/  VIADD R18, R18, 0xffffff2c ;  /* 0xffffff2c12127836 */ /* 0x000fe20000000000 */
[----:B------:R-:W1:Y:S02]  /*17d70*/  LDC R25, c[0x0][0x230] ;  /* 0x00008c00ff197b82 */ /* 0x000e640000000800 */
[----:B------:R-:W-:Y:S04]  /*17d80*/  LDGSTS.E [R16+0x6400c], desc[UR48][R108.64], !P0 ;  /* 0x6400c0006c107fae */ /* 0x000fe8000c121870 */
[----:B------:R-:W3:Y:S01]  /*17d90*/  LDL.64 R36, [R1+0xa40] ;  /* 0x000a400001247983 */ /* 0x000ee20000100a00 */
[----:B------:R-:W-:-:S03]  /*17da0*/  ISETP.GE.U32.AND P5, PT, R17, 0x7ffffed1, PT ;  /* 0x7ffffed11100780c */ /* 0x000fc60003fa6070 */
[----:B------:R-:W-:Y:S04]  /*17db0*/  LDGSTS.E [R16+0x6800c], desc[UR48][R106.64], !P0 ;  /* 0x6800c0006a107fae */ /* 0x000fe8000c121870 */
[----:B------:R-:W-:Y:S04]  /*17dc0*/  LDGSTS.E [R16+0x6c00c], desc[UR48][R100.64], !P0 ;  /* 0x6c00c00064107fae */ /* 0x000fe8000c121870 */
[----:B------:R-:W-:Y:S04]  /*17dd0*/  LDGSTS.E [R16+0x70000], desc[UR48][R98.64], !P1 ;  /* 0x7000000062107fae */ /* 0x000fe8000c921870 */
[----:B------:R-:W-:Y:S04]  /*17de0*/  LDGSTS.E [R16+0x74000], desc[UR48][R92.64], !P1 ;  /* 0x740000005c107fae */ /* 0x000fe8000c921870 */
[----:B----4-:R-:W-:Y:S01]  /*17df0*/  LDGSTS.E [R16+0x78000], desc[UR48][R82.64], !P1 ;  /* 0x7800000052107fae */ /* 0x010fe2000c921870 */
[----:B------:R-:W-:-:S03]  /*17e00*/  VIADD R17, R26, 0xffffff2f ;  /* 0xffffff2f1a117836 */ /* 0x000fc60000000000 */
[----:B------:R-:W4:Y:S04]  /*17e10*/  LDL.64 R114, [R1+0x8b8] ;  /* 0x0008b80001727983 */ /* 0x000f280000100a00 */
[----:B--2---:R-:W-:Y:S04]  /*17e20*/  LDGSTS.E [R16+0x7c000], desc[UR48][R76.64], !P1 ;  /* 0x7c0000004c107fae */ /* 0x004fe8000c921870 */
[----:B------:R-:W2:Y:S04]  /*17e30*/  LDL.64 R82, [R1+0x8a0] ;  /* 0x0008a00001527983 */ /* 0x000ea80000100a00 */
        /* <DEDUP_REMOVED lines=33> */
[----:B------:R1:W-:Y:S02]  /*18050*/  LDGSTS.E [R16+0x7c00c], desc[UR48][R36.64], !P5 ;  /* 0x7c00c00024107fae */ /* 0x0003e4000e921870 */
[----:B------:R-:W-:-:S05]  /*18060*/  ISETP.GE.U32.AND P5, PT, R17, 0x7ffffeef, PT ;  /* 0x7ffffeef1100780c */ /* 0x000fca0003fa6070 */
[----:B------:R-:W1:Y:S01]  /*18070*/  LDC R18, c[0x0][0x230] ;  /* 0x00008c00ff127b82 */ /* 0x000e620000000800 */
[----:B------:R-:W3:Y:S07]  /*18080*/  LDL.64 R36, [R1+0x6f8] ;  /* 0x0006f80001247983 */ /* 0x000eee0000100a00 */
[----:B------:R-:W1:Y:S01]  /*18090*/  LDC R21, c[0x0][0x230] ;  /* 0x00008c00ff157b82 */ /* 0x000e620000000800 */
[----:B--2---:R-:W-:Y:S04]  /*180a0*/  LDGSTS.E [R15+0x60000], desc[UR48][R82.64], !P6 ;  /* 0x60000000520f7fae */ /* 0x004fe8000f121870 */
[----:B----4-:R-:W-:Y:S04]  /*180b0*/  LDGSTS.E [R15+0x64000], desc[UR48][R76.64], !P6 ;  /* 0x640000004c0f7fae */ /* 0x010fe8000f121870 */
        /* <DEDUP_REMOVED lines=25> */
[----:B------:R-:W-:Y:S01]  /*18250*/  ISETP.GE.U32.AND P2, PT, R16, 0x7ffffecf, PT ;  /* 0x7ffffecf1000780c */ /* 0x000fe20003f46070 */
[----:B------:R-:W-:Y:S01]  /*18260*/  VIADD R16, R23, 0xffffff0d ;  /* 0xffffff0d17107836 */ /* 0x000fe20000000000 */
[----:B------:R-:W-:Y:S01]  /*18270*/  LDGSTS.E [R15+0x6000c], desc[UR48][R114.64], !P0 ;  /* 0x6000c000720f7fae */ /* 0x000fe2000c121870 */
[----:B------:R-:W-:Y:S01]  /*18280*/  VIADD R18, R18, 0xffffff29 ;  /* 0xffffff2912127836 */ /* 0x000fe20000000000 */
[----:B------:R-:W2:Y:S02]  /*18290*/  LDC R17, c[0x0][0x230] ;  /* 0x00008c00ff117b82 */ /* 0x000ea40000000800 */
[----:B------:R-:W-:Y:S01]  /*182a0*/  ISETP.GE.U32.AND P6, PT, R16, 0x7ffffece, PT ;  /* 0x7ffffece1000780c */ /* 0x000fe20003fc6070 */
[----:B------:R-:W-:Y:S01]  /*182b0*/  VIADD R16, R24, 0xffffff0c ;  /* 0xffffff0c18107836 */ /* 0x000fe20000000000 */
[----:B------:R-:W-:Y:S04]  /*182c0*/  LDGSTS.E [R15+0x6400c], desc[UR48][R108.64], !P0 ;  /* 0x6400c0006c0f7fae */ /* 0x000fe8000c121870 */
[----:B------:R-:W3:Y:S01]  /*182d0*/  LDL.64 R36, [R1+0xac8] ;  /* 0x000ac80001247983 */ /* 0x000ee20000100a00 */
[----:B------:R-:W-:Y:S01]  /*182e0*/  ISETP.GE.U32.AND P5, PT, R16, 0x7ffffecd, PT ;  /* 0x7ffffecd1000780c */ /* 0x000fe20003fa6070 */
[----:B------:R-:W1:Y:S02]  /*182f0*/  LDC R22, c[0x0][0x230] ;  /* 0x00008c00ff167b82 */ /* 0x000e640000000800 */
[----:B------:R-:W-:Y:S04]  /*18300*/  LDGSTS.E [R15+0x6800c], desc[UR48][R106.64], !P0 ;  /* 0x6800c0006a0f7fae */ /* 0x000fe8000c121870 */
[----:B------:R-:W-:Y:S02]  /*18310*/  LDGSTS.E [R15+0x6c00c], desc[UR48][R100.64], !P0 ;  /* 0x6c00c000640f7fae */ /* 0x000fe4000c121870 */
[----:B------:R-:W1:Y:S02]  /*18320*/  LDC R23, c[0x0][0x230] ;  /* 0x00008c00ff177b82 */ /* 0x000e640000000800 */
[----:B------:R-:W-:Y:S04]  /*18330*/  LDGSTS.E [R15+0x70000], desc[UR48][R98.64], !P3 ;  /* 0x70000000620f7fae */ /* 0x000fe8000d921870 */
[----:B------:R-:W-:Y:S01]  /*18340*/  LDGSTS.E [R15+0x74000], desc[UR48][R92.64], !P3 ;  /* 0x740000005c0f7fae */ /* 0x000fe2000d921870 */
[----:B--2---:R-:W-:Y:S01]  /*18350*/  IADD3 R17, R17, -0xd8, RZ ;  /* 0xffffff2811117810 */ /* 0x004fe20007ffe0ff */
[----:B------:R-:W2:Y:S02]  /*18360*/  LDC R24, c[0x0][0x230] ;  /* 0x00008c00ff187b82 */ /* 0x000ea40000000800 */
[----:B------:R-:W-:Y:S01]  /*18370*/  LDGSTS.E [R15+0x78000], desc[UR48][R82.64], !P3 ;  /* 0x78000000520f7fae */ /* 0x000fe2000d921870 */
[----:B------:R-:W-:-:S03]  /*18380*/  IADD3 R16, R25, -0xd5, RZ ;  /* 0xffffff2b19107810 */ /* 0x000fc60007ffe0ff */
[----:B------:R-:W2:Y:S04]  /*18390*/  LDL.64 R108, [R1+0x780] ;  /* 0x00078000016c7983 */ /* 0x000ea80000100a00 */
[----:B----4-:R-:W-:Y:S04]  /*183a0*/  LDGSTS.E [R15+0x7c000], desc[UR48][R76.64], !P3 ;  /* 0x7c0000004c0f7fae */ /* 0x010fe8000d921870 */
[----:B------:R-:W4:Y:S04]  /*183b0*/  LDL.64 R82, [R1+0x8c0] ;  /* 0x0008c00001527983 */ /* 0x000f280000100a00 */
[----:B------:R-:W-:Y:S04]  /*183c0*/  LDGSTS.E [R15+0x70004], desc[UR48][R74.64], !P2 ;  /* 0x700040004a0f7fae */ /* 0x000fe8000d121870 */
[----:B------:R-:W2:Y:S04]  /*183d0*/  LDL.64 R76, [R1+0x728] ;  /* 0x00072800014c7983 */ /* 0x000ea80000100a00 */
[----:B------:R-:W-:Y:S04]  /*183e0*/  LDGSTS.E [R15+0x74004], desc[UR48][R68.64], !P2 ;  /* 0x74004000440f7fae */ /* 0x000fe8000d121870 */
[----:B------:R-:W2:Y:S04]  /*183f0*/  LDL.64 R74, [R1+0x730] ;  /* 0x00073000014a7983 */ /* 0x000ea80000100a00 */
[----:B------:R-:W-:Y:S04]  /*18400*/  LDGSTS.E [R15+0x78004], desc[UR48][R66.64], !P2 ;  /* 0x78004000420f7fae */ /* 0x000fe8000d121870 */
[----:B------:R-:W2:Y:S04]  /*18410*/  LDL.64 R68, [R1+0x738] ;  /* 0x0007380001447983 */ /* 0x000ea80000100a00 */
[----:B------:R-:W2:Y:S04]  /*18420*/  LDL.64 R106, [R1+0x788] ;  /* 0x00078800016a7983 */ /* 0x000ea80000100a00 */
[----:B------:R-:W2:Y:S04]  /*18430*/  LDL.64 R66, [R1+0x8c8] ;  /* 0x0008c80001427983 */ /* 0x000ea80000100a00 */
[----:B------:R-:W2:Y:S04]  /*18440*/  LDL.64 R100, [R1+0x798] ;  /* 0x0007980001647983 */ /* 0x000ea80000100a00 */
[----:B------:R-:W2:Y:S04]  /*18450*/  LDL.64 R98, [R1+0xf28] ;  /* 0x000f280001627983 */ /* 0x000ea80000100a00 */
[----:B------:R-:W2:Y:S04]  /*18460*/  LDL.64 R92, [R1+0xae0] ;  /* 0x000ae000015c7983 */ /* 0x000ea80000100a00 */
        /* <DEDUP_REMOVED lines=13> */
[----:B------:R-:W-:Y:S01]  /*18540*/  LDGSTS.E [R15+0x7800c], desc[UR48][R42.64], !P5 ;  /* 0x7800c0002a0f7fae */ /* 0x000fe2000e921870 */
[----:B------:R-:W-:-:S02]  /*18550*/  ISETP.GE.U32.AND P1, PT, R16, 0x7ffffeec, PT ;  /* 0x7ffffeec1000780c */ /* 0x000fc40003f26070 */
[----:B------:R-:W-:Y:S01]  /*18560*/  ISETP.GE.U32.AND P2, PT, R18, 0x7ffffeea, PT ;  /* 0x7ffffeea1200780c */ /* 0x000fe20003f46070 */
[----:B------:R-:W3:Y:S04]  /*18570*/  LDL.64 R84, [R1+0x908] ;  /* 0x0009080001547983 */ /* 0x000ee80000100a00 */
[----:B------:R-:W3:Y:S04]  /*18580*/  LDL.64 R90, [R1+0xb30] ;  /* 0x000b3000015a7983 */ /* 0x000ee80000100a00 */
[----:B------:R-:W3:Y:S01]  /*18590*/  LDL.64 R42, [R1+0x770] ;  /* 0x00077000012a7983 */ /* 0x000ee20000100a00 */
[----:B-1----:R-:W-:Y:S01]  /*185a0*/  VIADD R16, R20, 0xffffff2a ;  /* 0xffffff2a14107836 */ /* 0x002fe20000000000 */
[----:B------:R-:W-:Y:S01]  /*185b0*/  ISETP.GE.U32.AND P0, PT, R17, 0x7ffffee9, PT ;  /* 0x7ffffee91100780c */ /* 0x000fe20003f06070 */
[----:B------:R-:W1:Y:S03]  /*185c0*/  LDC R20, c[0x0][0x230] ;  /* 0x00008c00ff147b82 */ /* 0x000e660000000800 */
[----:B------:R-:W-:Y:S01]  /*185d0*/  ISETP.GE.U32.AND P6, PT, R16, 0x7ffffeeb, PT ;  /* 0x7ffffeeb1000780c */ /* 0x000fe20003fc6070 */
[----:B------:R1:W-:Y:S04]  /*185e0*/  LDGSTS.E [R15+0x7c00c], desc[UR48][R36.64], !P5 ;  /* 0x7c00c000240f7fae */ /* 0x0003e8000e921870 */
[----:B------:R-:W1:Y:S08]  /*185f0*/  LDC R17, c[0x0][0x230] ;  /* 0x00008c00ff117b82 */ /* 0x000e700000000800 */
[----:B------:R-:W1:Y:S01]  /*18600*/  LDC R18, c[0x0][0x230] ;  /* 0x00008c00ff127b82 */ /* 0x000e620000000800 */
[----:B------:R-:W3:Y:S04]  /*18610*/  LDL.64 R36, [R1+0x778] ;  /* 0x0007780001247983 */ /* 0x000ee80000100a00 */
[----:B----4-:R-:W-:Y:S04]  /*18620*/  LDGSTS.E [R14+0x60000], desc[UR48][R82.64], !P1 ;  /* 0x60000000520e7fae */ /* 0x010fe8000c921870 */
        /* <DEDUP_REMOVED lines=12> */
[----:B------:R-:W-:Y:S01]  /*186f0*/  LDGSTS.E [R14+0x6c004], desc[UR48][R52.64], !P6 ;  /* 0x6c004000340e7fae */ /* 0x000fe2000f121870 */
[----:B------:R-:W-:-:S02]  /*18700*/  VIADD R16, R19, 0xffffff0b ;  /* 0xffffff0b13107836 */ /* 0x000fc40000000000 */
[----:B-1----:R-:W-:Y:S01]  /*18710*/  VIADD R15, R21, 0xffffff0a ;  /* 0xffffff0a150f7836 */ /* 0x002fe20000000000 */
[----:B------:R-:W3:Y:S01]  /*18720*/  LDL.64 R58, [R1+0xf40] ;  /* 0x000f4000013a7983 */ /* 0x000ee20000100a00 */
[----:B------:R-:W1:Y:S03]  /*18730*/  LDC R19, c[0x0][0x230] ;  /* 0x00008c00ff137b82 */ /* 0x000e660000000800 */
[----:B------:R-:W3:Y:S04]  /*18740*/  LDL.64 R52, [R1+0xb48] ;  /* 0x000b480001347983 */ /* 0x000ee80000100a00 */
[----:B------:R-:W-:Y:S01]  /*18750*/  LDGSTS.E [R14+0x60008], desc[UR48][R50.64], !P2 ;  /* 0x60008000320e7fae */ /* 0x000fe2000d121870 */
[----:B------:R-:W-:Y:S01]  /*18760*/  ISETP.GE.U32.AND P5, PT, R16, 0x7ffffecc, PT ;  /* 0x7ffffecc1000780c */ /* 0x000fe20003fa6070 */
[----:B------:R-:W-:Y:S01]  /*18770*/  VIADD R17, R17, 0xffffff25 ;  /* 0xffffff2511117836 */ /* 0x000fe20000000000 */
[----:B------:R-:W-:Y:S01]  /*18780*/  ISETP.GE.U32.AND P3, PT, R15, 0x7ffffecb, PT ;  /* 0x7ffffecb0f00780c */ /* 0x000fe20003f66070 */
[----:B------:R-:W-:Y:S01]  /*18790*/  LDGSTS.E [R14+0x64008], desc[UR48][R44.64], !P2 ;  /* 0x640080002c0e7fae */ /* 0x000fe2000d121870 */
[----:B------:R-:W1:Y:S03]  /*187a0*/  LDC R16, c[0x0][0x230] ;  /* 0x00008c00ff107b82 */ /* 0x000e660000000800 */
[----:B------:R-:W3:Y:S05]  /*187b0*/  LDL.64 R50, [R1+0xf38] ;  /* 0x000f380001327983 */ /* 0x000eea0000100a00 */
[----:B------:R-:W3:Y:S01]  /*187c0*/  LDC R21, c[0x0][0x230] ;  /* 0x00008c00ff157b82 */ /* 0x000ee20000000800 */
[----:B------:R-:W3:Y:S04]  /*187d0*/  LDL.64 R44, [R1+0xb28] ;  /* 0x000b2800012c7983 */ /* 0x000ee80000100a00 */
[----:B------:R-:W-:Y:S04]  /*187e0*/  LDGSTS.E [R14+0x68008], desc[UR48][R42.64], !P2 ;  /* 0x680080002a0e7fae */ /* 0x000fe8000d121870 */
[----:B------:R-:W3:Y:S01]  /*187f0*/  LDL.64 R42, [R1+0xb38] ;  /* 0x000b3800012a7983 */ /* 0x000ee20000100a00 */
[----:B------:R-:W-:Y:S01]  /*18800*/  IADD3 R15, R22, -0xf7, RZ ;  /* 0xffffff09160f7810 */ /* 0x000fe20007ffe0ff */
[----:B-1----:R-:W-:Y:S01]  /*18810*/  VIADD R16, R16, 0xffffff24 ;  /* 0xffffff2410107836 */ /* 0x002fe20000000000 */
[----:B------:R-:W1:Y:S02]  /*18820*/  LDC R22, c[0x0][0x230] ;  /* 0x00008c00ff167b82 */ /* 0x000e640000000800 */
[----:B------:R-:W-:Y:S01]  /*18830*/  ISETP.GE.U32.AND P1, PT, R15, 0x7ffffeca, PT ;  /* 0x7ffffeca0f00780c */ /* 0x000fe20003f26070 */
[----:B------:R-:W-:Y:S04]  /*18840*/  LDGSTS.E [R14+0x6c008], desc[UR48][R36.64], !P2 ;  /* 0x6c008000240e7fae */ /* 0x000fe8000d121870 */
[----:B------:R-:W-:Y:S04]  /*18850*/  LDGSTS.E [R14+0x6000c], desc[UR48][R84.64], !P0 ;  /* 0x6000c000540e7fae */ /* 0x000fe8000c121870 */
[----:B------:R-:W-:Y:S04]  /*18860*/  LDGSTS.E [R14+0x6400c], desc[UR48][R108.64], !P0 ;  /* 0x6400c0006c0e7fae */ /* 0x000fe8000c121870 */
[----:B------:R-:W3:Y:S04]  /*18870*/  LDL.64 R36, [R1+0xb50] ;  /* 0x000b500001247983 */ /* 0x000ee80000100a00 */
[----:B------:R-:W3:Y:S04]  /*18880*/  LDL.64 R84, [R1+0xb58] ;  /* 0x000b580001547983 */ /* 0x000ee80000100a00 */
[----:B------:R-:W-:Y:S04]  /*18890*/  LDGSTS.E [R14+0x6800c], desc[UR48][R106.64], !P0 ;  /* 0x6800c0006a0e7fae */ /* 0x000fe8000c121870 */
[----:B------:R-:W-:Y:S04]  /*188a0*/  LDGSTS.E [R14+0x6c00c], desc[UR48][R100.64], !P0 ;  /* 0x6c00c000640e7fae */ /* 0x000fe8000c121870 */
[----:B------:R-:W-:Y:S04]  /*188b0*/  LDGSTS.E [R14+0x70000], desc[UR48][R98.64], !P5 ;  /* 0x70000000620e7fae */ /* 0x000fe8000e921870 */
[----:B------:R-:W-:Y:S04]  /*188c0*/  LDGSTS.E [R14+0x74000], desc[UR48][R92.64], !P5 ;  /* 0x740000005c0e7fae */ /* 0x000fe8000e921870 */
[----:B--2---:R-:W-:Y:S04]  /*188d0*/  LDGSTS.E [R14+0x78000], desc[UR48][R82.64], !P5 ;  /* 0x78000000520e7fae */ /* 0x004fe8000e921870 */
[----:B----4-:R-:W-:Y:S01]  /*188e0*/  LDGSTS.E [R14+0x7c000], desc[UR48][R76.64], !P5 ;  /* 0x7c0000004c0e7fae */ /* 0x010fe2000e921870 */
[----:B------:R-:W-:Y:S01]  /*188f0*/  VIADD R15, R23, 0xffffff08 ;  /* 0xffffff08170f7836 */ /* 0x000fe20000000000 */
[----:B------:R-:W-:Y:S01]  /*18900*/  ISETP.GE.U32.AND P0, PT, R16, 0x7ffffee5, PT ;  /* 0x7ffffee51000780c */ /* 0x000fe20003f06070 */
[----:B------:R-:W2:Y:S01]  /*18910*/  LDC R23, c[0x0][0x230] ;  /* 0x00008c00ff177b82 */ /* 0x000ea20000000800 */
[----:B------:R-:W4:Y:S04]  /*18920*/  LDL.64 R108, [R1+0xb60] ;  /* 0x000b6000016c7983 */ /* 0x000f280000100a00 */
[----:B------:R-:W-:Y:S04]  /*18930*/  LDGSTS.E [R14+0x70004], desc[UR48][R74.64], !P3 ;  /* 0x700040004a0e7fae */ /* 0x000fe8000d921870 */
[----:B------:R-:W2:Y:S04]  /*18940*/  LDL.64 R82, [R1+0x928] ;  /* 0x0009280001527983 */ /* 0x000ea80000100a00 */
[----:B------:R-:W4:Y:S01]  /*18950*/  LDL.64 R76, [R1+0x7a0] ;  /* 0x0007a000014c7983 */ /* 0x000f220000100a00 */
[----:B------:R-:W-:Y:S01]  /*18960*/  ISETP.GE.U32.AND P6, PT, R15, 0x7ffffec9, PT ;  /* 0x7ffffec90f00780c */ /* 0x000fe20003fc6070 */
[----:B------:R-:W1:Y:S02]  /*18970*/  LDC R16, c[0x0][0x230] ;  /* 0x00008c00ff107b82 */ /* 0x000e640000000800 */
[----:B------:R-:W-:Y:S04]  /*18980*/  LDGSTS.E [R14+0x74004], desc[UR48][R68.64], !P3 ;  /* 0x74004000440e7fae */ /* 0x000fe8000d921870 */
        /* <DEDUP_REMOVED lines=12> */
[----:B------:R-:W-:Y:S04]  /*18a50*/  LDGSTS.E [R14+0x78008], desc[UR48][R90.64], !P1 ;  /* 0x780080005a0e7fae */ /* 0x000fe8000c921870 */
[----:B------:R-:W3:Y:S04]  /*18a60*/  LDL.64 R50, [R1+0x7c8] ;  /* 0x0007c80001327983 */ /* 0x000ee80000100a00 */
[----:B------:R-:W3:Y:S04]  /*18a70*/  LDL.64 R44, [R1+0x7d0] ;  /* 0x0007d000012c7983 */ /* 0x000ee80000100a00 */
[----:B------:R-:W-:Y:S01]  /*18a80*/  LDGSTS.E [R14+0x7c008], desc[UR48][R42.64], !P1 ;  /* 0x7c0080002a0e7fae */ /* 0x000fe2000c921870 */
[----:B------:R-:W-:-:S03]  /*18a90*/  VIADD R15, R24, 0xffffff27 ;  /* 0xffffff27180f7836 */ /* 0x000fc60000000000 */
[----:B------:R-:W-:Y:S04]  /*18aa0*/  LDGSTS.E [R14+0x7000c], desc[UR48][R58.64], !P6 ;  /* 0x7000c0003a0e7fae */ /* 0x000fe8000f121870 */
[----:B------:R-:W3:Y:S04]  /*18ab0*/  LDL.64 R90, [R1+0xb88] ;  /* 0x000b8800015a7983 */ /* 0x000ee80000100a00 */
[----:B------:R-:W3:Y:S01]  /*18ac0*/  LDL.64 R42, [R1+0x968] ;  /* 0x00096800012a7983 */ /* 0x000ee20000100a00 */
[----:B------:R-:W-:Y:S02]  /*18ad0*/  ISETP.GE.U32.AND P2, PT, R15, 0x7ffffee8, PT ;  /* 0x7ffffee80f00780c */ /* 0x000fe40003f46070 */
[----:B------:R-:W-:Y:S01]  /*18ae0*/  IADD3 R15, R19, -0xda, RZ ;  /* 0xffffff26130f7810 */ /* 0x000fe20007ffe0ff */
[----:B------:R-:W-:Y:S01]  /*18af0*/  LDGSTS.E [R14+0x7400c], desc[UR48][R52.64], !P6 ;  /* 0x7400c000340e7fae */ /* 0x000fe2000f121870 */
[----:B------:R-:W-:Y:S01]  /*18b00*/  ISETP.GE.U32.AND P1, PT, R17, 0x7ffffee6, PT ;  /* 0x7ffffee61100780c */ /* 0x000fe20003f26070 */
[----:B------:R-:W1:Y:S02]  /*18b10*/  LDC R19, c[0x0][0x230] ;  /* 0x00008c00ff137b82 */ /* 0x000e640000000800 */
[----:B------:R-:W3:Y:S04]  /*18b20*/  LDL.64 R58, [R1+0x7d8] ;  /* 0x0007d800013a7983 */ /* 0x000ee80000100a00 */
[----:B------:R-:W-:Y:S02]  /*18b30*/  LDGSTS.E [R14+0x7800c], desc[UR48][R36.64], !P6 ;  /* 0x7800c000240e7fae */ /* 0x000fe4000f121870 */
[----:B------:R-:W1:Y:S02]  /*18b40*/  LDC R17, c[0x0][0x230] ;  /* 0x00008c00ff117b82 */ /* 0x000e640000000800 */
[----:B------:R-:W3:Y:S04]  /*18b50*/  LDL.64 R52, [R1+0x7e8] ;  /* 0x0007e80001347983 */ /* 0x000ee80000100a00 */
[----:B------:R1:W-:Y:S01]  /*18b60*/  LDGSTS.E [R14+0x7c00c], desc[UR48][R84.64], !P6 ;  /* 0x7c00c000540e7fae */ /* 0x0003e2000f121870 */
[----:B------:R-:W-:-:S03]  /*18b70*/  ISETP.GE.U32.AND P6, PT, R15, 0x7ffffee7, PT ;  /* 0x7ffffee70f00780c */ /* 0x000fc60003fc6070 */
[----:B------:R-:W3:Y:S04]  /*18b80*/  LDL.64 R36, [R1+0x7f0] ;  /* 0x0007f00001247983 */ /* 0x000ee80000100a00 */
[----:B------:R-:W3:Y:S04]  /*18b90*/  LDL.64 R84, [R1+0xb90] ;  /* 0x000b900001547983 */ /* 0x000ee80000100a00 */
[----:B--2---:R-:W-:Y:S04]  /*18ba0*/  LDGSTS.E [R13+0x60000], desc[UR48][R82.64], !P2 ;  /* 0x60000000520d7fae */ /* 0x004fe8000d121870 */
[----:B----4-:R-:W-:Y:S04]  /*18bb0*/  LDGSTS.E [R13+0x64000], desc[UR48][R76.64], !P2 ;  /* 0x640000004c0d7fae */ /* 0x010fe8000d121870 */
[----:B------:R-:W2:Y:S04]  /*18bc0*/  LDL.64 R82, [R1+0xf58] ;  /* 0x000f580001527983 */ /* 0x000ea80000100a00 */
[----:B------:R-:W-:Y:S04]  /*18bd0*/  LDGSTS.E [R13+0x68000], desc[UR48][R74.64], !P2 ;  /* 0x680000004a0d7fae */ /* 0x000fe8000d121870 */
[----:B------:R-:W-:Y:S04]  /*18be0*/  LDGSTS.E [R13+0x6c000], desc[UR48][R68.64], !P2 ;  /* 0x6c000000440d7fae */ /* 0x000fe8000d121870 */
[----:B------:R-:W-:Y:S04]  /*18bf0*/  LDGSTS.E [R13+0x60004], desc[UR48][R66.64], !P6 ;  /* 0x60004000420d7fae */ /* 0x000fe8000f121870 */
        /* <DEDUP_REMOVED lines=8> */
[----:B------:R-:W2:Y:S04]  /*18c80*/  LDL.64 R50, [R1+0x9a8] ;  /* 0x0009a80001327983 */ /* 0x000ea80000100a00 */
[----:B------:R-:W4:Y:S04]  /*18c90*/  LDL.64 R44, [R1+0x7f8] ;  /* 0x0007f800012c7983 */ /* 0x000f280000100a00 */
        /* <DEDUP_REMOVED lines=8> */
[----:B--2---:R-:W-:Y:S04]  /*18d20*/  LDGSTS.E [R13+0x6000c], desc[UR48][R50.64], !P0 ;  /* 0x6000c000320d7fae */ /* 0x004fe8000c121870 */
[----:B----4-:R-:W-:Y:S04]  /*18d30*/  LDGSTS.E [R13+0x6400c], desc[UR48][R44.64], !P0 ;  /* 0x6400c0002c0d7fae */ /* 0x010fe8000c121870 */
[----:B------:R-:W2:Y:S04]  /*18d40*/  LDL.64 R50, [R1+0xa68] ;  /* 0x000a680001327983 */ /* 0x000ea80000100a00 */
[----:B------:R-:W4:Y:S04]  /*18d50*/  LDL.64 R44, [R1+0x818] ;  /* 0x00081800012c7983 */ /* 0x000f280000100a00 */
[----:B---3--:R-:W-:Y:S04]  /*18d60*/  LDGSTS.E [R13+0x6800c], desc[UR48][R42.64], !P0 ;  /* 0x6800c0002a0d7fae */ /* 0x008fe8000c121870 */
[----:B------:R-:W3:Y:S01]  /*18d70*/  LDL.64 R42, [R1+0x820] ;  /* 0x00082000012a7983 */ /* 0x000ee20000100a00 */
[----:B-1----:R-:W-:Y:S01]  /*18d80*/  VIADD R14, R20, 0xffffff06 ;  /* 0xffffff06140e7836 */ /* 0x002fe20000000000 */
[----:B------:R-:W-:Y:S01]  /*18d90*/  IADD3 R15, R18, -0xf9, RZ ;  /* 0xffffff07120f7810 */ /* 0x000fe20007ffe0ff */
[----:B------:R-:W1:Y:S03]  /*18da0*/  LDC R20, c[0x0][0x230] ;  /* 0x00008c00ff147b82 */ /* 0x000e660000000800 */
[----:B------:R-:W-:Y:S01]  /*18db0*/  ISETP.GE.U32.AND P3, PT, R14, 0x7ffffec7, PT ;  /* 0x7ffffec70e00780c */ /* 0x000fe20003f66070 */
[----:B------:R-:W-:Y:S01]  /*18dc0*/  VIADD R14, R21, 0xffffff05 ;  /* 0xffffff05150e7836 */ /* 0x000fe20000000000 */
[----:B------:R-:W-:-:S03]  /*18dd0*/  ISETP.GE.U32.AND P5, PT, R15, 0x7ffffec8, PT ;  /* 0x7ffffec80f00780c */ /* 0x000fc60003fa6070 */
[----:B------:R-:W1:Y:S01]  /*18de0*/  LDC R18, c[0x0][0x230] ;  /* 0x00008c00ff127b82 */ /* 0x000e620000000800 */
[----:B------:R-:W-:Y:S01]  /*18df0*/  ISETP.GE.U32.AND P2, PT, R14, 0x7ffffec6, PT ;  /* 0x7ffffec60e00780c */ /* 0x000fe20003f46070 */
[----:B------:R-:W-:Y:S01]  /*18e00*/  LDGSTS.E [R13+0x6c00c], desc[UR48][R36.64], !P0 ;  /* 0x6c00c000240d7fae */ /* 0x000fe2000c121870 */
[----:B------:R-:W-:-:S04]  /*18e10*/  IADD3 R14, R22, -0xfc, RZ ;  /* 0xffffff04160e7810 */ /* 0x000fc80007ffe0ff */
[----:B------:R-:W-:Y:S01]  /*18e20*/  ISETP.GE.U32.AND P6, PT, R14, 0x7ffffec5, PT ;  /* 0x7ffffec50e00780c */ /* 0x000fe20003fc6070 */
[----:B------:R-:W-:Y:S01]  /*18e30*/  VIADD R14, R23, 0xffffff23 ;  /* 0xffffff23170e7836 */ /* 0x000fe20000000000 */
[----:B------:R-:W3:Y:S01]  /*18e40*/  LDC R15, c[0x0][0x230] ;  /* 0x00008c00ff0f7b82 */ /* 0x000ee20000000800 */
[----:B------:R-:W-:Y:S04]  /*18e50*/  LDGSTS.E [R13+0x70000], desc[UR48][R114.64], !P5 ;  /* 0x70000000720d7fae */ /* 0x000fe8000e921870 */
[----:B------:R-:W-:Y:S01]  /*18e60*/  LDGSTS.E [R13+0x74000], desc[UR48][R108.64], !P5 ;  /* 0x740000006c0d7fae */ /* 0x000fe2000e921870 */
[----:B------:R-:W-:Y:S02]  /*18e70*/  ISETP.GE.U32.AND P1, PT, R14, 0x7ffffee4, PT ;  /* 0x7ffffee40e00780c */ /* 0x000fe40003f26070 */
[----:B------:R-:W3:Y:S01]  /*18e80*/  LDC R21, c[0x0][0x230] ;  /* 0x00008c00ff157b82 */ /* 0x000ee20000000800 */
[----:B------:R-:W-:Y:S04]  /*18e90*/  LDGSTS.E [R13+0x78000], desc[UR48][R106.64], !P5 ;  /* 0x780000006a0d7fae */ /* 0x000fe8000e921870 */
[----:B------:R-:W-:Y:S04]  /*18ea0*/  LDGSTS.E [R13+0x7c000], desc[UR48][R100.64], !P5 ;  /* 0x7c000000640d7fae */ /* 0x000fe8000e921870 */
[----:B------:R-:W3:Y:S04]  /*18eb0*/  LDL.64 R36, [R1+0x828] ;  /* 0x0008280001247983 */ /* 0x000ee80000100a00 */
[----:B------:R-:W-:Y:S04]  /*18ec0*/  LDGSTS.E [R13+0x70004], desc[UR48][R98.64], !P3 ;  /* 0x70004000620d7fae */ /* 0x000fe8000d921870 */
        /* <DEDUP_REMOVED lines=10> */
[----:B------:R3:W-:Y:S01]  /*18f70*/  LDGSTS.E [R13+0x7c00c], desc[UR48][R52.64], !P6 ;  /* 0x7c00c000340d7fae */ /* 0x0007e2000f121870 */
[----:B-1----:R-:W-:-:S03]  /*18f80*/  VIADD R14, R18, 0xffffff22 ;  /* 0xffffff22120e7836 */ /* 0x002fc60000000000 */
[----:B------:R-:W3:Y:S04]  /*18f90*/  LDL.64 R114, [R1+0x870] ;  /* 0x0008700001727983 */ /* 0x000ee80000100a00 */
        /* <DEDUP_REMOVED lines=15> */
[----:B--2---:R-:W-:Y:S04]  /*19090*/  LDGSTS.E [R11+0x60000], desc[UR48][R50.64], !P1 ;  /* 0x60000000320b7fae */ /* 0x004fe8000c921870 */
[----:B----4-:R-:W-:Y:S01]  /*190a0*/  LDGSTS.E [R11+0x64000], desc[UR48][R44.64], !P1 ;  /* 0x640000002c0b7fae */ /* 0x010fe2000c921870 */
[----:B------:R-:W-:-:S03]  /*190b0*/  ISETP.GE.U32.AND P6, PT, R14, 0x7ffffee3, PT ;  /* 0x7ffffee30e00780c */ /* 0x000fc60003fc6070 */
[----:B------:R-:W2:Y:S04]  /*190c0*/  LDL.64 R50, [R1+0xe88] ;  /* 0x000e880001327983 */ /* 0x000ea80000100a00 */
[----:B------:R-:W4:Y:S04]  /*190d0*/  LDL.64 R44, [R1+0xe90] ;  /* 0x000e9000012c7983 */ /* 0x000f280000100a00 */
[----:B---3--:R-:W-:Y:S04]  /*190e0*/  LDGSTS.E [R11+0x68000], desc[UR48][R42.64], !P1 ;  /* 0x680000002a0b7fae */ /* 0x008fe8000c921870 */
[----:B------:R-:W3:Y:S04]  /*190f0*/  LDL.64 R42, [R1+0xad0] ;  /* 0x000ad000012a7983 */ /* 0x000ee80000100a00 */
[----:B------:R-:W-:Y:S04]  /*19100*/  LDGSTS.E [R11+0x6c000], desc[UR48][R36.64], !P1 ;  /* 0x6c000000240b7fae */ /* 0x000fe8000c921870 */
[----:B------:R-:W2:Y:S01]  /*19110*/  LDL.64 R36, [R1+0xbe0] ;  /* 0x000be00001247983 */ /* 0x000ea20000100a00 */
[----:B------:R-:W-:Y:S01]  /*19120*/  IADD3 R16, R16, -0xdf, RZ ;  /* 0xffffff2110107810 */ /* 0x000fe20007ffe0ff */
[----:B------:R-:W-:-:S02]  /*19130*/  VIADD R15, R15, 0xffffff20 ;  /* 0xffffff200f0f7836 */ /* 0x000fc40000000000 */
[----:B---3--:R-:W-:Y:S01]  /*19140*/  LDGSTS.E [R11+0x60004], desc[UR48][R42.64], !P6 ;  /* 0x600040002a0b7fae */ /* 0x008fe2000f121870 */
[----:B------:R-:W-:Y:S01]  /*19150*/  ISETP.GE.U32.AND P0, PT, R16, 0x7ffffee2, PT ;  /* 0x7ffffee21000780c */ /* 0x000fe20003f06070 */
[----:B------:R-:W-:Y:S01]  /*19160*/  VIADD R14, R17, 0xffffff03 ;  /* 0xffffff03110e7836 */ /* 0x000fe20000000000 */
[----:B------:R-:W-:Y:S01]  /*19170*/  ISETP.GE.U32.AND P5, PT, R15, 0x7ffffee1, PT ;  /* 0x7ffffee10f00780c */ /* 0x000fe20003fa6070 */
[----:B------:R-:W-:Y:S04]  /*19180*/  LDGSTS.E [R11+0x64004], desc[UR48][R146.64], !P6 ;  /* 0x64004000920b7fae */ /* 0x000fe8000f121870 */
[----:B------:R-:W3:Y:S01]  /*19190*/  LDL.64 R42, [R1+0xc48] ;  /* 0x000c4800012a7983 */ /* 0x000ee20000100a00 */
[----:B------:R-:W-:Y:S02]  /*191a0*/  IADD3 R13, R19, -0xfe, RZ ;  /* 0xffffff02130d7810 */ /* 0x000fe40007ffe0ff */
[----:B------:R-:W-:Y:S01]  /*191b0*/  ISETP.GE.U32.AND P3, PT, R14, 0x7ffffec4, PT ;  /* 0x7ffffec40e00780c */ /* 0x000fe20003f66070 */
[----:B------:R-:W-:Y:S01]  /*191c0*/  LDGSTS.E [R11+0x68004], desc[UR48][R140.64], !P6 ;  /* 0x680040008c0b7fae */ /* 0x000fe2000f121870 */
[----:B------:R-:W-:Y:S01]  /*191d0*/  ISETP.GE.U32.AND P2, PT, R13, 0x7ffffec3, PT ;  /* 0x7ffffec30d00780c */ /* 0x000fe20003f46070 */
[----:B------:R-:W-:-:S02]  /*191e0*/  VIADD R13, R20, 0xffffff01 ;  /* 0xffffff01140d7836 */ /* 0x000fc40000000000 */
[----:B------:R-:W-:Y:S01]  /*191f0*/  LDGSTS.E [R11+0x6c004], desc[UR48][R138.64], !P6 ;  /* 0x6c0040008a0b7fae */ /* 0x000fe2000f121870 */
[----:B------:R-:W-:-:S03]  /*19200*/  VIADD R14, R21, 0xffffff00 ;  /* 0xffffff00150e7836 */ /* 0x000fc60000000000 */
[----:B------:R-:W-:Y:S01]  /*19210*/  LDGSTS.E [R11+0x60008], desc[UR48][R132.64], !P0 ;  /* 0x60008000840b7fae */ /* 0x000fe2000c121870 */
[----:B------:R-:W-:-:S03]  /*19220*/  ISETP.GE.U32.AND P1, PT, R13, 0x7ffffec2, PT ;  /* 0x7ffffec20d00780c */ /* 0x000fc60003f26070 */
        /* <DEDUP_REMOVED lines=11> */
[----:B--2---:R-:W-:Y:S04]  /*192e0*/  LDGSTS.E [R11+0x7c000], desc[UR48][R36.64], !P3 ;  /* 0x7c000000240b7fae */ /* 0x004fe8000d921870 */
[----:B------:R-:W-:Y:S04]  /*192f0*/  LDGSTS.E [R11+0x70004], desc[UR48][R90.64], !P2 ;  /* 0x700040005a0b7fae */ /* 0x000fe8000d121870 */
        /* <DEDUP_REMOVED lines=11> */
[----:B----4-:R1:W-:Y:S04]  /*193b0*/  LDGSTS.E [R11+0x7c00c], desc[UR48][R44.64], !P6 ;  /* 0x7c00c0002c0b7fae */ /* 0x0103e8000f121870 */
[----:B------:R-:W0:Y:S04]  /*193c0*/  LDGDEPBAR ;  /* 0x00000000000079af */ /* 0x000e280000000000 */
[----:B---3--:R-:W-:Y:S04]  /*193d0*/  LDGSTS.E [R2+-0x48000], desc[UR48][R42.64], P4 ;  /* 0xb80000002a027fae */ /* 0x008fe8000a121870 */
[----:B------:R-:W-:Y:S04]  /*193e0*/  LDGSTS.E [R2+-0x47c00], desc[UR48][R30.64], P4 ;  /* 0xb84000001e027fae */ /* 0x000fe8000a121870 */
[----:B------:R-:W-:Y:S04]  /*193f0*/  LDGSTS.E [R2+-0x47800], desc[UR48][R38.64], P4 ;  /* 0xb880000026027fae */ /* 0x000fe8000a121870 */
[----:B------:R-:W-:Y:S04]  /*19400*/  LDGSTS.E [R2+-0x47400], desc[UR48][R46.64], P4 ;  /* 0xb8c000002e027fae */ /* 0x000fe8000a121870 */
[----:B------:R-:W3:Y:S04]  /*19410*/  LDL.64 R30, [R1+0xc58] ;  /* 0x000c5800011e7983 */ /* 0x000ee80000100a00 */
        /* <DEDUP_REMOVED lines=43> */
[----:B------:R-:W-:Y:S01]  /*196d0*/  LDGSTS.E [R4+-0x44200], desc[UR48][R188.64], P4 ;  /* 0xbbe00000bc047fae */ /* 0x000fe2000a121870 */
[----:B-1----:R-:W-:-:S03]  /*196e0*/  IADD3 R11, R252, 0x3f, RZ ;  /* 0x0000003ffc0b7810 */ /* 0x002fc60007ffe0ff */
[----:B------:R-:W-:Y:S04]  /*196f0*/  LDGSTS.E [R0+-0x47d00], desc[UR48][R186.64], P4 ;  /* 0xb8300000ba007fae */ /* 0x000fe8000a121870 */
[----:B------:R-:W2:Y:S04]  /*19700*/  LDL.64 R4, [R1+0xe80] ;  /* 0x000e800001047983 */ /* 0x000ea80000100a00 */
[----:B------:R1:W-:Y:S04]  /*19710*/  STL [R1+0x400], RZ ;  /* 0x000400ff01007387 */ /* 0x0003e80000100800 */
        /* <DEDUP_REMOVED lines=255> */
[----:B------:R1:W-:Y:S04]  /*1a710*/  STL [R1], RZ ;  /* 0x000000ff01007387 */ /* 0x0003e80000100800 */
        /* <DEDUP_REMOVED lines=62> */
[----:B------:R1:W-:Y:S01]  /*1ab00*/  STL [R1+0xfc], RZ ;  /* 0x0000fcff01007387 */ /* 0x0003e20000100800 */
[----:B------:R-:W-:-:S03]  /*1ab10*/  ISETP.GE.AND P0, PT, R11, 0x40, PT ;  /* 0x000000400b00780c */ /* 0x000fc60003f06270 */
        /* <DEDUP_REMOVED lines=13> */
[----:B------:R4:W-:Y:S04]  /*1abf0*/  LDGSTS.E [R0+-0x44500], desc[UR48][R158.64], P4 ;  /* 0xbbb000009e007fae */ /* 0x0009e8000a121870 */
[----:B--2---:R1:W-:Y:S01]  /*1ac00*/  LDGSTS.E [R0+-0x44100], desc[UR48][R4.64], P4 ;  /* 0xbbf0000004007fae */ /* 0x0043e2000a121870 */
[----:B------:R-:W-:-:S03]  /*1ac10*/  CS2R R152, SRZ ;  /* 0x0000000000987805 */ /* 0x000fc6000001ff00 */
[----:B------:R-:W0:Y:S01]  /*1ac20*/  LDGDEPBAR ;  /* 0x00000000000079af */ /* 0x000e220000000000 */
[----:B------:R-:W-:Y:S02]  /*1ac30*/  CS2R R154, SRZ ;  /* 0x00000000009a7805 */ /* 0x000fe4000001ff00 */
[----:B------:R-:W-:Y:S02]  /*1ac40*/  CS2R R156, SRZ ;  /* 0x00000000009c7805 */ /* 0x000fe4000001ff00 */
[----:B---3--:R-:W-:Y:S02]  /*1ac50*/  CS2R R160, SRZ ;  /* 0x0000000000a07805 */ /* 0x008fe4000001ff00 */
[----:B----4-:R-:W-:Y:S02]  /*1ac60*/  CS2R R158, SRZ ;  /* 0x00000000009e7805 */ /* 0x010fe4000001ff00 */
[----:B------:R-:W-:Y:S02]  /*1ac70*/  CS2R R162, SRZ ;  /* 0x0000000000a27805 */ /* 0x000fe4000001ff00 */
[----:B------:R-:W-:-:S02]  /*1ac80*/  CS2R R164, SRZ ;  /* 0x0000000000a47805 */ /* 0x000fc4000001ff00 */
[----:B------:R-:W-:Y:S02]  /*1ac90*/  CS2R R166, SRZ ;  /* 0x0000000000a67805 */ /* 0x000fe4000001ff00 */
[----:B------:R-:W-:Y:S02]  /*1aca0*/  CS2R R168, SRZ ;  /* 0x0000000000a87805 */ /* 0x000fe4000001ff00 */
[----:B------:R-:W-:Y:S02]  /*1acb0*/  CS2R R170, SRZ ;  /* 0x0000000000aa7805 */ /* 0x000fe4000001ff00 */
[----:B------:R-:W-:Y:S02]  /*1acc0*/  CS2R R172, SRZ ;  /* 0x0000000000ac7805 */ /* 0x000fe4000001ff00 */
        /* <DEDUP_REMOVED lines=84> */
[----:B------:R-:W-:Y:S01]  /*1b210*/  CS2R R86, SRZ ;  /* 0x0000000000567805 */ /* 0x000fe2000001ff00 */
[----:B-1----:R-:W-:Y:S06]  /*1b220*/  @!P0 BRA `(.L_x_0) ;  /* 0x0000015800388947 */ /* 0x002fec0003800000 */
[----:B------:R-:W2:Y:S04]  /*1b230*/  LDL.LU.64 R18, [R1+0x670] ;  /* 0x0006700001127983 */ /* 0x000ea80000300a00 */
[----:B------:R-:W3:Y:S04]  /*1b240*/  LDL.LU.64 R22, [R1+0x680] ;  /* 0x0006800001167983 */ /* 0x000ee80000300a00 */
[----:B------:R-:W4:Y:S04]  /*1b250*/  LDL.LU.64 R86, [R1+0x528] ;  /* 0x0005280001567983 */ /* 0x000f280000300a00 */
[----:B------:R-:W3:Y:S04]  /*1b260*/  LDL.LU.64 R76, [R1+0x540] ;  /* 0x00054000014c7983 */ /* 0x000ee80000300a00 */
[----:B------:R-:W3:Y:S04]  /*1b270*/  LDL.LU.64 R68, [R1+0x558] ;  /* 0x0005580001447983 */ /* 0x000ee80000300a00 */
[----:B------:R-:W3:Y:S04]  /*1b280*/  LDL.LU.64 R78, [R1+0x560] ;  /* 0x00056000014e7983 */ /* 0x000ee80000300a00 */
[----:B------:R-:W3:Y:S04]  /*1b290*/  LDL.LU.64 R80, [R1+0x760] ;  /* 0x0007600001507983 */ /* 0x000ee80000300a00 */
[----:B------:R-:W3:Y:S04]  /*1b2a0*/  LDL.LU.64 R82, [R1+0x568] ;  /* 0x0005680001527983 */ /* 0x000ee80000300a00 */
[----:B------:R-:W3:Y:S01]  /*1b2b0*/  LDL.LU.64 R84, [R1+0x570] ;  /* 0x0005700001547983 */ /* 0x000ee20000300a00 */
[----:B------:R-:W-:-:S03]  /*1b2c0*/  MOV R17, R221 ;  /* 0x000000dd00117202 */ /* 0x000fc60000000f00 */
[----:B------:R-:W3:Y:S01]  /*1b2d0*/  LDL.LU.64 R70, [R1+0x578] ;  /* 0x0005780001467983 */ /* 0x000ee20000300a00 */
[----:B------:R-:W-:Y:S01]  /*1b2e0*/  MOV R221, R225 ;  /* 0x000000e100dd7202 */ /* 0x000fe20000000f00 */
[----:B------:R-:W-:Y:S02]  /*1b2f0*/  IMAD.MOV.U32 R225, RZ, RZ, R229 ;  /* 0x000000ffffe17224 */ /* 0x000fe400078e00e5 */
[----:B------:R-:W-:Y:S02]  /*1b300*/  IMAD.MOV.U32 R229, RZ, RZ, R233 ;  /* 0x000000ffffe57224 */ /* 0x000fe400078e00e9 */
[----:B------:R-:W-:Y:S02]  /*1b310*/  IMAD.MOV.U32 R20, RZ, RZ, R218 ;  /* 0x000000ffff147224 */ /* 0x000fe400078e00da */
[----:B------:R-:W-:Y:S01]  /*1b320*/  IMAD.MOV.U32 R218, RZ, RZ, R244 ;  /* 0x000000ffffda7224 */ /* 0x000fe200078e00f4 */
[----:B------:R-:W-:Y:S01]  /*1b330*/  MOV R244, R246 ;  /* 0x000000f600f47202 */ /* 0x000fe20000000f00 */
[----:B------:R-:W-:-:S02]  /*1b340*/  IMAD.MOV.U32 R21, RZ, RZ, R217 ;  /* 0x000000ffff157224 */ /* 0x000fc400078e00d9 */
[----:B--2---:R-:W-:Y:S02]  /*1b350*/  IMAD.MOV.U32 R14, RZ, RZ, R18 ;  /* 0x000000ffff0e7224 */ /* 0x004fe400078e0012 */
[----:B------:R-:W-:Y:S01]  /*1b360*/  IMAD.MOV.U32 R18, RZ, RZ, R220 ;  /* 0x000000ffff127224 */ /* 0x000fe200078e00dc */
[----:B------:R-:W-:Y:S01]  /*1b370*/  MOV R220, R222 ;  /* 0x000000de00dc7202 */ /* 0x000fe20000000f00 */
[----:B------:R-:W-:Y:S02]  /*1b380*/  IMAD.MOV.U32 R222, RZ, RZ, R224 ;  /* 0x000000ffffde7224 */ /* 0x000fe400078e00e0 */
[----:B------:R-:W-:Y:S01]  /*1b390*/  IMAD.MOV.U32 R224, RZ, RZ, R226 ;  /* 0x000000ffffe07224 */ /* 0x000fe200078e00e2 */
[----:B------:R-:W-:Y:S01]  /*1b3a0*/  MOV R226, R228 ;  /* 0x000000e400e27202 */ /* 0x000fe20000000f00 */
[----:B------:R-:W-:Y:S02]  /*1b3b0*/  IMAD.MOV.U32 R228, RZ, RZ, R230 ;  /* 0x000000ffffe47224 */ /* 0x000fe400078e00e6 */
[----:B------:R-:W-:Y:S01]  /*1b3c0*/  IMAD.MOV.U32 R230, RZ, RZ, R232 ;  /* 0x000000ffffe67224 */ /* 0x000fe200078e00e8 */
[----:B------:R-:W-:Y:S01]  /*1b3d0*/  MOV R232, R234 ;  /* 0x000000ea00e87202 */ /* 0x000fe20000000f00 */
[----:B----4-:R-:W-:Y:S01]  /*1b3e0*/  IMAD.MOV.U32 R234, RZ, RZ, R86 ;  /* 0x000000ffffea7224 */ /* 0x010fe200078e0056 */
[----:B------:R-:W-:Y:S01]  /*1b3f0*/  MOV R233, R87 ;  /* 0x0000005700e97202 */ /* 0x000fe20000000f00 */
[----:B------:R-:W-:Y:S01]  /*1b400*/  IMAD.MOV.U32 R13, RZ, RZ, R19 ;  /* 0x000000ffff0d7224 */ /* 0x000fe200078e0013 */
[----:B------:R-:W2:Y:S04]  /*1b410*/  LDL.LU.64 R86, [R1+0x790] ;  /* 0x0007900001567983 */ /* 0x000ea80000300a00 */
[----:B------:R-:W4:Y:S04]  /*1b420*/  LDL.LU.64 R72, [R1+0x580] ;  /* 0x0005800001487983 */ /* 0x000f280000300a00 */
[----:B------:R-:W4:Y:S01]  /*1b430*/  LDL.LU.64 R74, [R1+0x588] ;  /* 0x00058800014a7983 */ /* 0x000f220000300a00 */
[----:B---3--:R-:W-:-:S02]  /*1b440*/  MOV R16, R22 ;  /* 0x0000001600107202 */ /* 0x008fc40000000f00 */
[----:B------:R-:W-:Y:S01]  /*1b450*/  MOV R22, R216 ;  /* 0x000000d800167202 */ /* 0x000fe20000000f00 */
[----:B------:R-:W-:Y:S02]  /*1b460*/  IMAD.MOV.U32 R216, RZ, RZ, R236 ;  /* 0x000000ffffd87224 */ /* 0x000fe400078e00ec */
[----:B------:R-:W-:Y:S01]  /*1b470*/  IMAD.MOV.U32 R15, RZ, RZ, R23 ;  /* 0x000000ffff0f7224 */ /* 0x000fe200078e0017 */
[----:B------:R-:W-:Y:S01]  /*1b480*/  MOV R23, R237 ;  /* 0x000000ed00177202 */ /* 0x000fe20000000f00 */
[----:B------:R-:W-:Y:S01]  /*1b490*/  IMAD.MOV.U32 R236, RZ, RZ, R238 ;  /* 0x000000ffffec7224 */ /* 0x000fe200078e00ee */
[----:B------:R-:W-:Y:S01]  /*1b4a0*/  MOV R238, R240 ;  /* 0x000000f000ee7202 */ /* 0x000fe20000000f00 */
[----:B------:R-:W-:Y:S02]  /*1b4b0*/  IMAD.MOV.U32 R237, RZ, RZ, R241 ;  /* 0x000000ffffed7224 */ /* 0x000fe400078e00f1 */
[----:B------:R-:W-:Y:S02]  /*1b4c0*/  IMAD.MOV.U32 R240, RZ, RZ, R242 ;  /* 0x000000fffff07224 */ /* 0x000fe400078e00f2 */
[----:B------:R-:W-:-:S02]  /*1b4d0*/  IMAD.MOV.U32 R242, RZ, RZ, R76 ;  /* 0x000000fffff27224 */ /* 0x000fc400078e004c */
[----:B------:R-:W-:Y:S02]  /*1b4e0*/  IMAD.MOV.U32 R241, RZ, RZ, R77 ;  /* 0x000000fffff17224 */ /* 0x000fe400078e004d */
[----:B------:R-:W3:Y:S04]  /*1b4f0*/  LDL.LU.64 R76, [R1+0x590] ;  /* 0x00059000014c7983 */ /* 0x000ee80000300a00 */
[----:B------:R-:W3:Y:S01]  /*1b500*/  LDL.LU.64 R66, [R1+0x7b8] ;  /* 0x0007b80001427983 */ /* 0x000ee20000300a00 */
[----:B------:R-:W-:Y:S01]  /*1b510*/  IMAD.MOV.U32 R217, RZ, RZ, R245 ;  /* 0x000000ffffd97224 */ /* 0x000fe200078e00f5 */
[----:B------:R-:W-:Y:S01]  /*1b520*/  MOV R245, R249 ;  /* 0x000000f900f57202 */ /* 0x000fe20000000f00 */
[----:B------:R-:W-:Y:S02]  /*1b530*/  IMAD.MOV.U32 R246, RZ, RZ, R248 ;  /* 0x000000fffff67224 */ /* 0x000fe400078e00f8 */
[----:B------:R-:W-:Y:S01]  /*1b540*/  IMAD.MOV.U32 R248, RZ, RZ, R250 ;  /* 0x000000fffff87224 */ /* 0x000fe200078e00fa */
[----:B------:R-:W-:Y:S01]  /*1b550*/  MOV R250, R68 ;  /* 0x0000004400fa7202 */ /* 0x000fe20000000f00 */
[----:B------:R-:W-:-:S02]  /*1b560*/  IMAD.MOV.U32 R249, RZ, RZ, R69 ;  /* 0x000000fffff97224 */ /* 0x000fc400078e0045 */
[----:B------:R-:W3:Y:S01]  /*1b570*/  LDL.LU.64 R68, [R1+0x598] ;  /* 0x0005980001447983 */ /* 0x000ee20000300a00 */
[----:B------:R-:W-:Y:S02]  /*1b580*/  IMAD.MOV.U32 R19, RZ, RZ, R219 ;  /* 0x000000ffff137224 */ /* 0x000fe400078e00db */
[----:B------:R-:W-:Y:S02]  /*1b590*/  IMAD.MOV.U32 R219, RZ, RZ, R223 ;  /* 0x000000ffffdb7224 */ /* 0x000fe400078e00df */
[----:B------:R-:W-:Y:S01]  /*1b5a0*/  IMAD.MOV.U32 R223, RZ, RZ, R227 ;  /* 0x000000ffffdf7224 */ /* 0x000fe200078e00e3 */
[----:B------:R-:W-:Y:S01]  /*1b5b0*/  MOV R227, R231 ;  /* 0x000000e700e37202 */ /* 0x000fe20000000f00 */
[----:B------:R-:W-:Y:S02]  /*1b5c0*/  IMAD.MOV.U32 R231, RZ, RZ, R235 ;  /* 0x000000ffffe77224 */ /* 0x000fe400078e00eb */
[----:B------:R-:W-:Y:S01]  /*1b5d0*/  IMAD.MOV.U32 R235, RZ, RZ, R239 ;  /* 0x000000ffffeb7224 */ /* 0x000fe200078e00ef */
[----:B------:R-:W-:Y:S01]  /*1b5e0*/  MOV R239, R243 ;  /* 0x000000f300ef7202 */ /* 0x000fe20000000f00 */
[----:B------:R-:W-:-:S02]  /*1b5f0*/  IMAD.MOV.U32 R243, RZ, RZ, R247 ;  /* 0x000000fffff37224 */ /* 0x000fc400078e00f7 */
[----:B------:R-:W-:Y:S01]  /*1b600*/  IMAD.MOV.U32 R247, RZ, RZ, R251 ;  /* 0x000000fffff77224 */ /* 0x000fe200078e00fb */
[----:B------:R-:W-:Y:S01]  /*1b610*/  MOV R251, R79 ;  /* 0x0000004f00fb7202 */ /* 0x000fe20000000f00 */
[----:B------:R-:W-:Y:S02]  /*1b620*/  IMAD.MOV.U32 R252, RZ, RZ, R78 ;  /* 0x000000fffffc7224 */ /* 0x000fe400078e004e */
[----:B------:R-:W3:Y:S01]  /*1b630*/  LDL.LU.64 R78, [R1+0x5a0] ;  /* 0x0005a000014e7983 */ /* 0x000ee20000300a00 */
[----:B------:R-:W-:-:S03]  /*1b640*/  IMAD.MOV.U32 R0, RZ, RZ, R81 ;  /* 0x000000ffff007224 */ /* 0x000fc600078e0051 */
[----:B------:R1:W-:Y:S04]  /*1b650*/  STL [R1+0x504], R80 ;  /* 0x0005045001007387 */ /* 0x0003e80000100800 */
[----:B-1----:R-:W3:Y:S04]  /*1b660*/  LDL.LU.64 R80, [R1+0x5a8] ;  /* 0x0005a80001507983 */ /* 0x002ee80000300a00 */
[----:B------:R1:W-:Y:S04]  /*1b670*/  STL [R1+0x500], R0 ;  /* 0x0005000001007387 */ /* 0x0003e80000100800 */
[----:B------:R1:W-:Y:S02]  /*1b680*/  STL [R1+0x50c], R82 ;  /* 0x00050c5201007387 */ /* 0x0003e40000100800 */
[----:B-1----:R-:W-:-:S02]  /*1b690*/  IMAD.MOV.U32 R0, RZ, RZ, R83 ;  /* 0x000000ffff007224 */ /* 0x002fc400078e0053 */
[----:B------:R-:W3:Y:S04]  /*1b6a0*/  LDL.LU.64 R82, [R1+0x7e0] ;  /* 0x0007e00001527983 */ /* 0x000ee80000300a00 */
[----:B------:R1:W-:Y:S04]  /*1b6b0*/  STL [R1+0x508], R0 ;  /* 0x0005080001007387 */ /* 0x0003e80000100800 */
[----:B------:R1:W-:Y:S02]  /*1b6c0*/  STL [R1+0x514], R84 ;  /* 0x0005145401007387 */ /* 0x0003e40000100800 */
[----:B-1----:R-:W-:-:S02]  /*1b6d0*/  MOV R0, R85 ;  /* 0x0000005500007202 */ /* 0x002fc40000000f00 */
[----:B------:R-:W3:Y:S04]  /*1b6e0*/  LDL.LU.64 R84, [R1+0x5b0] ;  /* 0x0005b00001547983 */ /* 0x000ee80000300a00 */
[----:B------:R1:W-:Y:S04]  /*1b6f0*/  STL [R1+0x510], R0 ;  /* 0x0005100001007387 */ /* 0x0003e80000100800 */
[----:B------:R1:W-:Y:S02]  /*1b700*/  STL [R1+0x51c], R70 ;  /* 0x00051c4601007387 */ /* 0x0003e40000100800 */
[----:B-1----:R-:W-:-:S02]  /*1b710*/  IMAD.MOV.U32 R0, RZ, RZ, R71 ;  /* 0x000000ffff007224 */ /* 0x002fc400078e0047 */
[----:B------:R-:W3:Y:S04]  /*1b720*/  LDL.LU.64 R70, [R1+0x5b8] ;  /* 0x0005b80001467983 */ /* 0x000ee80000300a00 */
[----:B------:R1:W-:Y:S04]  /*1b730*/  STL [R1+0x518], R0 ;  /* 0x0005180001007387 */ /* 0x0003e80000100800 */
[----:B--2---:R2:W-:Y:S01]  /*1b740*/  STL [R1+0x524], R86 ;  /* 0x0005245601007387 */ /* 0x0045e20000100800 */
[----:B-1----:R-:W-:-:S03]  /*1b750*/  IMAD.MOV.U32 R0, RZ, RZ, R87 ;  /* 0x000000ffff007224 */ /* 0x002fc600078e0057 */
[----:B--2---:R-:W2:Y:S04]  /*1b760*/  LDL.LU.64 R86, [R1+0x5c0] ;  /* 0x0005c00001567983 */ /* 0x004ea80000300a00 */
[----:B------:R1:W-:Y:S04]  /*1b770*/  STL [R1+0x520], R0 ;  /* 0x0005200001007387 */ /* 0x0003e80000100800 */
[----:B----4-:R4:W-:Y:S01]  /*1b780*/  STL [R1+0x52c], R72 ;  /* 0x00052c4801007387 */ /* 0x0109e20000100800 */
[----:B-1----:R-:W-:-:S03]  /*1b790*/  MOV R0, R73 ;  /* 0x0000004900007202 */ /* 0x002fc60000000f00 */
[----:B----4-:R-:W4:Y:S04]  /*1b7a0*/  LDL.LU.64 R72, [R1+0x810] ;  /* 0x0008100001487983 */ /* 0x010f280000300a00 */
[----:B------:R1:W-:Y:S04]  /*1b7b0*/  STL [R1+0x528], R0 ;  /* 0x0005280001007387 */ /* 0x0003e80000100800 */
[----:B------:R1:W-:Y:S02]  /*1b7c0*/  STL [R1+0x534], R74 ;  /* 0x0005344a01007387 */ /* 0x0003e40000100800 */
[----:B-1----:R-:W-:-:S02]  /*1b7d0*/  IMAD.MOV.U32 R0, RZ, RZ, R75 ;  /* 0x000000ffff007224 */ /* 0x002fc400078e004b */
[----:B------:R-:W4:Y:S04]  /*1b7e0*/  LDL.LU.64 R74, [R1+0x5c8] ;  /* 0x0005c800014a7983 */ /* 0x000f280000300a00 */
[----:B------:R1:W-:Y:S04]  /*1b7f0*/  STL [R1+0x530], R0 ;  /* 0x0005300001007387 */ /* 0x0003e80000100800 */
[----:B---3--:R3:W-:Y:S01]  /*1b800*/  STL [R1+0x53c], R76 ;  /* 0x00053c4c01007387 */ /* 0x0087e20000100800 */
[----:B-1----:R-:W-:-:S03]  /*1b810*/  IMAD.MOV.U32 R0, RZ, RZ, R77 ;  /* 0x000000ffff007224 */ /* 0x002fc600078e004d */
[----:B---3--:R-:W3:Y:S04]  /*1b820*/  LDL.LU.64 R76, [R1+0x5d0] ;  /* 0x0005d000014c7983 */ /* 0x008ee80000300a00 */
        /* <DEDUP_REMOVED lines=29> */
[----:B--2---:R2:W-:Y:S01]  /*1ba00*/  STL [R1+0x57c], R86 ;  /* 0x00057c5601007387 */ /* 0x0045e20000100800 */
[----:B-1----:R-:W-:-:S03]  /*1ba10*/  IMAD.MOV.U32 R0, RZ, RZ, R87 ;  /* 0x000000ffff007224 */ /* 0x002fc600078e0057 */
[----:B--2---:R-:W2:Y:S04]  /*1ba20*/  LDL.LU.64 R86, [R1+0x600] ;  /* 0x0006000001567983 */ /* 0x004ea80000300a00 */
[----:B------:R1:W-:Y:S04]  /*1ba30*/  STL [R1+0x578], R0 ;  /* 0x0005780001007387 */ /* 0x0003e80000100800 */
[----:B----4-:R4:W-:Y:S01]  /*1ba40*/  STL [R1+0x584], R72 ;  /* 0x0005844801007387 */ /* 0x0109e20000100800 */
[----:B-1----:R-:W-:-:S03]  /*1ba50*/  IMAD.MOV.U32 R0, RZ, RZ, R73 ;  /* 0x000000ffff007224 */ /* 0x002fc600078e0049 */
[----:B----4-:R-:W4:Y:S04]  /*1ba60*/  LDL.LU.64 R72, [R1+0x608] ;  /* 0x0006080001487983 */ /* 0x010f280000300a00 */
[----:B------:R1:W-:Y:S04]  /*1ba70*/  STL [R1+0x580], R0 ;  /* 0x0005800001007387 */ /* 0x0003e80000100800 */
[----:B------:R1:W-:Y:S02]  /*1ba80*/  STL [R1+0x58c], R74 ;  /* 0x00058c4a01007387 */ /* 0x0003e40000100800 */
[----:B-1----:R-:W-:-:S02]  /*1ba90*/  MOV R0, R75 ;  /* 0x0000004b00007202 */ /* 0x002fc40000000f00 */
[----:B------:R-:W4:Y:S04]  /*1baa0*/  LDL.LU.64 R74, [R1+0x888] ;  /* 0x00088800014a7983 */ /* 0x000f280000300a00 */
[----:B------:R1:W-:Y:S04]  /*1bab0*/  STL [R1+0x588], R0 ;  /* 0x0005880001007387 */ /* 0x0003e80000100800 */
[----:B---3--:R3:W-:Y:S01]  /*1bac0*/  STL [R1+0x594], R76 ;  /* 0x0005944c01007387 */ /* 0x0087e20000100800 */
[----:B-1----:R-:W-:-:S03]  /*1bad0*/  IMAD.MOV.U32 R0, RZ, RZ, R77 ;  /* 0x000000ffff007224 */ /* 0x002fc600078e004d */
[----:B---3--:R-:W3:Y:S04]  /*1bae0*/  LDL.LU.64 R76, [R1+0x610] ;  /* 0x00061000014c7983 */ /* 0x008ee80000300a00 */
        /* <DEDUP_REMOVED lines=29> */
[----:B--2---:R2:W-:Y:S01]  /*1bcc0*/  STL [R1+0x5d4], R86 ;  /* 0x0005d45601007387 */ /* 0x0045e20000100800 */
[----:B-1----:R-:W-:-:S03]  /*1bcd0*/  MOV R0, R87 ;  /* 0x0000005700007202 */ /* 0x002fc60000000f00 */
[----:B--2---:R-:W2:Y:S04]  /*1bce0*/  LDL.LU.64 R86, [R1+0x678] ;  /* 0x0006780001567983 */ /* 0x004ea80000300a00 */
[----:B------:R1:W-:Y:S04]  /*1bcf0*/  STL [R1+0x5d0], R0 ;  /* 0x0005d00001007387 */ /* 0x0003e80000100800 */
[----:B----4-:R4:W-:Y:S01]  /*1bd00*/  STL [R1+0x5dc], R72 ;  /* 0x0005dc4801007387 */ /* 0x0109e20000100800 */
[----:B-1----:R-:W-:-:S03]  /*1bd10*/  IMAD.MOV.U32 R0, RZ, RZ, R73 ;  /* 0x000000ffff007224 */ /* 0x002fc600078e0049 */
[----:B----4-:R-:W4:Y:S04]  /*1bd20*/  LDL.LU.64 R72, [R1+0x688] ;  /* 0x0006880001487983 */ /* 0x010f280000300a00 */
[----:B------:R1:W-:Y:S04]  /*1bd30*/  STL [R1+0x5d8], R0 ;  /* 0x0005d80001007387 */ /* 0x0003e80000100800 */
[----:B------:R1:W-:Y:S02]  /*1bd40*/  STL [R1+0x5e4], R74 ;  /* 0x0005e44a01007387 */ /* 0x0003e40000100800 */
[----:B-1----:R-:W-:-:S02]  /*1bd50*/  IMAD.MOV.U32 R0, RZ, RZ, R75 ;  /* 0x000000ffff007224 */ /* 0x002fc400078e004b */
[----:B------:R-:W4:Y:S04]  /*1bd60*/  LDL.LU.64 R74, [R1+0x698] ;  /* 0x00069800014a7983 */ /* 0x000f280000300a00 */
[----:B------:R1:W-:Y:S04]  /*1bd70*/  STL [R1+0x5e0], R0 ;  /* 0x0005e00001007387 */ /* 0x0003e80000100800 */
[----:B---3--:R3:W-:Y:S01]  /*1bd80*/  STL [R1+0x5ec], R76 ;  /* 0x0005ec4c01007387 */ /* 0x0087e20000100800 */
[----:B-1----:R-:W-:-:S03]  /*1bd90*/  MOV R0, R77 ;  /* 0x0000004d00007202 */ /* 0x002fc60000000f00 */
[----:B---3--:R-:W3:Y:S04]  /*1bda0*/  LDL.LU.64 R76, [R1+0x8a0] ;  /* 0x0008a000014c7983 */ /* 0x008ee80000300a00 */
        /* <DEDUP_REMOVED lines=743> */
[----:B------:R-:W4:Y:S04]  /*1ec20*/  LDL.64 R74, [R1+0xe40] ;  /* 0x000e4000014a7983 */ /* 0x000f280000100a00 */
        /* <DEDUP_REMOVED lines=53> */
[----:B------:R-:W-:Y:S04]  /*1ef80*/  STL [R1+0xc2c], R68 ;  /* 0x000c2c4401007387 */ /* 0x000fe80000100800 */
[----:B------:R-:W3:Y:S01]  /*1ef90*/  LDL.LU.64 R64, [R1+0xc88] ;  /* 0x000c880001407983 */ /* 0x000ee20000300a00 */
[----:B-1----:R-:W-:-:S05]  /*1efa0*/  IMAD.MOV.U32 R0, RZ, RZ, R69 ;  /* 0x000000ffff007224 */ /* 0x002fca00078e0045 */
[----:B------:R1:W-:Y:S04]  /*1efb0*/  STL [R1+0xc28], R0 ;  /* 0x000c280001007387 */ /* 0x0003e80000100800 */
[----:B------:R1:W-:Y:S02]  /*1efc0*/  STL [R1+0xc34], R78 ;  /* 0x000c344e01007387 */ /* 0x0003e40000100800 */
[----:B-1----:R-:W-:Y:S02]  /*1efd0*/  MOV R0, R79 ;  /* 0x0000004f00007202 */ /* 0x002fe40000000f00 */
        /* <DEDUP_REMOVED lines=14> */
[----:B------:R-:W-:Y:S04]  /*1f0c0*/  STL [R1+0xc54], R70 ;  /* 0x000c544601007387 */ /* 0x000fe80000100800 */
[----:B------:R-:W3:Y:S01]  /*1f0d0*/  LDL.LU.64 R68, [R1+0xcb0] ;  /* 0x000cb00001447983 */ /* 0x000ee20000300a00 */
[----:B-1----:R-:W-:-:S05]  /*1f0e0*/  IMAD.MOV.U32 R0, RZ, RZ, R71 ;  /* 0x000000ffff007224 */ /* 0x002fca00078e0047 */
[----:B------:R2:W-:Y:S02]  /*1f0f0*/  STL [R1+0xc50], R0 ;  /* 0x000c500001007387 */ /* 0x0005e40000100800 */
[----:B--2---:R-:W-:Y:S02]  /*1f100*/  IMAD.MOV.U32 R0, RZ, RZ, R87 ;  /* 0x000000ffff007224 */ /* 0x004fe400078e0057 */
[----:B------:R1:W-:Y:S04]  /*1f110*/  STL [R1+0xc5c], R86 ;  /* 0x000c5c5601007387 */ /* 0x0003e80000100800 */
[----:B-1----:R-:W2:Y:S04]  /*1f120*/  LDL.LU.64 R86, [R1+0xcb8] ;  /* 0x000cb80001567983 */ /* 0x002ea80000300a00 */
[----:B------:R1:W-:Y:S04]  /*1f130*/  STL [R1+0xc58], R0 ;  /* 0x000c580001007387 */ /* 0x0003e80000100800 */
[----:B----4-:R4:W-:Y:S04]  /*1f140*/  STL [R1+0xc64], R72 ;  /* 0x000c644801007387 */ /* 0x0109e80000100800 */
[----:B------:R-:W2:Y:S01]  /*1f150*/  LDL.LU.64 R70, [R1+0xcc0] ;  /* 0x000cc00001467983 */ /* 0x000ea20000300a00 */
[----:B-1----:R-:W-:-:S03]  /*1f160*/  MOV R0, R73 ;  /* 0x0000004900007202 */ /* 0x002fc60000000f00 */
[----:B------:R-:W-:Y:S04]  /*1f170*/  STL [R1+0xc6c], R74 ;  /* 0x000c6c4a01007387 */ /* 0x000fe80000100800 */
[----:B------:R1:W-:Y:S04]  /*1f180*/  STL [R1+0xc60], R0 ;  /* 0x000c600001007387 */ /* 0x0003e80000100800 */
[----:B----4-:R-:W4:Y:S01]  /*1f190*/  LDL.LU.64 R72, [R1+0xcc8] ;  /* 0x000cc80001487983 */ /* 0x010f220000300a00 */
[----:B-1----:R-:W-:-:S03]  /*1f1a0*/  IMAD.MOV.U32 R0, RZ, RZ, R75 ;  /* 0x000000ffff007224 */ /* 0x002fc600078e004b */
[----:B---3--:R-:W-:Y:S04]  /*1f1b0*/  STL [R1+0xc74], R76 ;  /* 0x000c744c01007387 */ /* 0x008fe80000100800 */
[----:B------:R1:W-:Y:S04]  /*1f1c0*/  STL [R1+0xc68], R0 ;  /* 0x000c680001007387 */ /* 0x0003e80000100800 */
[----:B------:R-:W3:Y:S01]  /*1f1d0*/  LDL.LU.64 R74, [R1+0xcd0] ;  /* 0x000cd000014a7983 */ /* 0x000ee20000300a00 */
[----:B-1----:R-:W-:-:S03]  /*1f1e0*/  IMAD.MOV.U32 R0, RZ, RZ, R77 ;  /* 0x000000ffff007224 */ /* 0x002fc600078e004d */
[----:B------:R-:W-:Y:S04]  /*1f1f0*/  STL [R1+0xc7c], R66 ;  /* 0x000c7c4201007387 */ /* 0x000fe80000100800 */
[----:B------:R1:W-:Y:S04]  /*1f200*/  STL [R1+0xc70], R0 ;  /* 0x000c700001007387 */ /* 0x0003e80000100800 */
[----:B------:R-:W3:Y:S01]  /*1f210*/  LDL.LU.64 R76, [R1+0xcd8] ;  /* 0x000cd800014c7983 */ /* 0x000ee20000300a00 */
[----:B-1----:R-:W-:-:S03]  /*1f220*/  MOV R0, R67 ;  /* 0x0000004300007202 */ /* 0x002fc60000000f00 */
[----:B------:R-:W-:Y:S04]  /*1f230*/  STL [R1+0xc84], R64 ;  /* 0x000c844001007387 */ /* 0x000fe80000100800 */
[----:B------:R1:W-:Y:S04]  /*1f240*/  STL [R1+0xc78], R0 ;  /* 0x000c780001007387 */ /* 0x0003e80000100800 */
[----:B------:R-:W3:Y:S01]  /*1f250*/  LDL.LU.64 R66, [R1+0xce0] ;  /* 0x000ce00001427983 */ /* 0x000ee20000300a00 */
[----:B-1----:R-:W-:-:S03]  /*1f260*/  IMAD.MOV.U32 R0, RZ, RZ, R65 ;  /* 0x000000ffff007224 */ /* 0x002fc600078e0041 */
[----:B------:R-:W-:Y:S04]  /*1f270*/  STL [R1+0xc8c], R78 ;  /* 0x000c8c4e01007387 */ /* 0x000fe80000100800 */
[----:B------:R1:W-:Y:S02]  /*1f280*/  STL [R1+0xc80], R0 ;  /* 0x000c800001007387 */ /* 0x0003e40000100800 */
[----:B-1----:R-:W-:Y:S02]  /*1f290*/  IMAD.MOV.U32 R0, RZ, RZ, R79 ;  /* 0x000000ffff007224 */ /* 0x002fe400078e004f */
        /* <DEDUP_REMOVED lines=17> */
[----:B------:R2:W-:Y:S02]  /*1f3b0*/  STL [R1+0xca8], R0 ;  /* 0x000ca80001007387 */ /* 0x0005e40000100800 */
[----:B--2---:R-:W-:Y:S02]  /*1f3c0*/  IMAD.MOV.U32 R0, RZ, RZ, R87 ;  /* 0x000000ffff007224 */ /* 0x004fe400078e0057 */
[----:B------:R1:W-:Y:S04]  /*1f3d0*/  STL [R1+0xcb4], R86 ;  /* 0x000cb45601007387 */ /* 0x0003e80000100800 */
[----:B------:R-:W-:Y:S04]  /*1f3e0*/  STL [R1+0xcbc], R70 ;  /* 0x000cbc4601007387 */ /* 0x000fe80000100800 */
[----:B------:R2:W-:Y:S04]  /*1f3f0*/  STL [R1+0xcb0], R0 ;  /* 0x000cb00001007387 */ /* 0x0005e80000100800 */
[----:B-1----:R-:W3:Y:S01]  /*1f400*/  LDL.LU.64 R86, [R1+0xd10] ;  /* 0x000d100001567983 */ /* 0x002ee20000300a00 */
[----:B--2---:R-:W-:-:S03]  /*1f410*/  IMAD.MOV.U32 R0, RZ, RZ, R71 ;  /* 0x000000ffff007224 */ /* 0x004fc600078e0047 */
[----:B----4-:R-:W-:Y:S04]  /*1f420*/  STL [R1+0xcc4], R72 ;  /* 0x000cc44801007387 */ /* 0x010fe80000100800 */
[----:B------:R1:W-:Y:S04]  /*1f430*/  STL [R1+0xcb8], R0 ;  /* 0x000cb80001007387 */ /* 0x0003e80000100800 */
[----:B------:R-:W2:Y:S01]  /*1f440*/  LDL.LU.64 R70, [R1+0xd18] ;  /* 0x000d180001467983 */ /* 0x000ea20000300a00 */
[----:B-1----:R-:W-:-:S03]  /*1f450*/  MOV R0, R73 ;  /* 0x0000004900007202 */ /* 0x002fc60000000f00 */
[----:B---3--:R-:W-:Y:S04]  /*1f460*/  STL [R1+0xccc], R74 ;  /* 0x000ccc4a01007387 */ /* 0x008fe80000100800 */
[----:B------:R1:W-:Y:S04]  /*1f470*/  STL [R1+0xcc0], R0 ;  /* 0x000cc00001007387 */ /* 0x0003e80000100800 */
[----:B------:R-:W3:Y:S01]  /*1f480*/  LDL.LU.64 R72, [R1+0xd20] ;  /* 0x000d200001487983 */ /* 0x000ee20000300a00 */
[----:B-1----:R-:W-:-:S03]  /*1f490*/  IMAD.MOV.U32 R0, RZ, RZ, R75 ;  /* 0x000000ffff007224 */ /* 0x002fc600078e004b */
[----:B------:R-:W-:Y:S04]  /*1f4a0*/  STL [R1+0xcd4], R76 ;  /* 0x000cd44c01007387 */ /* 0x000fe80000100800 */
[----:B------:R1:W-:Y:S04]  /*1f4b0*/  STL [R1+0xcc8], R0 ;  /* 0x000cc80001007387 */ /* 0x0003e80000100800 */
[----:B------:R-:W4:Y:S01]  /*1f4c0*/  LDL.LU.64 R74, [R1+0xd28] ;  /* 0x000d2800014a7983 */ /* 0x000f220000300a00 */
[----:B-1----:R-:W-:-:S03]  /*1f4d0*/  IMAD.MOV.U32 R0, RZ, RZ, R77 ;  /* 0x000000ffff007224 */ /* 0x002fc600078e004d */
[----:B------:R-:W-:Y:S04]  /*1f4e0*/  STL [R1+0xcdc], R66 ;  /* 0x000cdc4201007387 */ /* 0x000fe80000100800 */
[----:B------:R1:W-:Y:S04]  /*1f4f0*/  STL [R1+0xcd0], R0 ;  /* 0x000cd00001007387 */ /* 0x0003e80000100800 */
[----:B------:R-:W4:Y:S04]  /*1f500*/  LDL.LU.64 R76, [R1+0xd30] ;  /* 0x000d3000014c7983 */ /* 0x000f280000300a00 */
[----:B------:R-:W4:Y:S01]  /*1f510*/  LDL.LU.64 R64, [R1+0xd38] ;  /* 0x000d380001407983 */ /* 0x000f220000300a00 */
[----:B-1----:R-:W-:-:S05]  /*1f520*/  MOV R0, R67 ;  /* 0x0000004300007202 */ /* 0x002fca0000000f00 */
[----:B------:R1:W-:Y:S04]  /*1f530*/  STL [R1+0xcd8], R0 ;  /* 0x000cd80001007387 */ /* 0x0003e80000100800 */
[----:B------:R1:W-:Y:S02]  /*1f540*/  STL [R1+0xce4], R78 ;  /* 0x000ce44e01007387 */ /* 0x0003e40000100800 */
[----:B-1----:R-:W-:Y:S02]  /*1f550*/  IMAD.MOV.U32 R0, RZ, RZ, R79 ;  /* 0x000000ffff007224 */ /* 0x002fe400078e004f */
[----:B------:R-:W4:Y:S04]  /*1f560*/  LDL.LU.64 R78, [R1+0xd40] ;  /* 0x000d4000014e7983 */ /* 0x000f280000300a00 */
[----:B------:R1:W-:Y:S04]  /*1f570*/  STL [R1+0xce0], R0 ;  /* 0x000ce00001007387 */ /* 0x0003e80000100800 */
[----:B------:R1:W-:Y:S02]  /*1f580*/  STL [R1+0xcec], R80 ;  /* 0x000cec5001007387 */ /* 0x0003e40000100800 */
[----:B-1----:R-:W-:-:S02]  /*1f590*/  IMAD.MOV.U32 R0, RZ, RZ, R81 ;  /* 0x000000ffff007224 */ /* 0x002fc400078e0051 */
[----:B------:R-:W4:Y:S04]  /*1f5a0*/  LDL.LU.64 R80, [R1+0xd48] ;  /* 0x000d480001507983 */ /* 0x000f280000300a00 */
[----:B------:R1:W-:Y:S04]  /*1f5b0*/  STL [R1+0xce8], R0 ;  /* 0x000ce80001007387 */ /* 0x0003e80000100800 */
[----:B------:R1:W-:Y:S04]  /*1f5c0*/  STL [R1+0xcf4], R82 ;  /* 0x000cf45201007387 */ /* 0x0003e80000100800 */
[----:B------:R-:W4:Y:S01]  /*1f5d0*/  LDL.LU.64 R66, [R1+0xd50] ;  /* 0x000d500001427983 */ /* 0x000f220000300a00 */
[----:B-1----:R-:W-:-:S03]  /*1f5e0*/  MOV R0, R83 ;  /* 0x0000005300007202 */ /* 0x002fc60000000f00 */
[----:B------:R-:W-:Y:S04]  /*1f5f0*/  STL [R1+0xcfc], R84 ;  /* 0x000cfc5401007387 */ /* 0x000fe80000100800 */
[----:B------:R1:W-:Y:S04]  /*1f600*/  STL [R1+0xcf0], R0 ;  /* 0x000cf00001007387 */ /* 0x0003e80000100800 */
[----:B------:R-:W4:Y:S01]  /*1f610*/  LDL.LU.64 R82, [R1+0xd58] ;  /* 0x000d580001527983 */ /* 0x000f220000300a00 */
[----:B-1----:R-:W-:-:S03]  /*1f620*/  IMAD.MOV.U32 R0, RZ, RZ, R85 ;  /* 0x000000ffff007224 */ /* 0x002fc600078e0055 */
[----:B------:R-:W-:Y:S04]  /*1f630*/  STL [R1+0xd04], R68 ;  /* 0x000d044401007387 */ /* 0x000fe80000100800 */
[----:B------:R1:W-:Y:S04]  /*1f640*/  STL [R1+0xcf8], R0 ;  /* 0x000cf80001007387 */ /* 0x0003e80000100800 */
[----:B------:R-:W4:Y:S01]  /*1f650*/  LDL.LU.64 R84, [R1+0xd60] ;  /* 0x000d600001547983 */ /* 0x000f220000300a00 */
[----:B-1----:R-:W-:-:S03]  /*1f660*/  IMAD.MOV.U32 R0, RZ, RZ, R69 ;  /* 0x000000ffff007224 */ /* 0x002fc600078e0045 */
[----:B------:R-:W4:Y:S04]  /*1f670*/  LDL.LU.64 R68, [R1+0xd68] ;  /* 0x000d680001447983 */ /* 0x000f280000300a00 */
[----:B------:R1:W-:Y:S04]  /*1f680*/  STL [R1+0xd00], R0 ;  /* 0x000d000001007387 */ /* 0x0003e80000100800 */
[----:B------:R1:W-:Y:S02]  /*1f690*/  STL [R1+0xd0c], R86 ;  /* 0x000d0c5601007387 */ /* 0x0003e40000100800 */
[----:B-1----:R-:W-:-:S02]  /*1f6a0*/  MOV R0, R87 ;  /* 0x0000005700007202 */ /* 0x002fc40000000f00 */
[----:B------:R-:W4:Y:S04]  /*1f6b0*/  LDL.LU.64 R86, [R1+0xd70] ;  /* 0x000d700001567983 */ /* 0x000f280000300a00 */
[----:B------:R1:W-:Y:S04]  /*1f6c0*/  STL [R1+0xd08], R0 ;  /* 0x000d080001007387 */ /* 0x0003e80000100800 */
[----:B--2---:R2:W-:Y:S01]  /*1f6d0*/  STL [R1+0xd14], R70 ;  /* 0x000d144601007387 */ /* 0x0045e20000100800 */
[----:B-1----:R-:W-:-:S03]  /*1f6e0*/  IMAD.MOV.U32 R0, RZ, RZ, R71 ;  /* 0x000000ffff007224 */ /* 0x002fc600078e0047 */
[----:B--2---:R-:W2:Y:S04]  /*1f6f0*/  LDL.LU.64 R70, [R1+0xd78] ;  /* 0x000d780001467983 */ /* 0x004ea80000300a00 */
[----:B------:R1:W-:Y:S04]  /*1f700*/  STL [R1+0xd10], R0 ;  /* 0x000d100001007387 */ /* 0x0003e80000100800 */
[----:B---3--:R3:W-:Y:S01]  /*1f710*/  STL [R1+0xd1c], R72 ;  /* 0x000d1c4801007387 */ /* 0x0087e20000100800 */
[----:B-1----:R-:W-:-:S03]  /*1f720*/  IMAD.MOV.U32 R0, RZ, RZ, R73 ;  /* 0x000000ffff007224 */ /* 0x002fc600078e0049 */
[----:B---3--:R-:W3:Y:S04]  /*1f730*/  LDL.LU.64 R72, [R1+0xd80] ;  /* 0x000d800001487983 */ /* 0x008ee80000300a00 */
[----:B------:R1:W-:Y:S04]  /*1f740*/  STL [R1+0xd18], R0 ;  /* 0x000d180001007387 */ /* 0x0003e80000100800 */
[----:B----4-:R4:W-:Y:S01]  /*1f750*/  STL [R1+0xd24], R74 ;  /* 0x000d244a01007387 */ /* 0x0109e20000100800 */
[----:B-1----:R-:W-:-:S03]  /*1f760*/  MOV R0, R75 ;  /* 0x0000004b00007202 */ /* 0x002fc60000000f00 */
[----:B----4-:R-:W4:Y:S04]  /*1f770*/  LDL.LU.64 R74, [R1+0xd88] ;  /* 0x000d8800014a7983 */ /* 0x010f280000300a00 */
[----:B------:R1:W-:Y:S04]  /*1f780*/  STL [R1+0xd20], R0 ;  /* 0x000d200001007387 */ /* 0x0003e80000100800 */
[----:B------:R1:W-:Y:S02]  /*1f790*/  STL [R1+0xd2c], R76 ;  /* 0x000d2c4c01007387 */ /* 0x0003e40000100800 */
[----:B-1----:R-:W-:-:S02]  /*1f7a0*/  IMAD.MOV.U32 R0, RZ, RZ, R77 ;  /* 0x000000ffff007224 */ /* 0x002fc400078e004d */
[----:B------:R-:W-:Y:S04]  /*1f7b0*/  STL [R1+0xd34], R64 ;  /* 0x000d344001007387 */ /* 0x000fe80000100800 */
[----:B------:R1:W-:Y:S04]  /*1f7c0*/  STL [R1+0xd28], R0 ;  /* 0x000d280001007387 */ /* 0x0003e80000100800 */
[----:B------:R-:W4:Y:S01]  /*1f7d0*/  LDL.LU.64 R76, [R1+0xd90] ;  /* 0x000d9000014c7983 */ /* 0x000f220000300a00 */
[----:B-1----:R-:W-:-:S03]  /*1f7e0*/  IMAD.MOV.U32 R0, RZ, RZ, R65 ;  /* 0x000000ffff007224 */ /* 0x002fc600078e0041 */
[----:B------:R-:W-:Y:S04]  /*1f7f0*/  STL [R1+0xd3c], R78 ;  /* 0x000d3c4e01007387 */ /* 0x000fe80000100800 */
[----:B------:R1:W-:Y:S02]  /*1f800*/  STL [R1+0xd30], R0 ;  /* 0x000d300001007387 */ /* 0x0003e40000100800 */
[----:B-1----:R-:W-:Y:S02]  /*1f810*/  MOV R0, R79 ;  /* 0x0000004f00007202 */ /* 0x002fe40000000f00 */
[----:B------:R-:W4:Y:S04]  /*1f820*/  LDL.LU.64 R78, [R1+0xd98] ;  /* 0x000d9800014e7983 */ /* 0x000f280000300a00 */
        /* <DEDUP_REMOVED lines=23> */
[----:B--2---:R-:W-:Y:S04]  /*1f9a0*/  STL [R1+0xd74], R70 ;  /* 0x000d744601007387 */ /* 0x004fe80000100800 */
[----:B------:R-:W2:Y:S01]  /*1f9b0*/  LDL.LU.64 R56, [R1+0xdc0] ;  /* 0x000dc00001387983 */ /* 0x000ea20000300a00 */
[----:B-1----:R-:W-:-:S05]  /*1f9c0*/  IMAD.MOV.U32 R0, RZ, RZ, R71 ;  /* 0x000000ffff007224 */ /* 0x002fca00078e0047 */
[----:B------:R1:W-:Y:S04]  /*1f9d0*/  STL [R1+0xd70], R0 ;  /* 0x000d700001007387 */ /* 0x0003e80000100800 */
[----:B---3--:R-:W-:Y:S01]  /*1f9e0*/  STL [R1+0xd7c], R72 ;  /* 0x000d7c4801007387 */ /* 0x008fe20000100800 */
[----:B-1----:R-:W-:-:S03]  /*1f9f0*/  IMAD.MOV.U32 R0, RZ, RZ, R73 ;  /* 0x000000ffff007224 */ /* 0x002fc600078e0049 */
[----:B------:R-:W3:Y:S04]  /*1fa00*/  LDL.LU.64 R58, [R1+0xdc8] ;  /* 0x000dc800013a7983 */ /* 0x000ee80000300a00 */
[----:B------:R1:W-:Y:S04]  /*1fa10*/  STL [R1+0xd78], R0 ;  /* 0x000d780001007387 */ /* 0x0003e80000100800 */
[----:B----4-:R-:W-:Y:S04]  /*1fa20*/  STL [R1+0xd84], R74 ;  /* 0x000d844a01007387 */ /* 0x010fe80000100800 */
[----:B------:R-:W4:Y:S01]  /*1fa30*/  LDL.LU.64 R60, [R1+0xdd0] ;  /* 0x000dd000013c7983 */ /* 0x000f220000300a00 */
[----:B-1----:R-:W-:-:S03]  /*1fa40*/  MOV R0, R75 ;  /* 0x0000004b00007202 */ /* 0x002fc60000000f00 */
[----:B------:R-:W4:Y:S04]  /*1fa50*/  LDL.LU.64 R62, [R1+0xdd8] ;  /* 0x000dd800013e7983 */ /* 0x000f280000300a00 */
[----:B------:R1:W-:Y:S04]  /*1fa60*/  STL [R1+0xd80], R0 ;  /* 0x000d800001007387 */ /* 0x0003e80000100800 */
[----:B------:R-:W-:Y:S04]  /*1fa70*/  STL [R1+0xd8c], R76 ;  /* 0x000d8c4c01007387 */ /* 0x000fe80000100800 */
[----:B------:R-:W4:Y:S01]  /*1fa80*/  LDL.LU.64 R64, [R1+0xde0] ;  /* 0x000de00001407983 */ /* 0x000f220000300a00 */
[----:B-1----:R-:W-:-:S03]  /*1fa90*/  IMAD.MOV.U32 R0, RZ, RZ, R77 ;  /* 0x000000ffff007224 */ /* 0x002fc600078e004d */
        /* <DEDUP_REMOVED lines=21> */
[----:B------:R1:W-:Y:S02]  /*1fbf0*/  STL [R1+0xda8], R0 ;  /* 0x000da80001007387 */ /* 0x0003e40000100800 */
[----:B-1----:R-:W-:Y:S02]  /*1fc00*/  MOV R0, R87 ;  /* 0x0000005700007202 */ /* 0x002fe40000000f00 */
[----:B------:R1:W-:Y:S04]  /*1fc10*/  STL [R1+0xdb4], R86 ;  /* 0x000db45601007387 */ /* 0x0003e80000100800 */
[----:B------:R-:W4:Y:S04]  /*1fc20*/  LDL.LU.64 R84, [R1+0xe68] ;  /* 0x000e680001547983 */ /* 0x000f280000300a00 */
[----:B--2---:R-:W-:Y:S04]  /*1fc30*/  STL [R1+0xdbc], R56 ;  /* 0x000dbc3801007387 */ /* 0x004fe80000100800 */
[----:B------:R2:W-:Y:S04]  /*1fc40*/  STL [R1+0xdb0], R0 ;  /* 0x000db00001007387 */ /* 0x0005e80000100800 */
[----:B-1----:R-:W4:Y:S01]  /*1fc50*/  LDL.LU.64 R86, [R1+0xe70] ;  /* 0x000e700001567983 */ /* 0x002f220000300a00 */
[----:B--2---:R-:W-:-:S03]  /*1fc60*/  IMAD.MOV.U32 R0, RZ, RZ, R57 ;  /* 0x000000ffff007224 */ /* 0x004fc600078e0039 */
[----:B---3--:R-:W-:Y:S04]  /*1fc70*/  STL [R1+0xdc4], R58 ;  /* 0x000dc43a01007387 */ /* 0x008fe80000100800 */
[----:B------:R1:W-:Y:S02]  /*1fc80*/  STL [R1+0xdb8], R0 ;  /* 0x000db80001007387 */ /* 0x0003e40000100800 */
[----:B-1----:R-:W-:Y:S02]  /*1fc90*/  IMAD.MOV.U32 R0, RZ, RZ, R59 ;  /* 0x000000ffff007224 */ /* 0x002fe400078e003b */
[----:B----4-:R-:W-:Y:S04]  /*1fca0*/  STL [R1+0xdcc], R60 ;  /* 0x000dcc3c01007387 */ /* 0x010fe80000100800 */
[----:B------:R1:W-:Y:S04]  /*1fcb0*/  STL [R1+0xdc0], R0 ;  /* 0x000dc00001007387 */ /* 0x0003e80000100800 */
[----:B------:R-:W-:Y:S01]  /*1fcc0*/  STL [R1+0xdd4], R62 ;  /* 0x000dd43e01007387 */ /* 0x000fe20000100800 */
[----:B-1----:R-:W-:-:S05]  /*1fcd0*/  MOV R0, R61 ;  /* 0x0000003d00007202 */ /* 0x002fca0000000f00 */
[----:B------:R1:W-:Y:S04]  /*1fce0*/  STL [R1+0xdc8], R0 ;  /* 0x000dc80001007387 */ /* 0x0003e80000100800 */
[----:B------:R-:W-:Y:S01]  /*1fcf0*/  STL [R1+0xddc], R64 ;  /* 0x000ddc4001007387 */ /* 0x000fe20000100800 */
[----:B-1----:R-:W-:-:S05]  /*1fd00*/  IMAD.MOV.U32 R0, RZ, RZ, R63 ;  /* 0x000000ffff007224 */ /* 0x002fca00078e003f */
[----:B------:R1:W-:Y:S04]  /*1fd10*/  STL [R1+0xdd0], R0 ;  /* 0x000dd00001007387 */ /* 0x0003e80000100800 */
[----:B------:R-:W-:Y:S01]  /*1fd20*/  STL [R1+0xde4], R66 ;  /* 0x000de44201007387 */ /* 0x000fe20000100800 */
[----:B-1----:R-:W-:-:S05]  /*1fd30*/  IMAD.MOV.U32 R0, RZ, RZ, R65 ;  /* 0x000000ffff007224 */ /* 0x002fca00078e0041 */
[----:B------:R1:W-:Y:S02]  /*1fd40*/  STL [R1+0xdd8], R0 ;  /* 0x000dd80001007387 */ /* 0x0003e40000100800 */
[----:B-1----:R-:W-:Y:S02]  /*1fd50*/  MOV R0, R67 ;  /* 0x0000004300007202 */ /* 0x002fe40000000f00 */
[----:B------:R-:W-:Y:S04]  /*1fd60*/  STL [R1+0xdec], R68 ;  /* 0x000dec4401007387 */ /* 0x000fe80000100800 */
[----:B------:R1:W-:Y:S04]  /*1fd70*/  STL [R1+0xde0], R0 ;  /* 0x000de00001007387 */ /* 0x0003e80000100800 */
[----:B------:R-:W-:Y:S01]  /*1fd80*/  STL [R1+0xdf4], R70 ;  /* 0x000df44601007387 */ /* 0x000fe20000100800 */
[----:B-1----:R-:W-:-:S05]  /*1fd90*/  IMAD.MOV.U32 R0, RZ, RZ, R69 ;  /* 0x000000ffff007224 */ /* 0x002fca00078e0045 */
[----:B------:R1:W-:Y:S04]  /*1fda0*/  STL [R1+0xde8], R0 ;  /* 0x000de80001007387 */ /* 0x0003e80000100800 */
[----:B------:R-:W-:Y:S01]  /*1fdb0*/  STL [R1+0xdfc], R72 ;  /* 0x000dfc4801007387 */ /* 0x000fe20000100800 */
[----:B-1----:R-:W-:-:S05]  /*1fdc0*/  IMAD.MOV.U32 R0, RZ, RZ, R71 ;  /* 0x000000ffff007224 */ /* 0x002fca00078e0047 */
        /* <DEDUP_REMOVED lines=15> */
[----:B------:R1:W-:Y:S02]  /*1fec0*/  STL [R1+0xe18], R0 ;  /* 0x000e180001007387 */ /* 0x0003e40000100800 */
[----:B-1----:R-:W-:Y:S02]  /*1fed0*/  IMAD.MOV.U32 R0, RZ, RZ, R83 ;  /* 0x000000ffff007224 */ /* 0x002fe400078e0053 */
[----:B------:R-:W-:Y:S04]  /*1fee0*/  STL [R1+0xe2c], R84 ;  /* 0x000e2c5401007387 */ /* 0x000fe80000100800 */
[----:B------:R1:W-:Y:S02]  /*1fef0*/  STL [R1+0xe20], R0 ;  /* 0x000e200001007387 */ /* 0x0003e40000100800 */
[----:B-1----:R-:W-:Y:S01]  /*1ff00*/  MOV R0, R85 ;  /* 0x0000005500007202 */ /* 0x002fe20000000f00 */
[----:B------:R-:W-:-:S04]  /*1ff10*/  IMAD.MOV.U32 R2, RZ, RZ, R87 ;  /* 0x000000ffff027224 */ /* 0x000fc800078e0057 */
[----:B------:R-:W-:Y:S04]  /*1ff20*/  STL [R1+0xe28], R0 ;  /* 0x000e280001007387 */ /* 0x000fe80000100800 */
[----:B------:R-:W-:Y:S04]  /*1ff30*/  STL [R1+0xe34], R86 ;  /* 0x000e345601007387 */ /* 0x000fe80000100800 */
[----:B------:R1:W-:Y:S04]  /*1ff40*/  STL [R1+0xe30], R2 ;  /* 0x000e300201007387 */ /* 0x0003e80000100800 */
[----:B------:R2:W-:Y:S01]  /*1ff50*/  STL [R1+0xe3c], R4 ;  /* 0x000e3c0401007387 */ /* 0x0005e20000100800 */
[----:B-1----:R-:W-:-:S05]  /*1ff60*/  IMAD.MOV.U32 R2, RZ, RZ, R5 ;  /* 0x000000ffff027224 */ /* 0x002fca00078e0005 */
[----:B------:R2:W-:Y:S04]  /*1ff70*/  STL [R1+0xe38], R2 ;  /* 0x000e380201007387 */ /* 0x0005e80000100800 */
        /* <DEDUP_REMOVED lines=320> */
[----:B------:R-:W-:Y:S01]  /*21380*/  SHF.R.S32.HI R0, RZ, 0x1f, R11 ;  /* 0x0000001fff007819 */ /* 0x000fe2000001140b */
[----:B------:R-:W-:-:S03]  /*21390*/  USHF.R.S32.HI UR6, URZ, 0x1f, UR7 ;  /* 0x0000001f3f067899 */ /* 0x000fc60008011407 */
[----:B------:R-:W-:Y:S01]  /*213a0*/  LEA.HI R0, R0, R11, RZ, 0x6 ;  /* 0x0000000b00007211 */ /* 0x000fe200078f30ff */
[----:B------:R-:W-:Y:S01]  /*213b0*/  USHF.R.S32.HI UR11, URZ, 0x1f, UR8 ;  /* 0x0000001f3f0b7899 */ /* 0x000fe20008011408 */
[----:B------:R-:W-:Y:S02]  /*213c0*/  MOV R11, RZ ;  /* 0x000000ff000b7202 */ /* 0x000fe40000000f00 */
        /* <DEDUP_REMOVED lines=63> */
[----:B------:R-:W-:-:S02]  /*217c0*/  SHF.R.S32.HI R0, RZ, 0x6, R0 ;  /* 0x00000006ff007819 */ /* 0x000fc40000011400 */
        /* <DEDUP_REMOVED lines=32> */
[----:B------:R-:W-:Y:S01]  /*219d0*/  CS2R R86, SRZ ;  /* 0x0000000000567805 */ /* 0x000fe2000001ff00 */
[----:B------:R-:W-:Y:S02]  /*219e0*/  USHF.L.U32 UR4, UR7, 0x2, URZ ;  /* 0x0000000207047899 */ /* 0x000fe4000800063f */
[----:B------:R-:W-:Y:S02]  /*219f0*/  USHF.L.U32 UR5, UR8, 0x2, URZ ;  /* 0x0000000208057899 */ /* 0x000fe4000800063f */
[----:B------:R-:W-:Y:S01]  /*21a00*/  USHF.L.U64.HI UR7, UR7, 0x2, UR6 ;  /* 0x0000000207077899 */ /* 0x000fe20008010206 */
[----:B------:R-:W-:Y:S01]  /*21a10*/  UMOV UR9, 0x3 ;  /* 0x0000000300097882 */ /* 0x000fe20000000000 */
[----:B------:R-:W-:Y:S01]  /*21a20*/  USHF.L.U64.HI UR8, UR8, 0x2, UR11 ;  /* 0x0000000208087899 */ /* 0x000fe2000801020b */
[----:B--2---:R-:W-:-:S11]  /*21a30*/  UMOV UR6, 0xffffffff ;  /* 0xffffffff00067882 */ /* 0x004fd60000000000 */
.L_x_1:
[----:B------:R-:W-:Y:S01]  /*21a40*/  STL.64 [R1+0x11a8], R150 ;  /* 0x0011a89601007387 */ /* 0x000fe20000100a00 */
[----:B------:R-:W-:Y:S01]  /*21a50*/  UIADD3 UR6, UR6, 0x1, URZ ;  /* 0x0000000106067890 */ /* 0x000fe2000fffe03f */
[----:B------:R-:W-:-:S04]  /*21a60*/  DEPBAR.LE SB0, 0x6 ;  /* 0x000081800000791a */ /* 0x000fc80000000000 */
[----:B------:R-:W-:Y:S01]  /*21a70*/  STL.64 [R1+0x11a0], R148 ;  /* 0x0011a09401007387 */ /* 0x000fe20000100a00 */
[----:B------:R-:W-:Y:S01]  /*21a80*/  UMOV UR37, 0x40000040 ;  /* 0x4000004000257882 */ /* 0x000fe20000000000 */
[----:B------:R-:W-:Y:S01]  /*21a90*/  UMOV UR39, 0x40000040 ;  /* 0x4000004000277882 */ /* 0x000fe20000000000 */
[----:B------:R-:W1:Y:S01]  /*21aa0*/  LDC R0, c[0x0][0x230] ;  /* 0x00008c00ff007b82 */ /* 0x000e620000000800 */
        /* <DEDUP_REMOVED lines=30> */
[----:B--2---:R-:W2:Y:S04]  /*21c90*/  LDL.LU.64 R88, [R1+0x400] ;  /* 0x0004000001587983 */ /* 0x004ea80000300a00 */
        /* <DEDUP_REMOVED lines=31> */
[----:B------:R-:W-:Y:S01]  /*21e90*/  UISETP.GT.AND UP0, UPT, UR6, 0x4, UPT ;  /* 0x000000040600788c */ /* 0x000fe2000bf04270 */
[----:B------:R-:W-:Y:S03]  /*21ea0*/  BAR.SYNC.DEFER_BLOCKING 0x0 ;  /* 0x0000000000007b1d */ /* 0x000fe60000010000 */
[----:B------:R-:W-:-:S04]  /*21eb0*/  USEL UR6, UR6, URZ, !UP0 ;  /* 0x0000003f06067287 */ /* 0x000fc8000c000000 */
[----:B------:R-:W-:Y:S02]  /*21ec0*/  ULEA UR12, UR6, UR10, 0xf ;  /* 0x0000000a060c7291 */ /* 0x000fe4000f8e783f */
[----:B------:R-:W-:Y:S01]  /*21ed0*/  ULEA UR11, UR6, UR10, 0x11 ;  /* 0x0000000a060b7291 */ /* 0x000fe2000f8e883f */
[----:B------:R-:W-:Y:S01]  /*21ee0*/  STL.64 [R1+0x10a8], R86 ;  /* 0x0010a85601007387 */ /* 0x000fe20000100a00 */
[----:B------:R-:W-:Y:S02]  /*21ef0*/  UIADD3 UR12, UR12, 0xa0000, URZ ;  /* 0x000a00000c0c7890 */ /* 0x000fe4000fffe03f */
[----:B------:R-:W-:Y:S01]  /*21f00*/  USHF.R.U32.HI UR11, URZ, 0x4, UR11 ;  /* 0x000000043f0b7899 */ /* 0x000fe2000801160b */
[----:B------:R-:W-:Y:S01]  /*21f10*/  STL.64 [R1+0x10a0], R84 ;  /* 0x0010a05401007387 */ /* 0x000fe20000100a00 */
[----:B------:R-:W-:Y:S02]  /*21f20*/  USHF.R.U32.HI UR12, URZ, 0x4, UR12 ;  /* 0x000000043f0c7899 */ /* 0x000fe4000801160c */
[----:B------:R-:W-:Y:S01]  /*21f30*/  USGXT.U32 UR36, UR11, 0xe ;  /* 0x0000000e0b24789a */ /* 0x000fe20008000000 */
[----:B------:R-:W-:Y:S01]  /*21f40*/  STL.64 [R1+0x1098], R82 ;  /* 0x0010985201007387 */ /* 0x000fe20000100a00 */
[----:B------:R-:W-:-:S02]  /*21f50*/  USGXT.U32 UR38, UR12, 0xe ;  /* 0x0000000e0c26789a */ /* 0x000fc40008000000 */
[----:B------:R-:W-:Y:S01]  /*21f60*/  UIADD3 UR40, UP0, UR36, 0x2, URZ ;  /* 0x0000000224287890 */ /* 0x000fe2000ff1e03f */
[----:B------:R-:W-:Y:S01]  /*21f70*/  STL.64 [R1+0x1090], R80 ;  /* 0x0010905001007387 */ /* 0x000fe20000100a00 */
[----:B------:R-:W-:Y:S01]  /*21f80*/  UIADD3 UR42, UP1, UR38, 0x2, URZ ;  /* 0x00000002262a7890 */ /* 0x000fe2000ff3e03f */
[----:B------:R-:W-:Y:S01]  /*21f90*/  UMOV UR11, URZ ;  /* 0x0000003f000b7c82 */ /* 0x000fe20008000000 */
[----:B------:R-:W-:Y:S01]  /*21fa0*/  UMOV UR12, URZ ;  /* 0x0000003f000c7c82 */ /* 0x000fe20008000000 */
[----:B------:R-:W-:Y:S01]  /*21fb0*/  UIADD3.X UR41, UR11, 0x40000040, URZ, UP0, !UPT ;  /* 0x400000400b297890 */ /* 0x000fe200087fe43f */
[----:B------:R-:W-:Y:S01]  /*21fc0*/  STL.64 [R1+0x1088], R78 ;  /* 0x0010884e01007387 */ /* 0x000fe20000100a00 */
[----:B------:R-:W-:Y:S02]  /*21fd0*/  UIADD3.X UR43, UR12, 0x40000040, URZ, UP1, !UPT ;  /* 0x400000400c2b7890 */ /* 0x000fe40008ffe43f */
[----:B------:R-:W-:Y:S01]  /*21fe0*/  UIADD3.64 UR32, UR40, 0x2, URZ ;  /* 0x0000000228207897 */ /* 0x000fe2000fffe03f */
[----:B------:R-:W-:Y:S01]  /*21ff0*/  STL.64 [R1+0x1080], R76 ;  /* 0x0010804c01007387 */ /* 0x000fe20000100a00 */
[----:B------:R-:W-:-:S02]  /*22000*/  UIADD3.64 UR34, UR42, 0x2, URZ ;  /* 0x000000022a227897 */ /* 0x000fc4000fffe03f */
[----:B------:R-:W-:Y:S01]  /*22010*/  UIADD3.64 UR28, UR40, 0x4, URZ ;  /* 0x00000004281c7897 */ /* 0x000fe2000fffe03f */
[----:B------:R-:W-:Y:S01]  /*22020*/  STL.64 [R1+0x1078], R74 ;  /* 0x0010784a01007387 */ /* 0x000fe20000100a00 */
[----:B------:R-:W-:Y:S02]  /*22030*/  UIADD3.64 UR30, UR42, 0x4, URZ ;  /* 0x000000042a1e7897 */ /* 0x000fe4000fffe03f */
[----:B------:R-:W-:Y:S01]  /*22040*/  UIADD3.64 UR24, UR40, 0xffe, URZ ;  /* 0x00000ffe28187897 */ /* 0x000fe2000fffe03f */
[----:B------:R-:W-:Y:S01]  /*22050*/  STL.64 [R1+0x1070], R72 ;  /* 0x0010704801007387 */ /* 0x000fe20000100a00 */
[----:B------:R-:W-:Y:S02]  /*22060*/  UIADD3.64 UR26, UR42, 0x3fe, URZ ;  /* 0x000003fe2a1a7897 */ /* 0x000fe4000fffe03f */
        /* <DEDUP_REMOVED lines=8> */
[----:B------:R-:W-:-:S03]  /*220f0*/  UIADD3.64 UR14, UR42, 0x404, URZ ;  /* 0x000004042a0e7897 */ /* 0x000fc6000fffe03f */
        /* <DEDUP_REMOVED lines=21> */
[----:B------:R-:W-:Y:S04]  /*22250*/  STL [R1+0xfa4], R12 ;  /* 0x000fa40c01007387 */ /* 0x000fe80000100800 */
[----:B-----5:R-:W-:Y:S04]  /*22260*/  STL [R1+0xf98], R10 ;  /* 0x000f980a01007387 */ /* 0x020fe80000100800 */
[----:B-----5:R-:W-:Y:S04]  /*22270*/  STL [R1+0xf94], R9 ;  /* 0x000f940901007387 */ /* 0x020fe80000100800 */
[----:B------:R-:W-:Y:S04]  /*22280*/  STL [R1+0xf90], R8 ;  /* 0x000f900801007387 */ /* 0x000fe80000100800 */
[----:B------:R-:W-:Y:S04]  /*22290*/  STL [R1+0xf8c], R7 ;  /* 0x000f8c0701007387 */ /* 0x000fe80000100800 */
[----:B------:R-:W-:Y:S01]  /*222a0*/  STL [R1+0xf88], R6 ;  /* 0x000f880601007387 */ /* 0x000fe20000100800 */
[----:B--2---:R-:W-:-:S06]  /*222b0*/  WARPGROUP.ARRIVE ;  /* 0x00000000000079c5 */ /* 0x004fcc0000000000 */
[----:B------:R-:W-:Y:S03]  /*222c0*/  HGMMA.64x128x8.F32.TF32 R88, gdesc[UR36], R88, gsb0 ;  /* 0x05e00000245879f0 */ /* 0x000fe60008002858 */
[----:B------:R-:W-:Y:S02]  /*222d0*/  WARPGROUP.DEPBAR.LE gsb0, 0x0 ;  /* 0x00008000000079c5 */ /* 0x000fe40000010000 */
[----:B------:R-:W-:-:S07]  /*222e0*/  WARPGROUP.ARRIVE ;  /* 0x00000000000079c5 */ /* 0x000fce0000000000 */
        /* <DEDUP_REMOVED lines=20> */
[----:B------:R2:W-:Y:S04]  /*22430*/  STL.64 [R1+0x400], R88 ;  /* 0x0004005801007387 */ /* 0x0005e80000100a00 */
        /* <DEDUP_REMOVED lines=31> */
[----:B--2---:R-:W2:Y:S04]  /*22630*/  LDL.LU.64 R88, [R1+0x300] ;  /* 0x0003000001587983 */ /* 0x004ea80000300a00 */
[----:B---3--:R-:W2:Y:S04]  /*22640*/  LDL.LU.64 R90, [R1+0x308] ;  /* 0x00030800015a7983 */ /* 0x008ea80000300a00 */
[----:B----4-:R-:W2:Y:S04]  /*22650*/  LDL.LU.64 R92, [R1+0x310] ;  /* 0x00031000015c7983 */ /* 0x010ea80000300a00 */
[----:B-1----:R-:W2:Y:S04]  /*22660*/  LDL.LU.64 R94, [R1+0x318] ;  /* 0x00031800015e7983 */ /* 0x002ea80000300a00 */
        /* <DEDUP_REMOVED lines=28> */
[----:B------:R-:W-:-:S02]  /*22830*/  UIADD3.64 UR36, UR40, 0x1fe, URZ ;  /* 0x000001fe28247897 */ /* 0x000fc4000fffe03f */
[----:B------:R-:W-:Y:S01]  /*22840*/  UIADD3.64 UR44, UR40, 0x200, URZ ;  /* 0x00000200282c7897 */ /* 0x000fe2000fffe03f */
[----:B------:R-:W3:Y:S01]  /*22850*/  LDL.LU.64 R24, [R1+0x200] ;  /* 0x0002000001187983 */ /* 0x000ee20000300a00 */
[----:B------:R-:W-:Y:S01]  /*22860*/  UMOV UR46, UR42 ;  /* 0x0000002a002e7c82 */ /* 0x000fe20008000000 */
[----:B------:R-:W-:Y:S01]  /*22870*/  UMOV UR47, UR43 ;  /* 0x0000002b002f7c82 */ /* 0x000fe20008000000 */
[----:B------:R-:W-:Y:S01]  /*22880*/  UIADD3.64 UR32, UR40, 0x202, URZ ;  /* 0x0000020228207897 */ /* 0x000fe2000fffe03f */
[----:B------:R-:W3:Y:S01]  /*22890*/  LDL.LU.64 R26, [R1+0x208] ;  /* 0x00020800011a7983 */ /* 0x000ee20000300a00 */
[----:B------:R-:W-:Y:S02]  /*228a0*/  UIADD3.64 UR28, UR40, 0x204, URZ ;  /* 0x00000204281c7897 */ /* 0x000fe4000fffe03f */
[----:B------:R-:W-:Y:S01]  /*228b0*/  UIADD3.64 UR24, UR40, 0x11fe, URZ ;  /* 0x000011fe28187897 */ /* 0x000fe2000fffe03f */
[----:B------:R-:W3:Y:S01]  /*228c0*/  LDL.LU.64 R28, [R1+0x210] ;  /* 0x00021000011c7983 */ /* 0x000ee20000300a00 */
[----:B------:R-:W-:-:S03]  /*228d0*/  UIADD3.64 UR20, UR40, 0x1200, URZ ;  /* 0x0000120028147897 */ /* 0x000fc6000fffe03f */
        /* <DEDUP_REMOVED lines=29> */
[----:B------:R-:W-:-:S02]  /*22ab0*/  UIADD3.64 UR16, UR40, 0x1202, URZ ;  /* 0x0000120228107897 */ /* 0x000fc4000fffe03f */
[----:B------:R-:W-:Y:S01]  /*22ac0*/  UIADD3.64 UR12, UR40, 0x1204, URZ ;  /* 0x00001204280c7897 */ /* 0x000fe2000fffe03f */
[----:B--2---:R-:W-:-:S06]  /*22ad0*/  WARPGROUP.ARRIVE ;  /* 0x00000000000079c5 */ /* 0x004fcc0000000000 */
[----:B------:R-:W-:Y:S01]  /*22ae0*/  HGMMA.64x128x8.F32.TF32 R88, gdesc[UR36], R88, gsb0 ;  /* 0x05e00000245879f0 */ /* 0x000fe20008002858 */
[----:B------:R-:W-:Y:S02]  /*22af0*/  UIADD3.64 UR36, UR40, 0x3fe, URZ ;  /* 0x000003fe28247897 */ /* 0x000fe4000fffe03f */
[----:B------:R-:W-:Y:S02]  /*22b00*/  WARPGROUP.DEPBAR.LE gsb0, 0x0 ;  /* 0x00008000000079c5 */ /* 0x000fe40000010000 */
[----:B------:R-:W-:-:S07]  /*22b10*/  WARPGROUP.ARRIVE ;  /* 0x00000000000079c5 */ /* 0x000fce0000000000 */
[----:B------:R-:W-:Y:S01]  /*22b20*/  HGMMA.64x128x8.F32.TF32 R88, gdesc[UR44], R88, gsb0 ;  /* 0x05e000002c5879f0 */ /* 0x000fe20008002858 */
[----:B------:R-:W-:Y:S01]  /*22b30*/  UIADD3.64 UR44, UR40, 0x400, URZ ;  /* 0x00000400282c7897 */ /* 0x000fe2000fffe03f */
[----:B------:R-:W-:Y:S01]  /*22b40*/  UMOV UR46, UR42 ;  /* 0x0000002a002e7c82 */ /* 0x000fe20008000000 */
[----:B------:R-:W-:Y:S01]  /*22b50*/  UMOV UR47, UR43 ;  /* 0x0000002b002f7c82 */ /* 0x000fe20008000000 */
[----:B------:R-:W-:Y:S02]  /*22b60*/  WARPGROUP.DEPBAR.LE gsb0, 0x0 ;  /* 0x00008000000079c5 */ /* 0x000fe40000010000 */
[----:B------:R-:W-:-:S06]  /*22b70*/  WARPGROUP.ARRIVE ;  /* 0x00000000000079c5 */ /* 0x000fcc0000000000 */
[----:B------:R-:W-:Y:S01]  /*22b80*/  HGMMA.64x128x8.F32.TF32 R88, gdesc[UR32], R88, gsb0 ;  /* 0x05e00000205879f0 */ /* 0x000fe20008002858 */
[----:B------:R-:W-:Y:S02]  /*22b90*/  UIADD3.64 UR32, UR40, 0x402, URZ ;  /* 0x0000040228207897 */ /* 0x000fe4000fffe03f */
[----:B------:R-:W-:Y:S02]  /*22ba0*/  WARPGROUP.DEPBAR.LE gsb0, 0x0 ;  /* 0x00008000000079c5 */ /* 0x000fe40000010000 */
[----:B------:R-:W-:-:S07]  /*22bb0*/  WARPGROUP.ARRIVE ;  /* 0x00000000000079c5 */ /* 0x000fce0000000000 */
        /* <DEDUP_REMOVED lines=19> */
[----:B---3--:R-:W-:Y:S01]  /*22cf0*/  WARPGROUP.ARRIVE ;  /* 0x00000000000079c5 */ /* 0x008fe20000000000 */
[----:B------:R1:W-:Y:S04]  /*22d00*/  STL.64 [R1+0x300], R88 ;  /* 0x0003005801007387 */ /* 0x0003e80000100a00 */
[----:B------:R2:W-:Y:S02]  /*22d10*/  STL.64 [R1+0x308], R90 ;  /* 0x0003085a01007387 */ /* 0x0005e40000100a00 */
[----:B------:R-:W-:Y:S02]  /*22d20*/  HGMMA.64x128x8.F32.TF32 R24, gdesc[UR36], R24, gsb0 ;  /* 0x05e00000241879f0 */ /* 0x000fe40008002818 */
        /* <DEDUP_REMOVED lines=30> */
[----:B-1----:R-:W4:Y:S04]  /*22f10*/  LDL.LU.64 R88, [R1+0x100] ;  /* 0x0001000001587983 */ /* 0x002f280000300a00 */
[----:B--2---:R-:W2:Y:S04]  /*22f20*/  LDL.LU.64 R90, [R1+0x108] ;  /* 0x00010800015a7983 */ /* 0x004ea80000300a00 */
[----:B---3--:R-:W2:Y:S01]  /*22f30*/  LDL.LU.64 R92, [R1+0x110] ;  /* 0x00011000015c7983 */ /* 0x008ea20000300a00 */
[----:B------:R-:W-:-:S02]  /*22f40*/  WARPGROUP.DEPBAR.LE gsb0, 0x0 ;  /* 0x00008000000079c5 */ /* 0x000fc40000010000 */
[----:B------:R-:W-:-:S06]  /*22f50*/  WARPGROUP.ARRIVE ;  /* 0x00000000000079c5 */ /* 0x000fcc0000000000 */
        /* <DEDUP_REMOVED lines=81> */
[----:B------:R-:W-:-:S02]  /*23470*/  UIADD3.64 UR36, UR40, 0x5fe, URZ ;  /* 0x000005fe28247897 */ /* 0x000fc4000fffe03f */
[----:B------:R-:W-:Y:S01]  /*23480*/  UIADD3.64 UR44, UR40, 0x600, URZ ;  /* 0x00000600282c7897 */ /* 0x000fe2000fffe03f */
[----:B-1----:R-:W4:Y:S01]  /*23490*/  LDL.LU.64 R24, [R1] ;  /* 0x0000000001187983 */ /* 0x002f220000300a00 */
[----:B------:R-:W-:Y:S01]  /*234a0*/  UMOV UR46, UR42 ;  /* 0x0000002a002e7c82 */ /* 0x000fe20008000000 */
[----:B------:R-:W-:Y:S01]  /*234b0*/  UMOV UR47, UR43 ;  /* 0x0000002b002f7c82 */ /* 0x000fe20008000000 */
[----:B------:R-:W-:Y:S01]  /*234c0*/  UIADD3.64 UR32, UR40, 0x602, URZ ;  /* 0x0000060228207897 */ /* 0x000fe2000fffe03f */
[----:B---3--:R-:W3:Y:S01]  /*234d0*/  LDL.LU.64 R26, [R1+0x8] ;  /* 0x00000800011a7983 */ /* 0x008ee20000300a00 */
        /* <DEDUP_REMOVED lines=31> */
[----:B--2---:R-:W3:Y:S04]  /*236d0*/  LDL.LU.64 R84, [R1+0xf0] ;  /* 0x0000f00001547983 */ /* 0x004ee80000300a00 */
[----:B------:R-:W3:Y:S01]  /*236e0*/  LDL.LU.64 R86, [R1+0xf8] ;  /* 0x0000f80001567983 */ /* 0x000ee20000300a00 */
[----:B----4-:R-:W-:-:S06]  /*236f0*/  WARPGROUP.ARRIVE ;  /* 0x00000000000079c5 */ /* 0x010fcc0000000000 */
        /* <DEDUP_REMOVED lines=29> */
[----:B---3--:R-:W-:-:S06]  /*238d0*/  WARPGROUP.ARRIVE ;  /* 0x00000000000079c5 */ /* 0x008fcc0000000000 */
        /* <DEDUP_REMOVED lines=47> */
[----:B------:R-:W-:Y:S04]  /*23bd0*/  STL.64 [R1+0x100], R88 ;  /* 0x0001005801007387 */ /* 0x000fe80000100a00 */
[----:B------:R-:W-:Y:S04]  /*23be0*/  STL.64 [R1+0x108], R90 ;  /* 0x0001085a01007387 */ /* 0x000fe80000100a00 */
[----:B------:R-:W-:Y:S04]  /*23bf0*/  STL.64 [R1+0x110], R92 ;  /* 0x0001105c01007387 */ /* 0x000fe80000100a00 */
[----:B------:R-:W-:Y:S04]  /*23c00*/  STL.64 [R1+0x118], R94 ;  /* 0x0001185e01007387 */ /* 0x000fe80000100a00 */
[----:B------:R-:W-:Y:S04]  /*23c10*/  STL.64 [R1+0x120], R96 ;  /* 0x0001206001007387 */ /* 0x000fe80000100a00 */
[----:B------:R-:W-:Y:S04]  /*23c20*/  STL.64 [R1+0x128], R98 ;  /* 0x0001286201007387 */ /* 0x000fe80000100a00 */
[----:B------:R-:W-:Y:S04]  /*23c30*/  STL.64 [R1+0x130], R100 ;  /* 0x0001306401007387 */ /* 0x000fe80000100a00 */
[----:B------:R-:W-:Y:S01]  /*23c40*/  STL.64 [R1+0x138], R102 ;  /* 0x0001386601007387 */ /* 0x000fe20000100a00 */
[----:B------:R-:W-:-:S02]  /*23c50*/  WARPGROUP.DEPBAR.LE gsb0, 0x0 ;  /* 0x00008000000079c5 */ /* 0x000fc40000010000 */
[----:B------:R-:W-:-:S06]  /*23c60*/  WARPGROUP.ARRIVE ;  /* 0x00000000000079c5 */ /* 0x000fcc0000000000 */
[----:B------:R-:W-:Y:S01]  /*23c70*/  HGMMA.64x128x8.F32.TF32 R152, gdesc[UR24], R152, gsb0 ;  /* 0x05e00000189879f0 */ /* 0x000fe20008002898 */
[----:B------:R-:W-:Y:S04]  /*23c80*/  STL.64 [R1+0x140], R104 ;  /* 0x0001406801007387 */ /* 0x000fe80000100a00 */
[----:B------:R-:W-:Y:S04]  /*23c90*/  STL.64 [R1+0x148], R106 ;  /* 0x0001486a01007387 */ /* 0x000fe80000100a00 */
[----:B------:R-:W-:Y:S04]  /*23ca0*/  STL.64 [R1+0x150], R108 ;  /* 0x0001506c01007387 */ /* 0x000fe80000100a00 */
        /* <DEDUP_REMOVED lines=22> */
[----:B-1----:R-:W2:Y:S04]  /*23e10*/  LDL.LU.64 R150, [R1+0x11a8] ;  /* 0x0011a80001967983 */ /* 0x002ea80000300a00 */
[----:B------:R-:W2:Y:S04]  /*23e20*/  LDL.LU.64 R148, [R1+0x11a0] ;  /* 0x0011a00001947983 */ /* 0x000ea80000300a00 */
[----:B------:R-:W2:Y:S04]  /*23e30*/  LDL.LU.64 R146, [R1+0x1198] ;  /* 0x0011980001927983 */ /* 0x000ea80000300a00 */
[----:B------:R-:W2:Y:S04]  /*23e40*/  LDL.LU.64 R144, [R1+0x1190] ;  /* 0x0011900001907983 */ /* 0x000ea80000300a00 */
[----:B------:R-:W2:Y:S04]  /*23e50*/  LDL.LU.64 R142, [R1+0x1188] ;  /* 0x00118800018e7983 */ /* 0x000ea80000300a00 */
[----:B------:R-:W2:Y:S04]  /*23e60*/  LDL.LU.64 R140, [R1+0x1180] ;  /* 0x00118000018c7983 */ /* 0x000ea80000300a00 */
[----:B------:R-:W2:Y:S04]  /*23e70*/  LDL.LU.64 R138, [R1+0x1178] ;  /* 0x00117800018a7983 */ /* 0x000ea80000300a00 */
[----:B------:R-:W2:Y:S01]  /*23e80*/  LDL.LU.64 R136, [R1+0x1170] ;  /* 0x0011700001887983 */ /* 0x000ea20000300a00 */
[----:B------:R-:W-:-:S02]  /*23e90*/  WARPGROUP.DEPBAR.LE gsb0, 0x0 ;  /* 0x00008000000079c5 */ /* 0x000fc40000010000 */
[----:B------:R-:W-:Y:S01]  /*23ea0*/  WARPGROUP.ARRIVE ;  /* 0x00000000000079c5 */ /* 0x000fe20000000000 */
[----:B------:R-:W2:Y:S04]  /*23eb0*/  LDL.LU.64 R134, [R1+0x1168] ;  /* 0x0011680001867983 */ /* 0x000ea80000300a00 */
[----:B------:R-:W2:Y:S01]  /*23ec0*/  LDL.LU.64 R132, [R1+0x1160] ;  /* 0x0011600001847983 */ /* 0x000ea20000300a00 */
[----:B------:R-:W-:Y:S03]  /*23ed0*/  HGMMA.64x128x8.F32.TF32 R152, gdesc[UR20], R152, gsb0 ;  /* 0x05e00000149879f0 */ /* 0x000fe60008002898 */
        /* <DEDUP_REMOVED lines=22> */
[----:B------:R-:W-:Y:S01]  /*24040*/  UIADD3.64 UR16, UR40, 0x1a02, URZ ;  /* 0x00001a0228107897 */ /* 0x000fe2000fffe03f */
[----:B------:R-:W-:-:S02]  /*24050*/  WARPGROUP.DEPBAR.LE gsb0, 0x0 ;  /* 0x00008000000079c5 */ /* 0x000fc40000010000 */
[----:B------:R-:W-:-:S06]  /*24060*/  WARPGROUP.ARRIVE ;  /* 0x00000000000079c5 */ /* 0x000fcc0000000000 */
[----:B------:R-:W-:Y:S01]  /*24070*/  HGMMA.64x128x8.F32.TF32 R152, gdesc[UR16], R152, gsb0 ;  /* 0x05e00000109879f0 */ /* 0x000fe20008002898 */
[----:B------:R-:W-:Y:S02]  /*24080*/  UIADD3.64 UR12, UR40, 0x1a04, URZ ;  /* 0x00001a04280c7897 */ /* 0x000fe4000fffe03f */
[----:B------:R-:W-:Y:S01]  /*24090*/  UIADD3.64 UR36, UR40, 0xbfe, URZ ;  /* 0x00000bfe28247897 */ /* 0x000fe2000fffe03f */
[----:B------:R-:W-:Y:S02]  /*240a0*/  WARPGROUP.DEPBAR.LE gsb0, 0x0 ;  /* 0x00008000000079c5 */ /* 0x000fe40000010000 */
[----:B------:R-:W-:-:S06]  /*240b0*/  WARPGROUP.ARRIVE ;  /* 0x00000000000079c5 */ /* 0x000fcc0000000000 */
[----:B------:R-:W-:Y:S01]  /*240c0*/  HGMMA.64x128x8.F32.TF32 R152, gdesc[UR12], R152, gsb0 ;  /* 0x05e000000c9879f0 */ /* 0x000fe20008002898 */
[----:B------:R-:W-:Y:S01]  /*240d0*/  UIADD3.64 UR44, UR40, 0xc00, URZ ;  /* 0x00000c00282c7897 */ /* 0x000fe2000fffe03f */
[----:B------:R-:W-:Y:S01]  /*240e0*/  UMOV UR46, UR42 ;  /* 0x0000002a002e7c82 */ /* 0x000fe20008000000 */
[----:B------:R-:W-:Y:S01]  /*240f0*/  UMOV UR47, UR43 ;  /* 0x0000002b002f7c82 */ /* 0x000fe20008000000 */
[----:B------:R-:W-:Y:S02]  /*24100*/  WARPGROUP.DEPBAR.LE gsb0, 0x0 ;  /* 0x00008000000079c5 */ /* 0x000fe40000010000 */
[----:B--2---:R-:W-:-:S06]  /*24110*/  WARPGROUP.ARRIVE ;  /* 0x00000000000079c5 */ /* 0x004fcc0000000000 */
        /* <DEDUP_REMOVED lines=13> */
[----:B------:R-:W-:Y:S04]  /*241f0*/  STL.64 [R1], R24 ;  /* 0x0000001801007387 */ /* 0x000fe80000100a00 */
        /* <DEDUP_REMOVED lines=78> */
[----:B------:R-:W-:Y:S03]  /*246e0*/  HGMMA.64x128x8.F32.TF32 R88, gdesc[UR12], R88, gsb0 ;  /* 0x05e000000c5879f0 */ /* 0x000fe60008002858 */
[----:B------:R-:W-:Y:S02]  /*246f0*/  WARPGROUP.DEPBAR.LE gsb0, 0x0 ;  /* 0x00008000000079c5 */ /* 0x000fe40000010000 */
[----:B--2---:R-:W-:-:S07]  /*24700*/  WARPGROUP.ARRIVE ;  /* 0x00000000000079c5 */ /* 0x004fce0000000000 */
[----:B------:R-:W-:Y:S01]  /*24710*/  HGMMA.64x128x8.F32.TF32 R24, gdesc[UR36], R24, gsb0 ;  /* 0x05e00000241879f0 */ /* 0x000fe20008002818 */
[----:B------:R-:W-:Y:S01]  /*24720*/  UIADD3.64 UR36, UR40, 0xe00, URZ ;  /* 0x00000e0028247897 */ /* 0x000fe2000fffe03f */
[----:B------:R-:W-:Y:S01]  /*24730*/  UMOV UR38, UR42 ;  /* 0x0000002a00267c82 */ /* 0x000fe20008000000 */
[----:B------:R-:W-:Y:S01]  /*24740*/  UMOV UR39, UR43 ;  /* 0x0000002b00277c82 */ /* 0x000fe20008000000 */
[----:B------:R-:W-:Y:S01]  /*24750*/  UIADD3.64 UR32, UR40, 0xe02, URZ ;  /* 0x00000e0228207897 */ /* 0x000fe2000fffe03f */
        /* <DEDUP_REMOVED lines=19> */
[----:B------:R-:W-:Y:S04]  /*24890*/  STL [R1+0xfa8], R213 ;  /* 0x000fa8d501007387 */ /* 0x000fe80000100800 */
[----:B------:R1:W-:Y:S04]  /*248a0*/  STL [R1+0xfa0], R214 ;  /* 0x000fa0d601007387 */ /* 0x0003e80000100800 */
[----:B------:R-:W-:Y:S04]  /*248b0*/  STL [R1+0xf9c], R215 ;  /* 0x000f9cd701007387 */ /* 0x000fe80000100800 */
[----:B------:R-:W2:Y:S04]  /*248c0*/  LDL.LU R12, [R1+0x840] ;  /* 0x00084000010c7983 */ /* 0x000ea80000300800 */
[----:B------:R-:W3:Y:S04]  /*248d0*/  LDL.LU R10, [R1+0x844] ;  /* 0x00084400010a7983 */ /* 0x000ee80000300800 */
[----:B------:R-:W4:Y:S04]  /*248e0*/  LDL.LU R9, [R1+0x848] ;  /* 0x0008480001097983 */ /* 0x000f280000300800 */
[----:B------:R-:W4:Y:S04]  /*248f0*/  LDL.LU R8, [R1+0x84c] ;  /* 0x00084c0001087983 */ /* 0x000f280000300800 */
[----:B------:R-:W4:Y:S04]  /*24900*/  LDL.LU R7, [R1+0x850] ;  /* 0x0008500001077983 */ /* 0x000f280000300800 */
[----:B------:R-:W4:Y:S01]  /*24910*/  LDL.LU R6, [R1+0x854] ;  /* 0x0008540001067983 */ /* 0x000f220000300800 */
[----:B------:R-:W-:-:S02]  /*24920*/  WARPGROUP.DEPBAR.LE gsb0, 0x0 ;  /* 0x00008000000079c5 */ /* 0x000fc40000010000 */
[----:B------:R-:W-:-:S06]  /*24930*/  WARPGROUP.ARRIVE ;  /* 0x00000000000079c5 */ /* 0x000fcc0000000000 */
[----:B------:R-:W-:Y:S01]  /*24940*/  HGMMA.64x128x8.F32.TF32 R24, gdesc[UR16], R24, gsb0 ;  /* 0x05e00000101879f0 */ /* 0x000fe20008002818 */
[----:B------:R-:W-:Y:S01]  /*24950*/  UIADD3.64 UR12, UR40, 0x1e04, URZ ;  /* 0x00001e04280c7897 */ /* 0x000fe2000fffe03f */
[----:B------:R-:W-:-:S05]  /*24960*/  VIADD R2, R0, 0x3f ;  /* 0x0000003f00027836 */ /* 0x000fca0000000000 */
[----:B------:R-:W-:-:S04]  /*24970*/  SHF.R.S32.HI R0, RZ, 0x1f, R2 ;  /* 0x0000001fff007819 */ /* 0x000fc80000011402 */
[----:B------:R-:W-:Y:S02]  /*24980*/  LEA.HI R0, R0, R2, RZ, 0x6 ;  /* 0x0000000200007211 */ /* 0x000fe400078f30ff */
[----:B------:R-:W1:Y:S02]  /*24990*/  LDC R2, c[0x0][0x230] ;  /* 0x00008c00ff027b82 */ /* 0x000e640000000800 */
[----:B------:R-:W-:Y:S01]  /*249a0*/  SHF.R.S32.HI R0, RZ, 0x6, R0 ;  /* 0x00000006ff007819 */ /* 0x000fe20000011400 */
[----:B------:R-:W-:-:S03]  /*249b0*/  UIADD3 UR9, UR9, 0x1, URZ ;  /* 0x0000000109097890 */ /* 0x000fc6000fffe03f */
[----:B------:R-:W-:Y:S01]  /*249c0*/  IADD3 R0, R0, -0x4, RZ ;  /* 0xfffffffc00007810 */ /* 0x000fe20007ffe0ff */
[----:B------:R-:W-:Y:S02]  /*249d0*/  WARPGROUP.DEPBAR.LE gsb0, 0x0 ;  /* 0x00008000000079c5 */ /* 0x000fe40000010000 */
[----:B------:R-:W-:-:S06]  /*249e0*/  WARPGROUP.ARRIVE ;  /* 0x00000000000079c5 */ /* 0x000fcc0000000000 */
[----:B------:R-:W-:Y:S01]  /*249f0*/  HGMMA.64x128x8.F32.TF32 R24, gdesc[UR12], R24, gsb0 ;  /* 0x05e000000c1879f0 */ /* 0x000fe20008002818 */
[----:B-1----:R-:W-:-:S04]  /*24a00*/  VIADD R2, R2, 0xffffff00 ;  /* 0xffffff0002027836 */ /* 0x002fc80000000000 */
[C---:B------:R-:W-:Y:S01]  /*24a10*/  IMAD R2, R11.reuse, -0x40, R2 ;  /* 0xffffffc00b027824 */ /* 0x040fe200078e0202 */
[----:B------:R-:W-:-:S04]  /*24a20*/  ISETP.GE.AND P0, PT, R11, R0, PT ;  /* 0x000000000b00720c */ /* 0x000fc80003f06270 */
[----:B------:R-:W-:Y:S01]  /*24a30*/  ISETP.GT.AND P1, PT, R2, RZ, PT ;  /* 0x000000ff0200720c */ /* 0x000fe20003f24270 */
[----:B------:R-:W-:-:S03]  /*24a40*/  UISETP.GT.AND UP0, UPT, UR9, 0x4, UPT ;  /* 0x000000040900788c */ /* 0x000fc6000bf04270 */
[----:B------:R-:W-:Y:S01]  /*24a50*/  SEL R0, RZ, 0x4, !P1 ;  /* 0x00000004ff007807 */ /* 0x000fe20004800000 */
[----:B------:R-:W-:-:S03]  /*24a60*/  USEL UR9, UR9, URZ, !UP0 ;  /* 0x0000003f09097287 */ /* 0x000fc6000c000000 */
[----:B------:R-:W-:Y:S02]  /*24a70*/  SEL R0, R0, RZ, !P0 ;  /* 0x000000ff00007207 */ /* 0x000fe40004000000 */
[----:B------:R-:W-:Y:S02]  /*24a80*/  IADD3 R14, P2, R14, UR4, RZ ;  /* 0x000000040e0e7c10 */ /* 0x000fe4000ff5e0ff */
[----:B------:R-:W-:Y:S01]  /*24a90*/  ISETP.NE.U32.AND P1, PT, R0, RZ, PT ;  /* 0x000000ff0000720c */ /* 0x000fe20003f25070 */
[----:B------:R-:W-:Y:S01]  /*24aa0*/  ULEA UR11, UR9, UR10, 0x11 ;  /* 0x0000000a090b7291 */ /* 0x000fe2000f8e883f */
[----:B------:R-:W-:Y:S02]  /*24ab0*/  IADD3.X R13, R13, UR7, RZ, P2, !PT ;  /* 0x000000070d0d7c10 */ /* 0x000fe400097fe4ff */
[----:B------:R-:W-:Y:S01]  /*24ac0*/  IADD3 R16, P2, R16, UR4, RZ ;  /* 0x0000000410107c10 */ /* 0x000fe2000ff5e0ff */
[----:B------:R-:W-:Y:S01]  /*24ad0*/  IMAD.MOV.U32 R4, RZ, RZ, R14 ;  /* 0x000000ffff047224 */ /* 0x000fe200078e000e */
[----:B------:R-:W-:Y:S01]  /*24ae0*/  MOV R5, R13 ;  /* 0x0000000d00057202 */ /* 0x000fe20000000f00 */
[----:B------:R-:W-:Y:S01]  /*24af0*/  VIADD R0, R3, UR11 ;  /* 0x0000000b03007c36 */ /* 0x000fe20008000000 */
[----:B------:R-:W-:-:S02]  /*24b00*/  IADD3.X R15, R15, UR7, RZ, P2, !PT ;  /* 0x000000070f0f7c10 */ /* 0x000fc400097fe4ff */
[----:B------:R-:W-:-:S04]  /*24b10*/  IADD3 R18, P3, R18, UR4, RZ ;  /* 0x0000000412127c10 */ /* 0x000fc8000ff7e0ff */
[----:B------:R-:W-:Y:S02]  /*24b20*/  IADD3.X R17, R17, UR7, RZ, P3, !PT ;  /* 0x0000000711117c10 */ /* 0x000fe40009ffe4ff */
[----:B------:R-:W-:Y:S02]  /*24b30*/  ISETP.GT.AND P2, PT, R2, 0x1, PT ;  /* 0x000000010200780c */ /* 0x000fe40003f44270 */
[----:B------:R-:W-:-:S04]  /*24b40*/  IADD3 R20, P3, R20, UR4, RZ ;  /* 0x0000000414147c10 */ /* 0x000fc8000ff7e0ff */
[----:B------:R-:W-:Y:S02]  /*24b50*/  IADD3.X R19, R19, UR7, RZ, P3, !PT ;  /* 0x0000000713137c10 */ /* 0x000fe40009ffe4ff */
[----:B------:R-:W-:-:S04]  /*24b60*/  IADD3 R22, P4, R22, UR4, RZ ;  /* 0x0000000416167c10 */ /* 0x000fc8000ff9e0ff */
[----:B------:R-:W-:Y:S02]  /*24b70*/  IADD3.X R21, R21, UR7, RZ, P4, !PT ;  /* 0x0000000715157c10 */ /* 0x000fe4000a7fe4ff */
[----:B------:R-:W-:-:S04]  /*24b80*/  IADD3 R218, P3, R218, UR4, RZ ;  /* 0x00000004dada7c10 */ /* 0x000fc8000ff7e0ff */
[----:B------:R-:W-:Y:S02]  /*24b90*/  IADD3.X R217, R217, UR7, RZ, P3, !PT ;  /* 0x00000007d9d97c10 */ /* 0x000fe40009ffe4ff */
[----:B------:R-:W-:Y:S01]  /*24ba0*/  IADD3 R220, P3, R220, UR4, RZ ;  /* 0x00000004dcdc7c10 */ /* 0x000fe2000ff7e0ff */
[----:B------:R-:W-:Y:S02]  /*24bb0*/  WARPGROUP.DEPBAR.LE gsb0, 0x0 ;  /* 0x00008000000079c5 */ /* 0x000fe40000010000 */
[----:B------:R-:W-:Y:S06]  /*24bc0*/  BAR.SYNC.DEFER_BLOCKING 0x0 ;  /* 0x0000000000007b1d */ /* 0x000fec0000010000 */
[----:B------:R-:W-:Y:S01]  /*24bd0*/  @!PT LDS RZ, [RZ] ;  /* 0x00000000fffff984 */ /* 0x000fe20000000800 */
[----:B------:R-:W-:Y:S01]  /*24be0*/  @!PT LDS RZ, [RZ] ;  /* 0x00000000fffff984 */ /* 0x000fe20000000800 */
[----:B------:R-:W-:Y:S01]  /*24bf0*/  @!PT LDS RZ, [RZ] ;  /* 0x00000000fffff984 */ /* 0x000fe20000000800 */
[----:B------:R1:W-:Y:S02]  /*24c00*/  LDGSTS.E [R0], desc[UR48][R4.64], P1 ;  /* 0x0000000004007fae */ /* 0x0003e40008921870 */
[----:B-1----:R-:W-:-:S02]  /*24c10*/  IMAD.MOV.U32 R4, RZ, RZ, R16 ;  /* 0x000000ffff047224 */ /* 0x002fc400078e0010 */
[----:B------:R-:W-:-:S05]  /*24c20*/  IMAD.MOV.U32 R5, RZ, RZ, R15 ;  /* 0x000000ffff057224 */ /* 0x000fca00078e000f */
[----:B------:R1:W-:Y:S02]  /*24c30*/  LDGSTS.E [R0+0x4000], desc[UR48][R4.64], P1 ;  /* 0x0400000004007fae */ /* 0x0003e40008921870 */
[----:B-1----:R-:W-:Y:S01]  /*24c40*/  MOV R4, R18 ;  /* 0x0000001200047202 */ /* 0x002fe20000000f00 */
[----:B------:R-:W-:-:S05]  /*24c50*/  IMAD.MOV.U32 R5, RZ, RZ, R17 ;  /* 0x000000ffff057224 */ /* 0x000fca00078e0011 */
[----:B------:R1:W-:Y:S02]  /*24c60*/  LDGSTS.E [R0+0x8000], desc[UR48][R4.64], P1 ;  /* 0x0800000004007fae */ /* 0x0003e40008921870 */
[----:B-1----:R-:W-:-:S04]  /*24c70*/  SEL R4, RZ, 0x4, !P2 ;  /* 0x00000004ff047807 */ /* 0x002fc80005000000 */
[----:B------:R-:W-:Y:S02]  /*24c80*/  SEL R4, R4, RZ, !P0 ;  /* 0x000000ff04047207 */ /* 0x000fe40004000000 */
[----:B------:R-:W-:Y:S02]  /*24c90*/  MOV R5, R19 ;  /* 0x0000001300057202 */ /* 0x000fe40000000f00 */
[----:B------:R-:W-:Y:S01]  /*24ca0*/  ISETP.NE.U32.AND P2, PT, R4, RZ, PT ;  /* 0x000000ff0400720c */ /* 0x000fe20003f45070 */
[----:B------:R-:W-:-:S05]  /*24cb0*/  IMAD.MOV.U32 R4, RZ, RZ, R20 ;  /* 0x000000ffff047224 */ /* 0x000fca00078e0014 */
[----:B------:R1:W-:Y:S01]  /*24cc0*/  LDGSTS.E [R0+0xc000], desc[UR48][R4.64], P1 ;  /* 0x0c00000004007fae */ /* 0x0003e20008921870 */
[----:B------:R-:W-:-:S04]  /*24cd0*/  IADD3 R216, P1, R216, UR4, RZ ;  /* 0x00000004d8d87c10 */ /* 0x000fc8000ff3e0ff */
[----:B------:R-:W-:Y:S01]  /*24ce0*/  IADD3.X R23, R23, UR7, RZ, P1, !PT ;  /* 0x0000000717177c10 */ /* 0x000fe20008ffe4ff */
[----:B-1----:R-:W-:Y:S02]  /*24cf0*/  IMAD.MOV.U32 R4, RZ, RZ, R22 ;  /* 0x000000ffff047224 */ /* 0x002fe400078e0016 */
[----:B------:R-:W-:-:S05]  /*24d00*/  IMAD.MOV.U32 R5, RZ, RZ, R21 ;  /* 0x000000ffff057224 */ /* 0x000fca00078e0015 */
[----:B------:R1:W-:Y:S01]  /*24d10*/  LDGSTS.E [R0+0x4], desc[UR48][R4.64], P2 ;  /* 0x0000400004007fae */ /* 0x0003e20009121870 */
[----:B------:R-:W-:Y:S02]  /*24d20*/  ISETP.GT.AND P1, PT, R2, 0x2, PT ;  /* 0x000000020200780c */ /* 0x000fe40003f24270 */
[----:B-1----:R-:W-:Y:S01]  /*24d30*/  MOV R4, R216 ;  /* 0x000000d800047202 */ /* 0x002fe20000000f00 */
[----:B------:R-:W-:-:S05]  /*24d40*/  IMAD.MOV.U32 R5, RZ, RZ, R23 ;  /* 0x000000ffff057224 */ /* 0x000fca00078e0017 */
[----:B------:R1:W-:Y:S01]  /*24d50*/  LDGSTS.E [R0+0x4004], desc[UR48][R4.64], P2 ;  /* 0x0400400004007fae */ /* 0x0003e20009121870 */
[----:B------:R-:W-:Y:S01]  /*24d60*/  IADD3.X R219, R219, UR7, RZ, P3, !PT ;  /* 0x00000007dbdb7c10 */ /* 0x000fe20009ffe4ff */
[----:B-1----:R-:W-:Y:S01]  /*24d70*/  IMAD.MOV.U32 R4, RZ, RZ, R218 ;  /* 0x000000ffff047224 */ /* 0x002fe200078e00da */
[----:B------:R-:W-:-:S05]  /*24d80*/  MOV R5, R217 ;  /* 0x000000d900057202 */ /* 0x000fca0000000f00 */
[----:B------:R1:W-:Y:S01]  /*24d90*/  LDGSTS.E [R0+0x8004], desc[UR48][R4.64], P2 ;  /* 0x0800400004007fae */ /* 0x0003e20009121870 */
[----:B------:R-:W-:Y:S02]  /*24da0*/  IADD3 R222, P4, R222, UR4, RZ ;  /* 0x00000004dede7c10 */ /* 0x000fe4000ff9e0ff */
[----:B-1----:R-:W-:-:S04]  /*24db0*/  SEL R4, RZ, 0x4, !P1 ;  /* 0x00000004ff047807 */ /* 0x002fc80004800000 */
[----:B------:R-:W-:Y:S01]  /*24dc0*/  SEL R4, R4, RZ, !P0 ;  /* 0x000000ff04047207 */ /* 0x000fe20004000000 */
[----:B------:R-:W-:-:S03]  /*24dd0*/  IMAD.MOV.U32 R5, RZ, RZ, R219 ;  /* 0x000000ffff057224 */ /* 0x000fc600078e00db */
[----:B------:R-:W-:Y:S01]  /*24de0*/  ISETP.NE.U32.AND P1, PT, R4, RZ, PT ;  /* 0x000000ff0400720c */ /* 0x000fe20003f25070 */
[----:B------:R-:W-:Y:S01]  /*24df0*/  IMAD.MOV.U32 R4, RZ, RZ, R220 ;  /* 0x000000ffff047224 */ /* 0x000fe200078e00dc */
[----:B------:R-:W-:-:S04]  /*24e00*/  IADD3.X R221, R221, UR7, RZ, P4, !PT ;  /* 0x00000007dddd7c10 */ /* 0x000fc8000a7fe4ff */
[----:B------:R1:W-:Y:S01]  /*24e10*/  LDGSTS.E [R0+0xc004], desc[UR48][R4.64], P2 ;  /* 0x0c00400004007fae */ /* 0x0003e20009121870 */
[----:B------:R-:W-:Y:S02]  /*24e20*/  IADD3 R224, P2, R224, UR4, RZ ;  /* 0x00000004e0e07c10 */ /* 0x000fe4000ff5e0ff */
[----:B------:R-:W-:Y:S02]  /*24e30*/  IADD3 R226, P3, R226, UR4, RZ ;  /* 0x00000004e2e27c10 */ /* 0x000fe4000ff7e0ff */
[----:B------:R-:W-:Y:S02]  /*24e40*/  IADD3.X R223, R223, UR7, RZ, P2, !PT ;  /* 0x00000007dfdf7c10 */ /* 0x000fe400097fe4ff */
[----:B-1----:R-:W-:Y:S01]  /*24e50*/  MOV R4, R222 ;  /* 0x000000de00047202 */ /* 0x002fe20000000f00 */
[----:B------:R-:W-:Y:S01]  /*24e60*/  IMAD.MOV.U32 R5, RZ, RZ, R221 ;  /* 0x000000ffff057224 */ /* 0x000fe200078e00dd */
[----:B------:R-:W-:-:S04]  /*24e70*/  IADD3.X R225, R225, UR7, RZ, P3, !PT ;  /* 0x00000007e1e17c10 */ /* 0x000fc80009ffe4ff */
[----:B------:R1:W-:Y:S01]  /*24e80*/  LDGSTS.E [R0+0x8], desc[UR48][R4.64], P1 ;  /* 0x0000800004007fae */ /* 0x0003e20008921870 */
[----:B------:R-:W-:Y:S01]  /*24e90*/  ISETP.GT.AND P2, PT, R2, 0x3, PT ;  /* 0x000000030200780c */ /* 0x000fe20003f44270 */
[----:B-1----:R-:W-:Y:S01]  /*24ea0*/  IMAD.MOV.U32 R4, RZ, RZ, R224 ;  /* 0x000000ffff047224 */ /* 0x002fe200078e00e0 */
[----:B------:R-:W-:-:S05]  /*24eb0*/  MOV R5, R223 ;  /* 0x000000df00057202 */ /* 0x000fca0000000f00 */
[----:B------:R1:W-:Y:S01]  /*24ec0*/  LDGSTS.E [R0+0x4008], desc[UR48][R4.64], P1 ;  /* 0x0400800004007fae */ /* 0x0003e20008921870 */
[----:B------:R-:W-:Y:S01]  /*24ed0*/  IADD3 R228, P3, R228, UR4, RZ ;  /* 0x00000004e4e47c10 */ /* 0x000fe2000ff7e0ff */
[----:B-1----:R-:W-:Y:S02]  /*24ee0*/  IMAD.MOV.U32 R4, RZ, RZ, R226 ;  /* 0x000000ffff047224 */ /* 0x002fe400078e00e2 */
[----:B------:R-:W-:-:S05]  /*24ef0*/  IMAD.MOV.U32 R5, RZ, RZ, R225 ;  /* 0x000000ffff057224 */ /* 0x000fca00078e00e1 */
[----:B------:R1:W-:Y:S01]  /*24f00*/  LDGSTS.E [R0+0x8008], desc[UR48][R4.64], P1 ;  /* 0x0800800004007fae */ /* 0x0003e20008921870 */
[----:B------:R-:W-:Y:S02]  /*24f10*/  IADD3.X R227, R227, UR7, RZ, P3, !PT ;  /* 0x00000007e3e37c10 */ /* 0x000fe40009ffe4ff */
[----:B-1----:R-:W-:-:S04]  /*24f20*/  SEL R4, RZ, 0x4, !P2 ;  /* 0x00000004ff047807 */ /* 0x002fc80005000000 */
[----:B------:R-:W-:Y:S01]  /*24f30*/  SEL R4, R4, RZ, !P0 ;  /* 0x000000ff04047207 */ /* 0x000fe20004000000 */
[----:B------:R-:W-:Y:S01]  /*24f40*/  IMAD.MOV.U32 R5, RZ, RZ, R227 ;  /* 0x000000ffff057224 */ /* 0x000fe200078e00e3 */
[----:B------:R-:W-:Y:S02]  /*24f50*/  IADD3 R230, P4, R230, UR4, RZ ;  /* 0x00000004e6e67c10 */ /* 0x000fe4000ff9e0ff */
[----:B------:R-:W-:Y:S02]  /*24f60*/  ISETP.NE.U32.AND P2, PT, R4, RZ, PT ;  /* 0x000000ff0400720c */ /* 0x000fe40003f45070 */
[----:B------:R-:W-:Y:S02]  /*24f70*/  MOV R4, R228 ;  /* 0x000000e400047202 */ /* 0x000fe40000000f00 */
[----:B------:R-:W-:-:S03]  /*24f80*/  IADD3.X R229, R229, UR7, RZ, P4, !PT ;  /* 0x00000007e5e57c10 */ /* 0x000fc6000a7fe4ff */
[----:B------:R1:W-:Y:S01]  /*24f90*/  LDGSTS.E [R0+0xc008], desc[UR48][R4.64], P1 ;  /* 0x0c00800004007fae */ /* 0x0003e20008921870 */
[----:B------:R-:W-:Y:S02]  /*24fa0*/  IADD3 R232, P1, R232, UR4, RZ ;  /* 0x00000004e8e87c10 */ /* 0x000fe4000ff3e0ff */
[----:B------:R-:W-:Y:S02]  /*24fb0*/  IADD3 R234, P3, R234, UR4, RZ ;  /* 0x00000004eaea7c10 */ /* 0x000fe4000ff7e0ff */
[----:B------:R-:W-:Y:S01]  /*24fc0*/  IADD3.X R231, R231, UR7, RZ, P1, !PT ;  /* 0x00000007e7e77c10 */ /* 0x000fe20008ffe4ff */
[----:B-1----:R-:W-:Y:S01]  /*24fd0*/  IMAD.MOV.U32 R4, RZ, RZ, R230 ;  /* 0x000000ffff047224 */ /* 0x002fe200078e00e6 */
[----:B------:R-:W-:Y:S02]  /*24fe0*/  MOV R5, R229 ;  /* 0x000000e500057202 */ /* 0x000fe40000000f00 */
[----:B------:R-:W-:-:S03]  /*24ff0*/  IADD3.X R233, R233, UR7, RZ, P3, !PT ;  /* 0x00000007e9e97c10 */ /* 0x000fc60009ffe4ff */
[----:B------:R1:W-:Y:S01]  /*25000*/  LDGSTS.E [R0+0xc], desc[UR48][R4.64], P2 ;  /* 0x0000c00004007fae */ /* 0x0003e20009121870 */
[----:B------:R-:W-:Y:S01]  /*25010*/  ISETP.GT.AND P1, PT, R2, 0x20, PT ;  /* 0x000000200200780c */ /* 0x000fe20003f24270 */
[----:B-1----:R-:W-:Y:S02]  /*25020*/  IMAD.MOV.U32 R4, RZ, RZ, R232 ;  /* 0x000000ffff047224 */ /* 0x002fe400078e00e8 */
[----:B------:R-:W-:-:S05]  /*25030*/  IMAD.MOV.U32 R5, RZ, RZ, R231 ;  /* 0x000000ffff057224 */ /* 0x000fca00078e00e7 */
[----:B------:R1:W-:Y:S01]  /*25040*/  LDGSTS.E [R0+0x400c], desc[UR48][R4.64], P2 ;  /* 0x0400c00004007fae */ /* 0x0003e20009121870 */
[----:B------:R-:W-:Y:S02]  /*25050*/  IADD3 R236, P3, R236, UR4, RZ ;  /* 0x00000004ecec7c10 */ /* 0x000fe4000ff7e0ff */
[----:B-1----:R-:W-:Y:S01]  /*25060*/  MOV R4, R234 ;  /* 0x000000ea00047202 */ /* 0x002fe20000000f00 */
[----:B------:R-:W-:-:S05]  /*25070*/  IMAD.MOV.U32 R5, RZ, RZ, R233 ;  /* 0x000000ffff057224 */ /* 0x000fca00078e00e9 */
[----:B------:R1:W-:Y:S01]  /*25080*/  LDGSTS.E [R0+0x800c], desc[UR48][R4.64], P2 ;  /* 0x0800c00004007fae */ /* 0x0003e20009121870 */
[----:B---3--:R-:W-:Y:S02]  /*25090*/  IADD3 R10, P4, R10, UR4, RZ ;  /* 0x000000040a0a7c10 */ /* 0x008fe4000ff9e0ff */
[----:B------:R-:W-:Y:S02]  /*250a0*/  IADD3.X R235, R235, UR7, RZ, P3, !PT ;  /* 0x00000007ebeb7c10 */ /* 0x000fe40009ffe4ff */
[----:B-1----:R-:W-:-:S04]  /*250b0*/  SEL R4, RZ, 0x4, !P1 ;  /* 0x00000004ff047807 */ /* 0x002fc80004800000 */
[----:B------:R-:W-:Y:S02]  /*250c0*/  SEL R4, R4, RZ, !P0 ;  /* 0x000000ff04047207 */ /* 0x000fe40004000000 */
[----:B--2---:R-:W-:Y:S02]  /*250d0*/  IADD3.X R12, R12, UR7, RZ, P4, !PT ;  /* 0x000000070c0c7c10 */ /* 0x004fe4000a7fe4ff */
[----:B------:R-:W-:Y:S01]  /*250e0*/  ISETP.NE.U32.AND P1, PT, R4, RZ, PT ;  /* 0x000000ff0400720c */ /* 0x000fe20003f25070 */
[----:B------:R-:W-:Y:S01]  /*250f0*/  IMAD.MOV.U32 R4, RZ, RZ, R236 ;  /* 0x000000ffff047224 */ /* 0x000fe200078e00ec */
[----:B------:R-:W-:Y:S01]  /*25100*/  MOV R5, R235 ;  /* 0x000000eb00057202 */ /* 0x000fe20000000f00 */
[----:B------:R-:W-:Y:S04]  /*25110*/  STL [R1+0x844], R10 ;  /* 0x0008440a01007387 */ /* 0x000fe80000100800 */
[----:B------:R1:W-:Y:S04]  /*25120*/  STL [R1+0x840], R12 ;  /* 0x0008400c01007387 */ /* 0x0003e80000100800 */
[----:B------:R2:W-:Y:S01]  /*25130*/  LDGSTS.E [R0+0xc00c], desc[UR48][R4.64], P2 ;  /* 0x0c00c00004007fae */ /* 0x0005e20009121870 */
[----:B----4-:R-:W-:-:S03]  /*25140*/  IADD3 R8, P2, R8, UR4, RZ ;  /* 0x0000000408087c10 */ /* 0x010fc6000ff5e0ff */
[----:B------:R-:W3:Y:S04]  /*25150*/  LDL.LU R214, [R1+0x858] ;  /* 0x0008580001d67983 */ /* 0x000ee80000300800 */
[----:B------:R-:W4:Y:S01]  /*25160*/  LDL.LU R213, [R1+0x85c] ;  /* 0x00085c0001d57983 */ /* 0x000f220000300800 */
[----:B--2---:R-:W-:Y:S02]  /*25170*/  IMAD.MOV.U32 R5, RZ, RZ, R12 ;  /* 0x000000ffff057224 */ /* 0x004fe400078e000c */
[----:B------:R-:W-:Y:S01]  /*25180*/  IMAD.MOV.U32 R4, RZ, RZ, R10 ;  /* 0x000000ffff047224 */ /* 0x000fe200078e000a */
[----:B-1----:R-:W2:Y:S01]  /*25190*/  LDL.LU R12, [R1+0x860] ;  /* 0x00086000010c7983 */ /* 0x002ea20000300800 */
[----:B------:R-:W-:-:S03]  /*251a0*/  IADD3 R6, P3, R6, UR4, RZ ;  /* 0x0000000406067c10 */ /* 0x000fc6000ff7e0ff */
[----:B------:R-:W2:Y:S01]  /*251b0*/  LDL.LU R10, [R1+0x864] ;  /* 0x00086400010a7983 */ /* 0x000ea20000300800 */
[----:B------:R-:W-:Y:S02]  /*251c0*/  IADD3.X R9, R9, UR7, RZ, P2, !PT ;  /* 0x0000000709097c10 */ /* 0x000fe400097fe4ff */
[----:B------:R-:W-:Y:S01]  /*251d0*/  IADD3.X R7, R7, UR7, RZ, P3, !PT ;  /* 0x0000000707077c10 */ /* 0x000fe20009ffe4ff */
[----:B------:R1:W-:Y:S04]  /*251e0*/  LDGSTS.E [R0+0x10000], desc[UR48][R4.64], P1 ;  /* 0x1000000004007fae */ /* 0x0003e80008921870 */
[----:B------:R-:W-:Y:S04]  /*251f0*/  STL [R1+0x84c], R8 ;  /* 0x00084c0801007387 */ /* 0x000fe80000100800 */
[----:B------:R1:W-:Y:S02]  /*25200*/  STL [R1+0x848], R9 ;  /* 0x0008480901007387 */ /* 0x0003e40000100800 */
[----:B-1----:R-:W-:Y:S01]  /*25210*/  MOV R4, R8 ;  /* 0x0000000800047202 */ /* 0x002fe20000000f00 */
[----:B------:R-:W-:Y:S01]  /*25220*/  IMAD.MOV.U32 R5, RZ, RZ, R9 ;  /* 0x000000ffff057224 */ /* 0x000fe200078e0009 */
[----:B------:R-:W-:Y:S04]  /*25230*/  STL [R1+0x854], R6 ;  /* 0x0008540601007387 */ /* 0x000fe80000100800 */
[----:B------:R1:W-:Y:S04]  /*25240*/  STL [R1+0x850], R7 ;  /* 0x0008500701007387 */ /* 0x0003e80000100800 */
[----:B------:R1:W-:Y:S04]  /*25250*/  LDGSTS.E [R0+0x14000], desc[UR48][R4.64], P1 ;  /* 0x1400000004007fae */ /* 0x0003e80008921870 */
[----:B------:R-:W2:Y:S04]  /*25260*/  LDL.LU R9, [R1+0x868] ;  /* 0x0008680001097983 */ /* 0x000ea80000300800 */
[----:B------:R-:W2:Y:S01]  /*25270*/  LDL.LU R8, [R1+0x86c] ;  /* 0x00086c0001087983 */ /* 0x000ea20000300800 */
[----:B-1----:R-:W-:Y:S01]  /*25280*/  MOV R5, R7 ;  /* 0x0000000700057202 */ /* 0x002fe20000000f00 */
[----:B------:R-:W-:-:S02]  /*25290*/  IMAD.MOV.U32 R4, RZ, RZ, R6 ;  /* 0x000000ffff047224 */ /* 0x000fc400078e0006 */
[----:B------:R-:W2:Y:S04]  /*252a0*/  LDL.LU R7, [R1+0x870] ;  /* 0x0008700001077983 */ /* 0x000ea80000300800 */
[----:B------:R-:W2:Y:S01]  /*252b0*/  LDL.LU R6, [R1+0x874] ;  /* 0x0008740001067983 */ /* 0x000ea20000300800 */
[----:B------:R-:W-:-:S03]  /*252c0*/  ISETP.GT.AND P2, PT, R2, 0x21, PT ;  /* 0x000000210200780c */ /* 0x000fc60003f44270 */
[----:B------:R1:W-:Y:S02]  /*252d0*/  LDGSTS.E [R0+0x18000], desc[UR48][R4.64], P1 ;  /* 0x1800000004007fae */ /* 0x0003e40008921870 */
[----:B-1----:R-:W-:-:S04]  /*252e0*/  SEL R4, RZ, 0x4, !P2 ;  /* 0x00000004ff047807 */ /* 0x002fc80005000000 */
[----:B------:R-:W-:-:S04]  /*252f0*/  SEL R4, R4, RZ, !P0 ;  /* 0x000000ff04047207 */ /* 0x000fc80004000000 */
[----:B------:R-:W-:Y:S02]  /*25300*/  ISETP.NE.U32.AND P2, PT, R4, RZ, PT ;  /* 0x000000ff0400720c */ /* 0x000fe40003f45070 */
[----:B----4-:R-:W-:-:S04]  /*25310*/  IADD3 R213, P3, R213, UR4, RZ ;  /* 0x00000004d5d57c10 */ /* 0x010fc8000ff7e0ff */
[----:B---3--:R-:W-:Y:S01]  /*25320*/  IADD3.X R214, R214, UR7, RZ, P3, !PT ;  /* 0x00000007d6d67c10 */ /* 0x008fe20009ffe4ff */
[----:B------:R-:W-:Y:S01]  /*25330*/  STL [R1+0x85c], R213 ;  /* 0x00085cd501007387 */ /* 0x000fe20000100800 */
[----:B--2---:R-:W-:-:S03]  /*25340*/  IADD3 R10, P4, R10, UR4, RZ ;  /* 0x000000040a0a7c10 */ /* 0x004fc6000ff9e0ff */
[----:B------:R1:W-:Y:S01]  /*25350*/  STL [R1+0x858], R214 ;  /* 0x000858d601007387 */ /* 0x0003e20000100800 */
[----:B------:R-:W-:Y:S01]  /*25360*/  IADD3.X R12, R12, UR7, RZ, P4, !PT ;  /* 0x000000070c0c7c10 */ /* 0x000fe2000a7fe4ff */
[----:B------:R-:W-:Y:S02]  /*25370*/  IMAD.MOV.U32 R4, RZ, RZ, R213 ;  /* 0x000000ffff047224 */ /* 0x000fe400078e00d5 */
[----:B------:R-:W-:Y:S01]  /*25380*/  STL [R1+0x864], R10 ;  /* 0x0008640a01007387 */ /* 0x000fe20000100800 */
[----:B------:R-:W-:-:S03]  /*25390*/  IMAD.MOV.U32 R5, RZ, RZ, R214 ;  /* 0x000000ffff057224 */ /* 0x000fc600078e00d6 */
[----:B------:R2:W-:Y:S04]  /*253a0*/  STL [R1+0x860], R12 ;  /* 0x0008600c01007387 */ /* 0x0005e80000100800 */
[----:B-1----:R-:W3:Y:S04]  /*253b0*/  LDL.LU R214, [R1+0x878] ;  /* 0x0008780001d67983 */ /* 0x002ee80000300800 */
[----:B------:R-:W4:Y:S04]  /*253c0*/  LDL.LU R213, [R1+0x87c] ;  /* 0x00087c0001d57983 */ /* 0x000f280000300800 */
[----:B------:R1:W-:Y:S01]  /*253d0*/  LDGSTS.E [R0+0x1c000], desc[UR48][R4.64], P1 ;  /* 0x1c00000004007fae */ /* 0x0003e20008921870 */
[----:B------:R-:W-:Y:S01]  /*253e0*/  IADD3 R8, P1, R8, UR4, RZ ;  /* 0x0000000408087c10 */ /* 0x000fe2000ff3e0ff */
[----:B-1----:R-:W-:Y:S01]  /*253f0*/  IMAD.MOV.U32 R5, RZ, RZ, R12 ;  /* 0x000000ffff057224 */ /* 0x002fe200078e000c */
[----:B------:R-:W-:Y:S01]  /*25400*/  MOV R4, R10 ;  /* 0x0000000a00047202 */ /* 0x000fe20000000f00 */
[----:B--2---:R-:W2:Y:S01]  /*25410*/  LDL.LU R12, [R1+0x880] ;  /* 0x00088000010c7983 */ /* 0x004ea20000300800 */
[----:B------:R-:W-:-:S03]  /*25420*/  IADD3.X R9, R9, UR7, RZ, P1, !PT ;  /* 0x0000000709097c10 */ /* 0x000fc60008ffe4ff */
[----:B------:R-:W2:Y:S01]  /*25430*/  LDL.LU R10, [R1+0x884] ;  /* 0x00088400010a7983 */ /* 0x000ea20000300800 */
[----:B------:R-:W-:-:S03]  /*25440*/  IADD3 R6, P3, R6, UR4, RZ ;  /* 0x0000000406067c10 */ /* 0x000fc6000ff7e0ff */
[----:B------:R1:W-:Y:S01]  /*25450*/  LDGSTS.E [R0+0x10004], desc[UR48][R4.64], P2 ;  /* 0x1000400004007fae */ /* 0x0003e20009121870 */
[----:B------:R-:W-:-:S03]  /*25460*/  IADD3.X R7, R7, UR7, RZ, P3, !PT ;  /* 0x0000000707077c10 */ /* 0x000fc60009ffe4ff */
[----:B------:R-:W-:Y:S04]  /*25470*/  STL [R1+0x86c], R8 ;  /* 0x00086c0801007387 */ /* 0x000fe80000100800 */
[----:B------:R1:W-:Y:S02]  /*25480*/  STL [R1+0x868], R9 ;  /* 0x0008680901007387 */ /* 0x0003e40000100800 */
[----:B-1----:R-:W-:Y:S01]  /*25490*/  IMAD.MOV.U32 R4, RZ, RZ, R8 ;  /* 0x000000ffff047224 */ /* 0x002fe200078e0008 */
[----:B------:R-:W-:Y:S01]  /*254a0*/  MOV R5, R9 ;  /* 0x0000000900057202 */ /* 0x000fe20000000f00 */
[----:B------:R-:W-:Y:S04]  /*254b0*/  STL [R1+0x874], R6 ;  /* 0x0008740601007387 */ /* 0x000fe80000100800 */
[----:B------:R1:W-:Y:S04]  /*254c0*/  STL [R1+0x870], R7 ;  /* 0x0008700701007387 */ /* 0x0003e80000100800 */
[----:B------:R-:W2:Y:S04]  /*254d0*/  LDL.LU R9, [R1+0x888] ;  /* 0x0008880001097983 */ /* 0x000ea80000300800 */
[----:B------:R-:W2:Y:S04]  /*254e0*/  LDL.LU R8, [R1+0x88c] ;  /* 0x00088c0001087983 */ /* 0x000ea80000300800 */
[----:B------:R1:W-:Y:S02]  /*254f0*/  LDGSTS.E [R0+0x14004], desc[UR48][R4.64], P2 ;  /* 0x1400400004007fae */ /* 0x0003e40009121870 */
[----:B-1----:R-:W-:-:S02]  /*25500*/  IMAD.MOV.U32 R5, RZ, RZ, R7 ;  /* 0x000000ffff057224 */ /* 0x002fc400078e0007 */
[----:B------:R-:W-:Y:S01]  /*25510*/  IMAD.MOV.U32 R4, RZ, RZ, R6 ;  /* 0x000000ffff047224 */ /* 0x000fe200078e0006 */
        /* <DEDUP_REMOVED lines=8> */
[----:B---3--:R-:W-:Y:S02]  /*255a0*/  IADD3.X R214, R214, UR7, RZ, P3, !PT ;  /* 0x00000007d6d67c10 */ /* 0x008fe40009ffe4ff */
[----:B------:R-:W-:-:S03]  /*255b0*/  MOV R4, R213 ;  /* 0x000000d500047202 */ /* 0x000fc60000000f00 */
[----:B------:R-:W-:-:S05]  /*255c0*/  IMAD.MOV.U32 R5, RZ, RZ, R214 ;  /* 0x000000ffff057224 */ /* 0x000fca00078e00d6 */
[----:B------:R1:W-:Y:S01]  /*255d0*/  LDGSTS.E [R0+0x1c004], desc[UR48][R4.64], P2 ;  /* 0x1c00400004007fae */ /* 0x0003e20009121870 */
[----:B--2---:R-:W-:-:S04]  /*255e0*/  IADD3 R10, P4, R10, UR4, RZ ;  /* 0x000000040a0a7c10 */ /* 0x004fc8000ff9e0ff */
[----:B------:R-:W-:Y:S01]  /*255f0*/  IADD3.X R12, R12, UR7, RZ, P4, !PT ;  /* 0x000000070c0c7c10 */ /* 0x000fe2000a7fe4ff */
[----:B-1----:R-:W-:Y:S01]  /*25600*/  IMAD.MOV.U32 R4, RZ, RZ, R10 ;  /* 0x000000ffff047224 */ /* 0x002fe200078e000a */
[----:B------:R1:W-:Y:S02]  /*25610*/  STL [R1+0x87c], R213 ;  /* 0x00087cd501007387 */ /* 0x0003e40000100800 */
[----:B------:R-:W-:Y:S02]  /*25620*/  MOV R5, R12 ;  /* 0x0000000c00057202 */ /* 0x000fe40000000f00 */
[----:B------:R-:W-:Y:S04]  /*25630*/  STL [R1+0x878], R214 ;  /* 0x000878d601007387 */ /* 0x000fe80000100800 */
[----:B------:R2:W-:Y:S04]  /*25640*/  STL [R1+0x884], R10 ;  /* 0x0008840a01007387 */ /* 0x0005e80000100800 */
[----:B------:R3:W-:Y:S04]  /*25650*/  STL [R1+0x880], R12 ;  /* 0x0008800c01007387 */ /* 0x0007e80000100800 */
[----:B------:R-:W4:Y:S04]  /*25660*/  LDL.LU R215, [R1+0x89c] ;  /* 0x00089c0001d77983 */ /* 0x000f280000300800 */
[----:B------:R1:W-:Y:S01]  /*25670*/  LDGSTS.E [R0+0x10008], desc[UR48][R4.64], P1 ;  /* 0x1000800004007fae */ /* 0x0003e20008921870 */
[----:B------:R-:W-:-:S04]  /*25680*/  IADD3 R8, P2, R8, UR4, RZ ;  /* 0x0000000408087c10 */ /* 0x000fc8000ff5e0ff */
[----:B------:R-:W-:Y:S01]  /*25690*/  IADD3.X R9, R9, UR7, RZ, P2, !PT ;  /* 0x0000000709097c10 */ /* 0x000fe200097fe4ff */
[----:B------:R-:W-:Y:S01]  /*256a0*/  STL [R1+0x88c], R8 ;  /* 0x00088c0801007387 */ /* 0x000fe20000100800 */
[----:B-1----:R-:W-:-:S03]  /*256b0*/  IMAD.MOV.U32 R4, RZ, RZ, R8 ;  /* 0x000000ffff047224 */ /* 0x002fc600078e0008 */
[----:B------:R1:W-:Y:S01]  /*256c0*/  STL [R1+0x888], R9 ;  /* 0x0008880901007387 */ /* 0x0003e20000100800 */
[----:B------:R-:W-:-:S05]  /*256d0*/  IMAD.MOV.U32 R5, RZ, RZ, R9 ;  /* 0x000000ffff057224 */ /* 0x000fca00078e0009 */
[----:B------:R3:W-:Y:S01]  /*256e0*/  LDGSTS.E [R0+0x14008], desc[UR48][R4.64], P1 ;  /* 0x1400800004007fae */ /* 0x0007e20008921870 */
[----:B------:R-:W-:-:S04]  /*256f0*/  IADD3 R6, P3, R6, UR4, RZ ;  /* 0x0000000406067c10 */ /* 0x000fc8000ff7e0ff */
[----:B------:R-:W-:Y:S01]  /*25700*/  IADD3.X R7, R7, UR7, RZ, P3, !PT ;  /* 0x0000000707077c10 */ /* 0x000fe20009ffe4ff */
[----:B------:R-:W-:Y:S01]  /*25710*/  STL [R1+0x894], R6 ;  /* 0x0008940601007387 */ /* 0x000fe20000100800 */
[----:B---3--:R-:W-:-:S03]  /*25720*/  MOV R4, R6 ;  /* 0x0000000600047202 */ /* 0x008fc60000000f00 */
[----:B------:R-:W3:Y:S01]  /*25730*/  LDL.LU R213, [R1+0x8a4] ;  /* 0x0008a40001d57983 */ /* 0x000ee20000300800 */
[----:B------:R-:W-:-:S03]  /*25740*/  IMAD.MOV.U32 R5, RZ, RZ, R7 ;  /* 0x000000ffff057224 */ /* 0x000fc600078e0007 */
[----:B------:R1:W-:Y:S04]  /*25750*/  STL [R1+0x890], R7 ;  /* 0x0008900701007387 */ /* 0x0003e80000100800 */
[----:B--2---:R-:W2:Y:S04]  /*25760*/  LDL.LU R10, [R1+0x8ac] ;  /* 0x0008ac00010a7983 */ /* 0x004ea80000300800 */
[----:B------:R-:W3:Y:S04]  /*25770*/  LDL.LU R214, [R1+0x8a0] ;  /* 0x0008a00001d67983 */ /* 0x000ee80000300800 */
[----:B------:R-:W3:Y:S04]  /*25780*/  LDL.LU R12, [R1+0x8a8] ;  /* 0x0008a800010c7983 */ /* 0x000ee80000300800 */
[----:B-1----:R-:W3:Y:S04]  /*25790*/  LDL.LU R9, [R1+0x8b0] ;  /* 0x0008b00001097983 */ /* 0x002ee80000300800 */
[----:B------:R-:W3:Y:S04]  /*257a0*/  LDL.LU R8, [R1+0x8b4] ;  /* 0x0008b40001087983 */ /* 0x000ee80000300800 */
[----:B------:R-:W3:Y:S04]  /*257b0*/  LDL.LU R7, [R1+0x8b8] ;  /* 0x0008b80001077983 */ /* 0x000ee80000300800 */
[----:B------:R-:W3:Y:S04]  /*257c0*/  LDL.LU R6, [R1+0x8bc] ;  /* 0x0008bc0001067983 */ /* 0x000ee80000300800 */
[----:B------:R1:W-:Y:S04]  /*257d0*/  LDGSTS.E [R0+0x18008], desc[UR48][R4.64], P1 ;  /* 0x1800800004007fae */ /* 0x0003e80008921870 */
[----:B------:R-:W2:Y:S01]  /*257e0*/  LDL.LU R5, [R1+0x898] ;  /* 0x0008980001057983 */ /* 0x000ea20000300800 */
[----:B------:R-:W-:-:S04]  /*257f0*/  ISETP.GT.AND P2, PT, R2, 0x23, PT ;  /* 0x000000230200780c */ /* 0x000fc80003f44270 */
[----:B-1----:R-:W-:-:S04]  /*25800*/  SEL R4, RZ, 0x4, !P2 ;  /* 0x00000004ff047807 */ /* 0x002fc80005000000 */
[----:B------:R-:W-:-:S04]  /*25810*/  SEL R4, R4, RZ, !P0 ;  /* 0x000000ff04047207 */ /* 0x000fc80004000000 */
[----:B------:R-:W-:Y:S02]  /*25820*/  ISETP.NE.U32.AND P2, PT, R4, RZ, PT ;  /* 0x000000ff0400720c */ /* 0x000fe40003f45070 */
[----:B----4-:R-:W-:-:S05]  /*25830*/  IADD3 R215, P3, R215, UR4, RZ ;  /* 0x00000004d7d77c10 */ /* 0x010fca000ff7e0ff */
[----:B------:R-:W-:Y:S01]  /*25840*/  IMAD.MOV.U32 R4, RZ, RZ, R215 ;  /* 0x000000ffff047224 */ /* 0x000fe200078e00d7 */
[----:B------:R-:W-:Y:S01]  /*25850*/  STL [R1+0x89c], R215 ;  /* 0x00089cd701007387 */ /* 0x000fe20000100800 */
[----:B--2---:R-:W-:Y:S02]  /*25860*/  IADD3.X R5, R5, UR7, RZ, P3, !PT ;  /* 0x0000000705057c10 */ /* 0x004fe40009ffe4ff */
[----:B------:R-:W-:-:S03]  /*25870*/  IADD3 R10, P3, R10, UR4, RZ ;  /* 0x000000040a0a7c10 */ /* 0x000fc6000ff7e0ff */
[----:B------:R1:W-:Y:S01]  /*25880*/  LDGSTS.E [R0+0x1c008], desc[UR48][R4.64], P1 ;  /* 0x1c00800004007fae */ /* 0x0003e20008921870 */
[----:B---3--:R-:W-:Y:S02]  /*25890*/  IADD3 R213, P1, R213, UR4, RZ ;  /* 0x00000004d5d57c10 */ /* 0x008fe4000ff3e0ff */
[----:B------:R-:W-:Y:S02]  /*258a0*/  IADD3.X R12, R12, UR7, RZ, P3, !PT ;  /* 0x000000070c0c7c10 */ /* 0x000fe40009ffe4ff */
[----:B------:R-:W-:Y:S02]  /*258b0*/  IADD3.X R214, R214, UR7, RZ, P1, !PT ;  /* 0x00000007d6d67c10 */ /* 0x000fe40008ffe4ff */
[----:B------:R-:W-:Y:S01]  /*258c0*/  IADD3 R8, P1, R8, UR4, RZ ;  /* 0x0000000408087c10 */ /* 0x000fe2000ff3e0ff */
[----:B------:R2:W-:Y:S01]  /*258d0*/  STL [R1+0x898], R5 ;  /* 0x0008980501007387 */ /* 0x0005e20000100800 */
[----:B------:R-:W-:Y:S02]  /*258e0*/  IADD3 R6, P3, R6, UR4, RZ ;  /* 0x0000000406067c10 */ /* 0x000fe4000ff7e0ff */
[----:B------:R-:W-:Y:S01]  /*258f0*/  IADD3.X R9, R9, UR7, RZ, P1, !PT ;  /* 0x0000000709097c10 */ /* 0x000fe20008ffe4ff */
[----:B------:R-:W-:Y:S01]  /*25900*/  STL [R1+0x8a4], R213 ;  /* 0x0008a4d501007387 */ /* 0x000fe20000100800 */
[----:B-1----:R-:W-:-:S02]  /*25910*/  MOV R4, R213 ;  /* 0x000000d500047202 */ /* 0x002fc40000000f00 */
[----:B------:R-:W-:Y:S01]  /*25920*/  IADD3.X R7, R7, UR7, RZ, P3, !PT ;  /* 0x0000000707077c10 */ /* 0x000fe20009ffe4ff */
[----:B------:R-:W-:Y:S01]  /*25930*/  STL [R1+0x8a0], R214 ;  /* 0x0008a0d601007387 */ /* 0x000fe20000100800 */
[----:B--2---:R-:W-:-:S03]  /*25940*/  IMAD.MOV.U32 R5, RZ, RZ, R214 ;  /* 0x000000ffff057224 */ /* 0x004fc600078e00d6 */
[----:B------:R-:W-:Y:S04]  /*25950*/  STL [R1+0x8ac], R10 ;  /* 0x0008ac0a01007387 */ /* 0x000fe80000100800 */
[----:B------:R1:W-:Y:S04]  /*25960*/  STL [R1+0x8a8], R12 ;  /* 0x0008a80c01007387 */ /* 0x0003e80000100800 */
[----:B------:R-:W-:Y:S04]  /*25970*/  STL [R1+0x8b4], R8 ;  /* 0x0008b40801007387 */ /* 0x000fe80000100800 */
[----:B------:R2:W-:Y:S04]  /*25980*/  STL [R1+0x8b0], R9 ;  /* 0x0008b00901007387 */ /* 0x0005e80000100800 */
[----:B------:R3:W-:Y:S04]  /*25990*/  LDGSTS.E [R0+0x1000c], desc[UR48][R4.64], P2 ;  /* 0x1000c00004007fae */ /* 0x0007e80009121870 */
[----:B------:R-:W-:Y:S04]  /*259a0*/  STL [R1+0x8bc], R6 ;  /* 0x0008bc0601007387 */ /* 0x000fe80000100800 */
[----:B------:R4:W-:Y:S01]  /*259b0*/  STL [R1+0x8b8], R7 ;  /* 0x0008b80701007387 */ /* 0x0009e20000100800 */
[----:B---3--:R-:W-:Y:S01]  /*259c0*/  MOV R5, R12 ;  /* 0x0000000c00057202 */ /* 0x008fe20000000f00 */
[----:B------:R-:W-:-:S02]  /*259d0*/  IMAD.MOV.U32 R4, RZ, RZ, R10 ;  /* 0x000000ffff047224 */ /* 0x000fc400078e000a */
[----:B-1----:R-:W3:Y:S04]  /*259e0*/  LDL.LU R12, [R1+0x500] ;  /* 0x00050000010c7983 */ /* 0x002ee80000300800 */
[----:B------:R-:W3:Y:S04]  /*259f0*/  LDL.LU R10, [R1+0x504] ;  /* 0x00050400010a7983 */ /* 0x000ee80000300800 */
[----:B------:R1:W-:Y:S02]  /*25a00*/  LDGSTS.E [R0+0x1400c], desc[UR48][R4.64], P2 ;  /* 0x1400c00004007fae */ /* 0x0003e40009121870 */
[----:B-1----:R-:W-:-:S02]  /*25a10*/  IMAD.MOV.U32 R4, RZ, RZ, R8 ;  /* 0x000000ffff047224 */ /* 0x002fc400078e0008 */
[----:B------:R-:W-:Y:S02]  /*25a20*/  IMAD.MOV.U32 R5, RZ, RZ, R9 ;  /* 0x000000ffff057224 */ /* 0x000fe400078e0009 */
[----:B--2---:R-:W2:Y:S04]  /*25a30*/  LDL.LU R9, [R1+0x508] ;  /* 0x0005080001097983 */ /* 0x004ea80000300800 */
[----:B------:R-:W2:Y:S04]  /*25a40*/  LDL.LU R8, [R1+0x50c] ;  /* 0x00050c0001087983 */ /* 0x000ea80000300800 */
[----:B------:R1:W-:Y:S02]  /*25a50*/  LDGSTS.E [R0+0x1800c], desc[UR48][R4.64], P2 ;  /* 0x1800c00004007fae */ /* 0x0003e40009121870 */
[----:B-1----:R-:W-:Y:S01]  /*25a60*/  IMAD.MOV.U32 R5, RZ, RZ, R7 ;  /* 0x000000ffff057224 */ /* 0x002fe200078e0007 */
[----:B------:R-:W-:Y:S01]  /*25a70*/  MOV R4, R6 ;  /* 0x0000000600047202 */ /* 0x000fe20000000f00 */
[----:B----4-:R-:W4:Y:S04]  /*25a80*/  LDL.LU R7, [R1+0x510] ;  /* 0x0005100001077983 */ /* 0x010f280000300800 */
[----:B------:R-:W4:Y:S01]  /*25a90*/  LDL.LU R6, [R1+0x514] ;  /* 0x0005140001067983 */ /* 0x000f220000300800 */
[----:B------:R-:W-:-:S03]  /*25aa0*/  ISETP.GT.AND P1, PT, R2, 0x4, PT ;  /* 0x000000040200780c */ /* 0x000fc60003f24270 */
[----:B------:R1:W-:Y:S01]  /*25ab0*/  LDGSTS.E [R0+0x1c00c], desc[UR48][R4.64], P2 ;  /* 0x1c00c00004007fae */ /* 0x0003e20009121870 */
[----:B------:R-:W-:Y:S02]  /*25ac0*/  IADD3 R238, P2, R238, UR4, RZ ;  /* 0x00000004eeee7c10 */ /* 0x000fe4000ff5e0ff */
[----:B-1----:R-:W-:-:S04]  /*25ad0*/  SEL R0, RZ, 0x4, !P1 ;  /* 0x00000004ff007807 */ /* 0x002fc80004800000 */
[----:B------:R-:W-:-:S04]  /*25ae0*/  SEL R0, R0, RZ, !P0 ;  /* 0x000000ff00007207 */ /* 0x000fc80004000000 */
[----:B------:R-:W-:Y:S02]  /*25af0*/  ISETP.NE.U32.AND P1, PT, R0, RZ, PT ;  /* 0x000000ff0000720c */ /* 0x000fe40003f25070 */
[----:B------:R-:W-:Y:S02]  /*25b00*/  LOP3.LUT R0, R3, 0x10, RZ, 0x3c, !PT ;  /* 0x0000001003007812 */ /* 0x000fe400078e3cff */
[----:B------:R-:W-:Y:S02]  /*25b10*/  IADD3.X R237, R237, UR7, RZ, P2, !PT ;  /* 0x00000007eded7c10 */ /* 0x000fe400097fe4ff */
[----:B------:R-:W-:Y:S01]  /*25b20*/  IADD3 R240, P2, R240, UR4, RZ ;  /* 0x00000004f0f07c10 */ /* 0x000fe2000ff5e0ff */
[----:B------:R-:W-:Y:S01]  /*25b30*/  VIADD R0, R0, UR11 ;  /* 0x0000000b00007c36 */ /* 0x000fe20008000000 */
[----:B------:R-:W-:Y:S01]  /*25b40*/  MOV R4, R238 ;  /* 0x000000ee00047202 */ /* 0x000fe20000000f00 */
[----:B------:R-:W-:Y:S01]  /*25b50*/  IMAD.MOV.U32 R5, RZ, RZ, R237 ;  /* 0x000000ffff057224 */ /* 0x000fe200078e00ed */
[----:B------:R-:W-:-:S02]  /*25b60*/  IADD3.X R239, R239, UR7, RZ, P2, !PT ;  /* 0x00000007efef7c10 */ /* 0x000fc400097fe4ff */
[----:B------:R-:W-:Y:S02]  /*25b70*/  IADD3 R242, P3, R242, UR4, RZ ;  /* 0x00000004f2f27c10 */ /* 0x000fe4000ff7e0ff */
[----:B------:R1:W-:Y:S02]  /*25b80*/  LDGSTS.E [R0], desc[UR48][R4.64], P1 ;  /* 0x0000000004007fae */ /* 0x0003e40008921870 */
[----:B------:R-:W-:Y:S02]  /*25b90*/  IADD3.X R241, R241, UR7, RZ, P3, !PT ;  /* 0x00000007f1f17c10 */ /* 0x000fe40009ffe4ff */
        /* <DEDUP_REMOVED lines=32> */
[----:B------:R-:W-:Y:S02]  /*25da0*/  IADD3.X R251, R251, UR7, RZ, P3, !PT ;  /* 0x00000007fbfb7c10 */ /* 0x000fe40009ffe4ff */
[----:B-1----:R-:W-:-:S04]  /*25db0*/  SEL R4, RZ, 0x4, !P1 ;  /* 0x00000004ff047807 */ /* 0x002fc80004800000 */
[----:B------:R-:W-:Y:S02]  /*25dc0*/  SEL R4, R4, RZ, !P0 ;  /* 0x000000ff04047207 */ /* 0x000fe40004000000 */
[----:B------:R-:W-:Y:S02]  /*25dd0*/  MOV R5, R251 ;  /* 0x000000fb00057202 */ /* 0x000fe40000000f00 */
[----:B------:R-:W-:Y:S01]  /*25de0*/  ISETP.NE.U32.AND P1, PT, R4, RZ, PT ;  /* 0x000000ff0400720c */ /* 0x000fe20003f25070 */
[----:B------:R-:W-:-:S05]  /*25df0*/  IMAD.MOV.U32 R4, RZ, RZ, R252 ;  /* 0x000000ffff047224 */ /* 0x000fca00078e00fc */
[----:B------:R1:W-:Y:S01]  /*25e00*/  LDGSTS.E [R0+0xc004], desc[UR48][R4.64], P2 ;  /* 0x0c00400004007fae */ /* 0x0003e20009121870 */
[----:B---3--:R-:W-:-:S04]  /*25e10*/  IADD3 R10, P4, R10, UR4, RZ ;  /* 0x000000040a0a7c10 */ /* 0x008fc8000ff9e0ff */
[----:B------:R-:W-:Y:S01]  /*25e20*/  IADD3.X R12, R12, UR7, RZ, P4, !PT ;  /* 0x000000070c0c7c10 */ /* 0x000fe2000a7fe4ff */
[----:B------:R-:W-:Y:S01]  /*25e30*/  STL [R1+0x504], R10 ;  /* 0x0005040a01007387 */ /* 0x000fe20000100800 */
[----:B-1----:R-:W-:-:S03]  /*25e40*/  IMAD.MOV.U32 R4, RZ, RZ, R10 ;  /* 0x000000ffff047224 */ /* 0x002fc600078e000a */
[----:B------:R1:W-:Y:S01]  /*25e50*/  STL [R1+0x500], R12 ;  /* 0x0005000c01007387 */ /* 0x0003e20000100800 */
[----:B------:R-:W-:-:S03]  /*25e60*/  IMAD.MOV.U32 R5, RZ, RZ, R12 ;  /* 0x000000ffff057224 */ /* 0x000fc600078e000c */
[----:B------:R-:W3:Y:S04]  /*25e70*/  LDL.LU R214, [R1+0x518] ;  /* 0x0005180001d67983 */ /* 0x000ee80000300800 */
[----:B------:R-:W3:Y:S04]  /*25e80*/  LDL.LU R213, [R1+0x51c] ;  /* 0x00051c0001d57983 */ /* 0x000ee80000300800 */
[----:B-1----:R-:W3:Y:S01]  /*25e90*/  LDL.LU R12, [R1+0x520] ;  /* 0x00052000010c7983 */ /* 0x002ee20000300800 */
[----:B--2---:R-:W-:-:S03]  /*25ea0*/  IADD3 R8, P2, R8, UR4, RZ ;  /* 0x0000000408087c10 */ /* 0x004fc6000ff5e0ff */
[----:B------:R-:W2:Y:S01]  /*25eb0*/  LDL.LU R10, [R1+0x524] ;  /* 0x00052400010a7983 */ /* 0x000ea20000300800 */
[----:B------:R-:W-:-:S03]  /*25ec0*/  IADD3.X R9, R9, UR7, RZ, P2, !PT ;  /* 0x0000000709097c10 */ /* 0x000fc600097fe4ff */
[----:B------:R1:W-:Y:S04]  /*25ed0*/  LDGSTS.E [R0+0x8], desc[UR48][R4.64], P1 ;  /* 0x0000800004007fae */ /* 0x0003e80008921870 */
[----:B------:R-:W-:Y:S04]  /*25ee0*/  STL [R1+0x50c], R8 ;  /* 0x00050c0801007387 */ /* 0x000fe80000100800 */
[----:B------:R4:W-:Y:S01]  /*25ef0*/  STL [R1+0x508], R9 ;  /* 0x0005080901007387 */ /* 0x0009e20000100800 */
[----:B-1----:R-:W-:Y:S02]  /*25f00*/  MOV R4, R8 ;  /* 0x0000000800047202 */ /* 0x002fe40000000f00 */
[----:B----4-:R-:W-:Y:S01]  /*25f10*/  IADD3 R6, P3, R6, UR4, RZ ;  /* 0x0000000406067c10 */ /* 0x010fe2000ff7e0ff */
[----:B------:R-:W-:-:S03]  /*25f20*/  IMAD.MOV.U32 R5, RZ, RZ, R9 ;  /* 0x000000ffff057224 */ /* 0x000fc600078e0009 */
[----:B------:R-:W-:Y:S01]  /*25f30*/  IADD3.X R7, R7, UR7, RZ, P3, !PT ;  /* 0x0000000707077c10 */ /* 0x000fe20009ffe4ff */
[----:B------:R-:W-:Y:S04]  /*25f40*/  STL [R1+0x514], R6 ;  /* 0x0005140601007387 */ /* 0x000fe80000100800 */
[----:B------:R1:W-:Y:S04]  /*25f50*/  STL [R1+0x510], R7 ;  /* 0x0005100701007387 */ /* 0x0003e80000100800 */
[----:B------:R4:W-:Y:S04]  /*25f60*/  LDGSTS.E [R0+0x4008], desc[UR48][R4.64], P1 ;  /* 0x0400800004007fae */ /* 0x0009e80008921870 */
[----:B------:R-:W2:Y:S04]  /*25f70*/  LDL.LU R9, [R1+0x528] ;  /* 0x0005280001097983 */ /* 0x000ea80000300800 */
[----:B------:R-:W2:Y:S01]  /*25f80*/  LDL.LU R8, [R1+0x52c] ;  /* 0x00052c0001087983 */ /* 0x000ea20000300800 */
[----:B----4-:R-:W-:Y:S01]  /*25f90*/  MOV R5, R7 ;  /* 0x0000000700057202 */ /* 0x010fe20000000f00 */
[----:B------:R-:W-:-:S02]  /*25fa0*/  IMAD.MOV.U32 R4, RZ, RZ, R6 ;  /* 0x000000ffff047224 */ /* 0x000fc400078e0006 */
[----:B-1----:R-:W4:Y:S04]  /*25fb0*/  LDL.LU R7, [R1+0x530] ;  /* 0x0005300001077983 */ /* 0x002f280000300800 */
[----:B------:R-:W4:Y:S01]  /*25fc0*/  LDL.LU R6, [R1+0x534] ;  /* 0x0005340001067983 */ /* 0x000f220000300800 */
[----:B------:R-:W-:-:S03]  /*25fd0*/  ISETP.GT.AND P2, PT, R2, 0x7, PT ;  /* 0x000000070200780c */ /* 0x000fc60003f44270 */
[----:B------:R1:W-:Y:S02]  /*25fe0*/  LDGSTS.E [R0+0x8008], desc[UR48][R4.64], P1 ;  /* 0x0800800004007fae */ /* 0x0003e40008921870 */
[----:B-1----:R-:W-:-:S04]  /*25ff0*/  SEL R4, RZ, 0x4, !P2 ;  /* 0x00000004ff047807 */ /* 0x002fc80005000000 */
[----:B------:R-:W-:-:S04]  /*26000*/  SEL R4, R4, RZ, !P0 ;  /* 0x000000ff04047207 */ /* 0x000fc80004000000 */
[----:B------:R-:W-:Y:S02]  /*26010*/  ISETP.NE.U32.AND P2, PT, R4, RZ, PT ;  /* 0x000000ff0400720c */ /* 0x000fe40003f45070 */
[----:B---3--:R-:W-:-:S04]  /*26020*/  IADD3 R213, P3, R213, UR4, RZ ;  /* 0x00000004d5d57c10 */ /* 0x008fc8000ff7e0ff */
[----:B------:R-:W-:Y:S02]  /*26030*/  IADD3.X R214, R214, UR7, RZ, P3, !PT ;  /* 0x00000007d6d67c10 */ /* 0x000fe40009ffe4ff */
[----:B--2---:R-:W-:Y:S01]  /*26040*/  IADD3 R10, P4, R10, UR4, RZ ;  /* 0x000000040a0a7c10 */ /* 0x004fe2000ff9e0ff */
[----:B------:R-:W-:Y:S03]  /*26050*/  STL [R1+0x51c], R213 ;  /* 0x00051cd501007387 */ /* 0x000fe60000100800 */
[----:B------:R-:W-:Y:S01]  /*26060*/  IADD3.X R12, R12, UR7, RZ, P4, !PT ;  /* 0x000000070c0c7c10 */ /* 0x000fe2000a7fe4ff */
[----:B------:R1:W-:Y:S01]  /*26070*/  STL [R1+0x518], R214 ;  /* 0x000518d601007387 */ /* 0x0003e20000100800 */
[----:B------:R-:W-:Y:S02]  /*26080*/  IMAD.MOV.U32 R4, RZ, RZ, R213 ;  /* 0x000000ffff047224 */ /* 0x000fe400078e00d5 */
[----:B------:R-:W-:Y:S01]  /*26090*/  IMAD.MOV.U32 R5, RZ, RZ, R214 ;  /* 0x000000ffff057224 */ /* 0x000fe200078e00d6 */
[----:B------:R-:W-:Y:S04]  /*260a0*/  STL [R1+0x524], R10 ;  /* 0x0005240a01007387 */ /* 0x000fe80000100800 */
[----:B------:R2:W-:Y:S04]  /*260b0*/  STL [R1+0x520], R12 ;  /* 0x0005200c01007387 */ /* 0x0005e80000100800 */
[----:B-1----:R-:W3:Y:S04]  /*260c0*/  LDL.LU R214, [R1+0x538] ;  /* 0x0005380001d67983 */ /* 0x002ee80000300800 */
[----:B------:R-:W3:Y:S04]  /*260d0*/  LDL.LU R213, [R1+0x53c] ;  /* 0x00053c0001d57983 */ /* 0x000ee80000300800 */
[----:B------:R1:W-:Y:S02]  /*260e0*/  LDGSTS.E [R0+0xc008], desc[UR48][R4.64], P1 ;  /* 0x0c00800004007fae */ /* 0x0003e40008921870 */
[----:B-1----:R-:W-:Y:S01]  /*260f0*/  IMAD.MOV.U32 R5, RZ, RZ, R12 ;  /* 0x000000ffff057224 */ /* 0x002fe200078e000c */
[----:B------:R-:W-:Y:S01]  /*26100*/  MOV R4, R10 ;  /* 0x0000000a00047202 */ /* 0x000fe20000000f00 */
[----:B--2---:R-:W2:Y:S01]  /*26110*/  LDL.LU R12, [R1+0x8c0] ;  /* 0x0008c000010c7983 */ /* 0x004ea20000300800 */
[----:B------:R-:W-:-:S03]  /*26120*/  IADD3 R8, P1, R8, UR4, RZ ;  /* 0x0000000408087c10 */ /* 0x000fc6000ff3e0ff */
[----:B------:R-:W2:Y:S01]  /*26130*/  LDL.LU R10, [R1+0x8c4] ;  /* 0x0008c400010a7983 */ /* 0x000ea20000300800 */
[----:B------:R-:W-:-:S03]  /*26140*/  IADD3.X R9, R9, UR7, RZ, P1, !PT ;  /* 0x0000000709097c10 */ /* 0x000fc60008ffe4ff */
[----:B------:R1:W-:Y:S01]  /*26150*/  LDGSTS.E [R0+0xc], desc[UR48][R4.64], P2 ;  /* 0x0000c00004007fae */ /* 0x0003e20009121870 */
[----:B----4-:R-:W-:-:S03]  /*26160*/  IADD3 R6, P3, R6, UR4, RZ ;  /* 0x0000000406067c10 */ /* 0x010fc6000ff7e0ff */
[----:B------:R-:W-:Y:S01]  /*26170*/  STL [R1+0x52c], R8 ;  /* 0x00052c0801007387 */ /* 0x000fe20000100800 */
[----:B------:R-:W-:-:S03]  /*26180*/  IADD3.X R7, R7, UR7, RZ, P3, !PT ;  /* 0x0000000707077c10 */ /* 0x000fc60009ffe4ff */
[----:B------:R4:W-:Y:S01]  /*26190*/  STL [R1+0x528], R9 ;  /* 0x0005280901007387 */ /* 0x0009e20000100800 */
[----:B-1----:R-:W-:Y:S01]  /*261a0*/  IMAD.MOV.U32 R4, RZ, RZ, R8 ;  /* 0x000000ffff047224 */ /* 0x002fe200078e0008 */
[----:B------:R-:W-:Y:S02]  /*261b0*/  MOV R5, R9 ;  /* 0x0000000900057202 */ /* 0x000fe40000000f00 */
[----:B------:R-:W-:Y:S04]  /*261c0*/  STL [R1+0x534], R6 ;  /* 0x0005340601007387 */ /* 0x000fe80000100800 */
[----:B------:R1:W-:Y:S04]  /*261d0*/  STL [R1+0x530], R7 ;  /* 0x0005300701007387 */ /* 0x0003e80000100800 */
[----:B----4-:R-:W4:Y:S04]  /*261e0*/  LDL.LU R9, [R1+0x8c8] ;  /* 0x0008c80001097983 */ /* 0x010f280000300800 */
[----:B------:R1:W-:Y:S04]  /*261f0*/  LDGSTS.E [R0+0x400c], desc[UR48][R4.64], P2 ;  /* 0x0400c00004007fae */ /* 0x0003e80009121870 */
[----:B------:R-:W4:Y:S01]  /*26200*/  LDL.LU R8, [R1+0x8cc] ;  /* 0x0008cc0001087983 */ /* 0x000f220000300800 */
[----:B-1----:R-:W-:-:S02]  /*26210*/  IMAD.MOV.U32 R5, RZ, RZ, R7 ;  /* 0x000000ffff057224 */ /* 0x002fc400078e0007 */
[----:B------:R-:W-:Y:S01]  /*26220*/  IMAD.MOV.U32 R4, RZ, RZ, R6 ;  /* 0x000000ffff047224 */ /* 0x000fe200078e0006 */
[----:B------:R-:W4:Y:S04]  /*26230*/  LDL.LU R7, [R1+0x8d0] ;  /* 0x0008d00001077983 */ /* 0x000f280000300800 */
[----:B------:R-:W4:Y:S01]  /*26240*/  LDL.LU R6, [R1+0x8d4] ;  /* 0x0008d40001067983 */ /* 0x000f220000300800 */
[----:B------:R-:W-:-:S03]  /*26250*/  ISETP.GT.AND P1, PT, R2, 0x24, PT ;  /* 0x000000240200780c */ /* 0x000fc60003f24270 */
[----:B------:R1:W-:Y:S02]  /*26260*/  LDGSTS.E [R0+0x800c], desc[UR48][R4.64], P2 ;  /* 0x0800c00004007fae */ /* 0x0003e40009121870 */
[----:B-1----:R-:W-:-:S04]  /*26270*/  SEL R4, RZ, 0x4, !P1 ;  /* 0x00000004ff047807 */ /* 0x002fc80004800000 */
[----:B------:R-:W-:-:S04]  /*26280*/  SEL R4, R4, RZ, !P0 ;  /* 0x000000ff04047207 */ /* 0x000fc80004000000 */
[----:B------:R-:W-:Y:S02]  /*26290*/  ISETP.NE.U32.AND P1, PT, R4, RZ, PT ;  /* 0x000000ff0400720c */ /* 0x000fe40003f25070 */
[----:B---3--:R-:W-:-:S04]  /*262a0*/  IADD3 R213, P3, R213, UR4, RZ ;  /* 0x00000004d5d57c10 */ /* 0x008fc8000ff7e0ff */
[----:B------:R-:W-:Y:S01]  /*262b0*/  IADD3.X R214, R214, UR7, RZ, P3, !PT ;  /* 0x00000007d6d67c10 */ /* 0x000fe20009ffe4ff */
[----:B------:R-:W-:Y:S01]  /*262c0*/  STL [R1+0x53c], R213 ;  /* 0x00053cd501007387 */ /* 0x000fe20000100800 */
[----:B------:R-:W-:-:S03]  /*262d0*/  MOV R4, R213 ;  /* 0x000000d500047202 */ /* 0x000fc60000000f00 */
[----:B------:R-:W-:Y:S01]  /*262e0*/  IMAD.MOV.U32 R5, RZ, RZ, R214 ;  /* 0x000000ffff057224 */ /* 0x000fe200078e00d6 */
[----:B------:R1:W-:Y:S04]  /*262f0*/  STL [R1+0x538], R214 ;  /* 0x000538d601007387 */ /* 0x0003e80000100800 */
[----:B------:R3:W-:Y:S01]  /*26300*/  LDGSTS.E [R0+0xc00c], desc[UR48][R4.64], P2 ;  /* 0x0c00c00004007fae */ /* 0x0007e20009121870 */
[----:B--2---:R-:W-:-:S04]  /*26310*/  IADD3 R10, P4, R10, UR4, RZ ;  /* 0x000000040a0a7c10 */ /* 0x004fc8000ff9e0ff */
[----:B------:R-:W-:Y:S01]  /*26320*/  IADD3.X R12, R12, UR7, RZ, P4, !PT ;  /* 0x000000070c0c7c10 */ /* 0x000fe2000a7fe4ff */
[----:B------:R-:W-:Y:S01]  /*26330*/  STL [R1+0x8c4], R10 ;  /* 0x0008c40a01007387 */ /* 0x000fe20000100800 */
[----:B---3--:R-:W-:-:S03]  /*26340*/  IMAD.MOV.U32 R4, RZ, RZ, R10 ;  /* 0x000000ffff047224 */ /* 0x008fc600078e000a */
[----:B------:R2:W-:Y:S01]  /*26350*/  STL [R1+0x8c0], R12 ;  /* 0x0008c00c01007387 */ /* 0x0005e20000100800 */
[----:B------:R-:W-:-:S03]  /*26360*/  MOV R5, R12 ;  /* 0x0000000c00057202 */ /* 0x000fc60000000f00 */
[----:B-1----:R-:W3:Y:S04]  /*26370*/  LDL.LU R214, [R1+0x8d8] ;  /* 0x0008d80001d67983 */ /* 0x002ee80000300800 */
[----:B------:R-:W3:Y:S04]  /*26380*/  LDL.LU R213, [R1+0x8dc] ;  /* 0x0008dc0001d57983 */ /* 0x000ee80000300800 */
[----:B--2---:R-:W2:Y:S04]  /*26390*/  LDL.LU R12, [R1+0x8e0] ;  /* 0x0008e000010c7983 */ /* 0x004ea80000300800 */
[----:B------:R-:W2:Y:S04]  /*263a0*/  LDL.LU R10, [R1+0x8e4] ;  /* 0x0008e400010a7983 */ /* 0x000ea80000300800 */
[----:B------:R1:W-:Y:S01]  /*263b0*/  LDGSTS.E [R0+0x10000], desc[UR48][R4.64], P1 ;  /* 0x1000000004007fae */ /* 0x0003e20008921870 */
[----:B----4-:R-:W-:-:S04]  /*263c0*/  IADD3 R8, P2, R8, UR4, RZ ;  /* 0x0000000408087c10 */ /* 0x010fc8000ff5e0ff */
[----:B------:R-:W-:Y:S01]  /*263d0*/  IADD3.X R9, R9, UR7, RZ, P2, !PT ;  /* 0x0000000709097c10 */ /* 0x000fe200097fe4ff */
[----:B------:R-:W-:Y:S01]  /*263e0*/  STL [R1+0x8cc], R8 ;  /* 0x0008cc0801007387 */ /* 0x000fe20000100800 */
[----:B-1----:R-:W-:-:S03]  /*263f0*/  IMAD.MOV.U32 R4, RZ, RZ, R8 ;  /* 0x000000ffff047224 */ /* 0x002fc600078e0008 */
[----:B------:R-:W-:Y:S01]  /*26400*/  IMAD.MOV.U32 R5, RZ, RZ, R9 ;  /* 0x000000ffff057224 */ /* 0x000fe200078e0009 */
[----:B------:R-:W-:Y:S01]  /*26410*/  IADD3 R6, P3, R6, UR4, RZ ;  /* 0x0000000406067c10 */ /* 0x000fe2000ff7e0ff */
[----:B------:R1:W-:Y:S03]  /*26420*/  STL [R1+0x8c8], R9 ;  /* 0x0008c80901007387 */ /* 0x0003e60000100800 */
[----:B------:R-:W-:Y:S01]  /*26430*/  IADD3.X R7, R7, UR7, RZ, P3, !PT ;  /* 0x0000000707077c10 */ /* 0x000fe20009ffe4ff */
[----:B------:R-:W-:Y:S04]  /*26440*/  STL [R1+0x8d4], R6 ;  /* 0x0008d40601007387 */ /* 0x000fe80000100800 */
[----:B------:R4:W-:Y:S04]  /*26450*/  STL [R1+0x8d0], R7 ;  /* 0x0008d00701007387 */ /* 0x0009e80000100800 */
[----:B-1----:R-:W2:Y:S04]  /*26460*/  LDL.LU R9, [R1+0x8e8] ;  /* 0x0008e80001097983 */ /* 0x002ea80000300800 */
[----:B------:R1:W-:Y:S04]  /*26470*/  LDGSTS.E [R0+0x14000], desc[UR48][R4.64], P1 ;  /* 0x1400000004007fae */ /* 0x0003e80008921870 */
[----:B------:R-:W2:Y:S01]  /*26480*/  LDL.LU R8, [R1+0x8ec] ;  /* 0x0008ec0001087983 */ /* 0x000ea20000300800 */
[----:B-1----:R-:W-:Y:S01]  /*26490*/  IMAD.MOV.U32 R5, RZ, RZ, R7 ;  /* 0x000000ffff057224 */ /* 0x002fe200078e0007 */
[----:B------:R-:W-:-:S02]  /*264a0*/  MOV R4, R6 ;  /* 0x0000000600047202 */ /* 0x000fc40000000f00 */
[----:B----4-:R-:W4:Y:S04]  /*264b0*/  LDL.LU R7, [R1+0x8f0] ;  /* 0x0008f00001077983 */ /* 0x010f280000300800 */
        /* <DEDUP_REMOVED lines=9> */
[----:B------:R-:W-:Y:S01]  /*26550*/  STL [R1+0x8dc], R213 ;  /* 0x0008dcd501007387 */ /* 0x000fe20000100800 */
[----:B------:R-:W-:Y:S02]  /*26560*/  IMAD.MOV.U32 R4, RZ, RZ, R213 ;  /* 0x000000ffff047224 */ /* 0x000fe400078e00d5 */
[----:B------:R-:W-:Y:S01]  /*26570*/  IADD3.X R12, R12, UR7, RZ, P4, !PT ;  /* 0x000000070c0c7c10 */ /* 0x000fe2000a7fe4ff */
[----:B------:R1:W-:Y:S01]  /*26580*/  STL [R1+0x8d8], R214 ;  /* 0x0008d8d601007387 */ /* 0x0003e20000100800 */
[----:B------:R-:W-:-:S03]  /*26590*/  MOV R5, R214 ;  /* 0x000000d600057202 */ /* 0x000fc60000000f00 */
[----:B------:R-:W-:Y:S04]  /*265a0*/  STL [R1+0x8e4], R10 ;  /* 0x0008e40a01007387 */ /* 0x000fe80000100800 */
[----:B------:R2:W-:Y:S04]  /*265b0*/  STL [R1+0x8e0], R12 ;  /* 0x0008e00c01007387 */ /* 0x0005e80000100800 */
[----:B-1----:R-:W3:Y:S04]  /*265c0*/  LDL.LU R214, [R1+0x8f8] ;  /* 0x0008f80001d67983 */ /* 0x002ee80000300800 */
[----:B------:R1:W-:Y:S04]  /*265d0*/  LDGSTS.E [R0+0x1c000], desc[UR48][R4.64], P1 ;  /* 0x1c00000004007fae */ /* 0x0003e80008921870 */
[----:B------:R-:W3:Y:S01]  /*265e0*/  LDL.LU R213, [R1+0x8fc] ;  /* 0x0008fc0001d57983 */ /* 0x000ee20000300800 */
[----:B-1----:R-:W-:-:S02]  /*265f0*/  IMAD.MOV.U32 R4, RZ, RZ, R10 ;  /* 0x000000ffff047224 */ /* 0x002fc400078e000a */
[----:B------:R-:W-:Y:S02]  /*26600*/  IMAD.MOV.U32 R5, RZ, RZ, R12 ;  /* 0x000000ffff057224 */ /* 0x000fe400078e000c */
[----:B--2---:R-:W2:Y:S04]  /*26610*/  LDL.LU R12, [R1+0x900] ;  /* 0x00090000010c7983 */ /* 0x004ea80000300800 */
[----:B------:R-:W2:Y:S01]  /*26620*/  LDL.LU R10, [R1+0x904] ;  /* 0x00090400010a7983 */ /* 0x000ea20000300800 */
[----:B------:R-:W-:-:S03]  /*26630*/  IADD3 R8, P1, R8, UR4, RZ ;  /* 0x0000000408087c10 */ /* 0x000fc6000ff3e0ff */
[----:B------:R1:W-:Y:S01]  /*26640*/  LDGSTS.E [R0+0x10004], desc[UR48][R4.64], P2 ;  /* 0x1000400004007fae */ /* 0x0003e20009121870 */
[----:B------:R-:W-:-:S03]  /*26650*/  IADD3.X R9, R9, UR7, RZ, P1, !PT ;  /* 0x0000000709097c10 */ /* 0x000fc60008ffe4ff */
[----:B------:R-:W-:Y:S01]  /*26660*/  STL [R1+0x8ec], R8 ;  /* 0x0008ec0801007387 */ /* 0x000fe20000100800 */
[----:B----4-:R-:W-:Y:S01]  /*26670*/  IADD3 R6, P3, R6, UR4, RZ ;  /* 0x0000000406067c10 */ /* 0x010fe2000ff7e0ff */
[----:B-1----:R-:W-:Y:S01]  /*26680*/  IMAD.MOV.U32 R5, RZ, RZ, R9 ;  /* 0x000000ffff057224 */ /* 0x002fe200078e0009 */
[----:B------:R-:W-:Y:S02]  /*26690*/  MOV R4, R8 ;  /* 0x0000000800047202 */ /* 0x000fe40000000f00 */
[----:B------:R-:W-:Y:S01]  /*266a0*/  IADD3.X R7, R7, UR7, RZ, P3, !PT ;  /* 0x0000000707077c10 */ /* 0x000fe20009ffe4ff */
[----:B------:R1:W-:Y:S04]  /*266b0*/  STL [R1+0x8e8], R9 ;  /* 0x0008e80901007387 */ /* 0x0003e80000100800 */
[----:B------:R-:W-:Y:S04]  /*266c0*/  STL [R1+0x8f4], R6 ;  /* 0x0008f40601007387 */ /* 0x000fe80000100800 */
[----:B------:R4:W-:Y:S04]  /*266d0*/  STL [R1+0x8f0], R7 ;  /* 0x0008f00701007387 */ /* 0x0009e80000100800 */
[----:B-1----:R-:W2:Y:S04]  /*266e0*/  LDL.LU R9, [R1+0x908] ;  /* 0x0009080001097983 */ /* 0x002ea80000300800 */
[----:B------:R1:W-:Y:S04]  /*266f0*/  LDGSTS.E [R0+0x14004], desc[UR48][R4.64], P2 ;  /* 0x1400400004007fae */ /* 0x0003e80009121870 */
[----:B------:R-:W2:Y:S01]  /*26700*/  LDL.LU R8, [R1+0x90c] ;  /* 0x00090c0001087983 */ /* 0x000ea20000300800 */
[----:B-1----:R-:W-:Y:S01]  /*26710*/  MOV R5, R7 ;  /* 0x0000000700057202 */ /* 0x002fe20000000f00 */
[----:B------:R-:W-:-:S02]  /*26720*/  IMAD.MOV.U32 R4, RZ, RZ, R6 ;  /* 0x000000ffff047224 */ /* 0x000fc400078e0006 */
        /* <DEDUP_REMOVED lines=9> */
[----:B------:R-:W-:-:S04]  /*267c0*/  IMAD.MOV.U32 R4, RZ, RZ, R213 ;  /* 0x000000ffff047224 */ /* 0x000fc800078e00d5 */
[----:B------:R-:W-:Y:S01]  /*267d0*/  IMAD.MOV.U32 R5, RZ, RZ, R214 ;  /* 0x000000ffff057224 */ /* 0x000fe200078e00d6 */
[----:B--2---:R-:W-:-:S04]  /*267e0*/  IADD3 R10, P4, R10, UR4, RZ ;  /* 0x000000040a0a7c10 */ /* 0x004fc8000ff9e0ff */
[----:B------:R1:W-:Y:S01]  /*267f0*/  LDGSTS.E [R0+0x1c004], desc[UR48][R4.64], P2 ;  /* 0x1c00400004007fae */ /* 0x0003e20009121870 */
[----:B------:R-:W-:-:S03]  /*26800*/  IADD3.X R12, R12, UR7, RZ, P4, !PT ;  /* 0x000000070c0c7c10 */ /* 0x000fc6000a7fe4ff */
[----:B------:R2:W-:Y:S04]  /*26810*/  STL [R1+0x8fc], R213 ;  /* 0x0008fcd501007387 */ /* 0x0005e80000100800 */
[----:B------:R-:W-:Y:S01]  /*26820*/  STL [R1+0x8f8], R214 ;  /* 0x0008f8d601007387 */ /* 0x000fe20000100800 */
[----:B-1----:R-:W-:Y:S01]  /*26830*/  MOV R4, R10 ;  /* 0x0000000a00047202 */ /* 0x002fe20000000f00 */
[----:B------:R-:W-:Y:S02]  /*26840*/  IMAD.MOV.U32 R5, RZ, RZ, R12 ;  /* 0x000000ffff057224 */ /* 0x000fe400078e000c */
[----:B------:R1:W-:Y:S04]  /*26850*/  STL [R1+0x904], R10 ;  /* 0x0009040a01007387 */ /* 0x0003e80000100800 */
[----:B------:R3:W-:Y:S04]  /*26860*/  STL [R1+0x900], R12 ;  /* 0x0009000c01007387 */ /* 0x0007e80000100800 */
[----:B------:R-:W3:Y:S04]  /*26870*/  LDL.LU R215, [R1+0x91c] ;  /* 0x00091c0001d77983 */ /* 0x000ee80000300800 */
[----:B------:R1:W-:Y:S01]  /*26880*/  LDGSTS.E [R0+0x10008], desc[UR48][R4.64], P1 ;  /* 0x1000800004007fae */ /* 0x0003e20008921870 */
[----:B------:R-:W-:-:S04]  /*26890*/  IADD3 R8, P2, R8, UR4, RZ ;  /* 0x0000000408087c10 */ /* 0x000fc8000ff5e0ff */
[----:B------:R-:W-:Y:S01]  /*268a0*/  IADD3.X R9, R9, UR7, RZ, P2, !PT ;  /* 0x0000000709097c10 */ /* 0x000fe200097fe4ff */
[----:B------:R-:W-:Y:S01]  /*268b0*/  STL [R1+0x90c], R8 ;  /* 0x00090c0801007387 */ /* 0x000fe20000100800 */
[----:B-1----:R-:W-:Y:S02]  /*268c0*/  IMAD.MOV.U32 R4, RZ, RZ, R8 ;  /* 0x000000ffff047224 */ /* 0x002fe400078e0008 */
[----:B------:R-:W-:Y:S02]  /*268d0*/  MOV R5, R9 ;  /* 0x0000000900057202 */ /* 0x000fe40000000f00 */
[----:B----4-:R-:W-:Y:S01]  /*268e0*/  IADD3 R6, P3, R6, UR4, RZ ;  /* 0x0000000406067c10 */ /* 0x010fe2000ff7e0ff */
[----:B------:R1:W-:Y:S03]  /*268f0*/  STL [R1+0x908], R9 ;  /* 0x0009080901007387 */ /* 0x0003e60000100800 */
[----:B------:R-:W-:Y:S01]  /*26900*/  IADD3.X R7, R7, UR7, RZ, P3, !PT ;  /* 0x0000000707077c10 */ /* 0x000fe20009ffe4ff */
[----:B------:R-:W-:Y:S04]  /*26910*/  STL [R1+0x914], R6 ;  /* 0x0009140601007387 */ /* 0x000fe80000100800 */
[----:B--2---:R-:W2:Y:S04]  /*26920*/  LDL.LU R213, [R1+0x924] ;  /* 0x0009240001d57983 */ /* 0x004ea80000300800 */
[----:B------:R4:W-:Y:S04]  /*26930*/  STL [R1+0x910], R7 ;  /* 0x0009100701007387 */ /* 0x0009e80000100800 */
[----:B------:R-:W2:Y:S04]  /*26940*/  LDL.LU R10, [R1+0x92c] ;  /* 0x00092c00010a7983 */ /* 0x000ea80000300800 */
[----:B------:R1:W-:Y:S04]  /*26950*/  LDGSTS.E [R0+0x14008], desc[UR48][R4.64], P1 ;  /* 0x1400800004007fae */ /* 0x0003e80008921870 */
[----:B------:R-:W2:Y:S04]  /*26960*/  LDL.LU R214, [R1+0x920] ;  /* 0x0009200001d67983 */ /* 0x000ea80000300800 */
[----:B---3--:R-:W3:Y:S01]  /*26970*/  LDL.LU R12, [R1+0x928] ;  /* 0x00092800010c7983 */ /* 0x008ee20000300800 */
[----:B-1----:R-:W-:-:S03]  /*26980*/  IMAD.MOV.U32 R4, RZ, RZ, R6 ;  /* 0x000000ffff047224 */ /* 0x002fc600078e0006 */
[----:B------:R-:W3:Y:S01]  /*26990*/  LDL.LU R9, [R1+0x930] ;  /* 0x0009300001097983 */ /* 0x000ee20000300800 */
[----:B------:R-:W-:-:S03]  /*269a0*/  IMAD.MOV.U32 R5, RZ, RZ, R7 ;  /* 0x000000ffff057224 */ /* 0x000fc600078e0007 */
[----:B------:R-:W3:Y:S04]  /*269b0*/  LDL.LU R8, [R1+0x934] ;  /* 0x0009340001087983 */ /* 0x000ee80000300800 */
[----:B----4-:R-:W4:Y:S04]  /*269c0*/  LDL.LU R7, [R1+0x938] ;  /* 0x0009380001077983 */ /* 0x010f280000300800 */
[----:B------:R-:W4:Y:S04]  /*269d0*/  LDL.LU R6, [R1+0x93c] ;  /* 0x00093c0001067983 */ /* 0x000f280000300800 */
[----:B------:R1:W-:Y:S04]  /*269e0*/  LDGSTS.E [R0+0x18008], desc[UR48][R4.64], P1 ;  /* 0x1800800004007fae */ /* 0x0003e80008921870 */
[----:B------:R-:W2:Y:S01]  /*269f0*/  LDL.LU R5, [R1+0x918] ;  /* 0x0009180001057983 */ /* 0x000ea20000300800 */
[----:B------:R-:W-:-:S04]  /*26a00*/  ISETP.GT.AND P2, PT, R2, 0x27, PT ;  /* 0x000000270200780c */ /* 0x000fc80003f44270 */
[----:B-1----:R-:W-:-:S04]  /*26a10*/  SEL R4, RZ, 0x4, !P2 ;  /* 0x00000004ff047807 */ /* 0x002fc80005000000 */
[----:B------:R-:W-:-:S04]  /*26a20*/  SEL R4, R4, RZ, !P0 ;  /* 0x000000ff04047207 */ /* 0x000fc80004000000 */
[----:B------:R-:W-:Y:S02]  /*26a30*/  ISETP.NE.U32.AND P2, PT, R4, RZ, PT ;  /* 0x000000ff0400720c */ /* 0x000fe40003f45070 */
[----:B------:R-:W-:-:S04]  /*26a40*/  IADD3 R215, P3, R215, UR4, RZ ;  /* 0x00000004d7d77c10 */ /* 0x000fc8000ff7e0ff */
[----:B------:R-:W-:Y:S01]  /*26a50*/  MOV R4, R215 ;  /* 0x000000d700047202 */ /* 0x000fe20000000f00 */
[----:B------:R-:W-:Y:S01]  /*26a60*/  STL [R1+0x91c], R215 ;  /* 0x00091cd701007387 */ /* 0x000fe20000100800 */
[----:B--2---:R-:W-:-:S05]  /*26a70*/  IADD3.X R5, R5, UR7, RZ, P3, !PT ;  /* 0x0000000705057c10 */ /* 0x004fca0009ffe4ff */
[----:B------:R1:W-:Y:S01]  /*26a80*/  LDGSTS.E [R0+0x1c008], desc[UR48][R4.64], P1 ;  /* 0x1c00800004007fae */ /* 0x0003e20008921870 */
[----:B------:R-:W-:Y:S02]  /*26a90*/  IADD3 R213, P1, R213, UR4, RZ ;  /* 0x00000004d5d57c10 */ /* 0x000fe4000ff3e0ff */
[----:B------:R-:W-:Y:S02]  /*26aa0*/  IADD3 R10, P3, R10, UR4, RZ ;  /* 0x000000040a0a7c10 */ /* 0x000fe4000ff7e0ff */
[----:B------:R-:W-:Y:S01]  /*26ab0*/  IADD3.X R214, R214, UR7, RZ, P1, !PT ;  /* 0x00000007d6d67c10 */ /* 0x000fe20008ffe4ff */
[----:B------:R2:W-:Y:S01]  /*26ac0*/  STL [R1+0x918], R5 ;  /* 0x0009180501007387 */ /* 0x0005e20000100800 */
[----:B---3--:R-:W-:Y:S01]  /*26ad0*/  IADD3.X R12, R12, UR7, RZ, P3, !PT ;  /* 0x000000070c0c7c10 */ /* 0x008fe20009ffe4ff */
[----:B-1----:R-:W-:Y:S02]  /*26ae0*/  IMAD.MOV.U32 R4, RZ, RZ, R213 ;  /* 0x000000ffff047224 */ /* 0x002fe400078e00d5 */
[----:B------:R-:W-:Y:S01]  /*26af0*/  STL [R1+0x924], R213 ;  /* 0x000924d501007387 */ /* 0x000fe20000100800 */
[----:B--2---:R-:W-:-:S03]  /*26b00*/  IMAD.MOV.U32 R5, RZ, RZ, R214 ;  /* 0x000000ffff057224 */ /* 0x004fc600078e00d6 */
[----:B------:R-:W-:Y:S01]  /*26b10*/  STL [R1+0x920], R214 ;  /* 0x000920d601007387 */ /* 0x000fe20000100800 */
[----:B------:R-:W-:-:S03]  /*26b20*/  IADD3 R8, P1, R8, UR4, RZ ;  /* 0x0000000408087c10 */ /* 0x000fc6000ff3e0ff */
[----:B------:R-:W-:Y:S01]  /*26b30*/  STL [R1+0x92c], R10 ;  /* 0x00092c0a01007387 */ /* 0x000fe20000100800 */
[----:B----4-:R-:W-:-:S03]  /*26b40*/  IADD3 R6, P3, R6, UR4, RZ ;  /* 0x0000000406067c10 */ /* 0x010fc6000ff7e0ff */
[----:B------:R1:W-:Y:S04]  /*26b50*/  LDGSTS.E [R0+0x1000c], desc[UR48][R4.64], P2 ;  /* 0x1000c00004007fae */ /* 0x0003e80009121870 */
[----:B------:R2:W-:Y:S01]  /*26b60*/  STL [R1+0x928], R12 ;  /* 0x0009280c01007387 */ /* 0x0005e20000100800 */
[----:B------:R-:W-:Y:S01]  /*26b70*/  IADD3.X R9, R9, UR7, RZ, P1, !PT ;  /* 0x0000000709097c10 */ /* 0x000fe20008ffe4ff */
[----:B-1----:R-:W-:Y:S01]  /*26b80*/  IMAD.MOV.U32 R5, RZ, RZ, R12 ;  /* 0x000000ffff057224 */ /* 0x002fe200078e000c */
[----:B------:R-:W-:Y:S01]  /*26b90*/  MOV R4, R10 ;  /* 0x0000000a00047202 */ /* 0x000fe20000000f00 */
[----:B--2---:R-:W2:Y:S04]  /*26ba0*/  LDL.LU R12, [R1+0x540] ;  /* 0x00054000010c7983 */ /* 0x004ea80000300800 */
[----:B------:R-:W3:Y:S01]  /*26bb0*/  LDL.LU R10, [R1+0x544] ;  /* 0x00054400010a7983 */ /* 0x000ee20000300800 */
[----:B------:R-:W-:-:S03]  /*26bc0*/  IADD3.X R7, R7, UR7, RZ, P3, !PT ;  /* 0x0000000707077c10 */ /* 0x000fc60009ffe4ff */
[----:B------:R1:W-:Y:S04]  /*26bd0*/  LDGSTS.E [R0+0x1400c], desc[UR48][R4.64], P2 ;  /* 0x1400c00004007fae */ /* 0x0003e80009121870 */
[----:B------:R-:W-:Y:S04]  /*26be0*/  STL [R1+0x934], R8 ;  /* 0x0009340801007387 */ /* 0x000fe80000100800 */
[----:B------:R4:W-:Y:S01]  /*26bf0*/  STL [R1+0x930], R9 ;  /* 0x0009300901007387 */ /* 0x0009e20000100800 */
[----:B-1----:R-:W-:Y:S01]  /*26c00*/  IMAD.MOV.U32 R4, RZ, RZ, R8 ;  /* 0x000000ffff047224 */ /* 0x002fe200078e0008 */
[----:B------:R-:W-:-:S02]  /*26c10*/  MOV R5, R9 ;  /* 0x0000000900057202 */ /* 0x000fc40000000f00 */
[----:B------:R-:W-:Y:S04]  /*26c20*/  STL [R1+0x93c], R6 ;  /* 0x00093c0601007387 */ /* 0x000fe80000100800 */
[----:B------:R1:W-:Y:S04]  /*26c30*/  STL [R1+0x938], R7 ;  /* 0x0009380701007387 */ /* 0x0003e80000100800 */
[----:B----4-:R-:W4:Y:S04]  /*26c40*/  LDL.LU R9, [R1+0x548] ;  /* 0x0005480001097983 */ /* 0x010f280000300800 */
[----:B------:R-:W4:Y:S04]  /*26c50*/  LDL.LU R8, [R1+0x54c] ;  /* 0x00054c0001087983 */ /* 0x000f280000300800 */
[----:B------:R1:W-:Y:S02]  /*26c60*/  LDGSTS.E [R0+0x1800c], desc[UR48][R4.64], P2 ;  /* 0x1800c00004007fae */ /* 0x0003e40009121870 */
        /* <DEDUP_REMOVED lines=9> */
[----:B------:R-:W-:-:S04]  /*26d00*/  LOP3.LUT R0, R3, 0x20, RZ, 0x3c, !PT ;  /* 0x0000002003007812 */ /* 0x000fc800078e3cff */
[----:B------:R-:W-:Y:S02]  /*26d10*/  IADD3 R0, R0, UR11, RZ ;  /* 0x0000000b00007c10 */ /* 0x000fe4000fffe0ff */
[----:B---3--:R-:W-:-:S04]  /*26d20*/  IADD3 R10, P2, R10, UR4, RZ ;  /* 0x000000040a0a7c10 */ /* 0x008fc8000ff5e0ff */
[----:B--2---:R-:W-:Y:S01]  /*26d30*/  IADD3.X R12, R12, UR7, RZ, P2, !PT ;  /* 0x000000070c0c7c10 */ /* 0x004fe200097fe4ff */
[----:B------:R-:W-:Y:S01]  /*26d40*/  STL [R1+0x544], R10 ;  /* 0x0005440a01007387 */ /* 0x000fe20000100800 */
[----:B------:R-:W-:-:S03]  /*26d50*/  IMAD.MOV.U32 R4, RZ, RZ, R10 ;  /* 0x000000ffff047224 */ /* 0x000fc600078e000a */
[----:B------:R1:W-:Y:S01]  /*26d60*/  STL [R1+0x540], R12 ;  /* 0x0005400c01007387 */ /* 0x0003e20000100800 */
[----:B------:R-:W-:-:S03]  /*26d70*/  IMAD.MOV.U32 R5, RZ, RZ, R12 ;  /* 0x000000ffff057224 */ /* 0x000fc600078e000c */
[----:B------:R-:W2:Y:S04]  /*26d80*/  LDL.LU R214, [R1+0x558] ;  /* 0x0005580001d67983 */ /* 0x000ea80000300800 */
[----:B------:R-:W3:Y:S04]  /*26d90*/  LDL.LU R213, [R1+0x55c] ;  /* 0x00055c0001d57983 */ /* 0x000ee80000300800 */
[----:B-1----:R-:W2:Y:S04]  /*26da0*/  LDL.LU R12, [R1+0x560] ;  /* 0x00056000010c7983 */ /* 0x002ea80000300800 */
[----:B------:R-:W2:Y:S04]  /*26db0*/  LDL.LU R10, [R1+0x564] ;  /* 0x00056400010a7983 */ /* 0x000ea80000300800 */
[----:B------:R1:W-:Y:S01]  /*26dc0*/  LDGSTS.E [R0], desc[UR48][R4.64], P1 ;  /* 0x0000000004007fae */ /* 0x0003e20008921870 */
[----:B----4-:R-:W-:-:S04]  /*26dd0*/  IADD3 R8, P2, R8, UR4, RZ ;  /* 0x0000000408087c10 */ /* 0x010fc8000ff5e0ff */
[----:B------:R-:W-:Y:S01]  /*26de0*/  IADD3.X R9, R9, UR7, RZ, P2, !PT ;  /* 0x0000000709097c10 */ /* 0x000fe200097fe4ff */
[----:B------:R-:W-:Y:S04]  /*26df0*/  STL [R1+0x54c], R8 ;  /* 0x00054c0801007387 */ /* 0x000fe80000100800 */
[----:B------:R4:W-:Y:S01]  /*26e00*/  STL [R1+0x548], R9 ;  /* 0x0005480901007387 */ /* 0x0009e20000100800 */
[----:B-1----:R-:W-:Y:S01]  /*26e10*/  MOV R4, R8 ;  /* 0x0000000800047202 */ /* 0x002fe20000000f00 */
[----:B------:R-:W-:-:S05]  /*26e20*/  IMAD.MOV.U32 R5, RZ, RZ, R9 ;  /* 0x000000ffff057224 */ /* 0x000fca00078e0009 */
[----:B------:R1:W-:Y:S01]  /*26e30*/  LDGSTS.E [R0+0x4000], desc[UR48][R4.64], P1 ;  /* 0x0400000004007fae */ /* 0x0003e20008921870 */
[----:B------:R-:W-:-:S04]  /*26e40*/  IADD3 R6, P3, R6, UR4, RZ ;  /* 0x0000000406067c10 */ /* 0x000fc8000ff7e0ff */
[----:B------:R-:W-:Y:S01]  /*26e50*/  IADD3.X R7, R7, UR7, RZ, P3, !PT ;  /* 0x0000000707077c10 */ /* 0x000fe20009ffe4ff */
[----:B------:R-:W-:Y:S01]  /*26e60*/  STL [R1+0x554], R6 ;  /* 0x0005540601007387 */ /* 0x000fe20000100800 */
[----:B-1----:R-:W-:-:S03]  /*26e70*/  IMAD.MOV.U32 R4, RZ, RZ, R6 ;  /* 0x000000ffff047224 */ /* 0x002fc600078e0006 */
[----:B------:R1:W-:Y:S01]  /*26e80*/  STL [R1+0x550], R7 ;  /* 0x0005500701007387 */ /* 0x0003e20000100800 */
[----:B------:R-:W-:-:S03]  /*26e90*/  MOV R5, R7 ;  /* 0x0000000700057202 */ /* 0x000fc60000000f00 */
[----:B----4-:R-:W4:Y:S04]  /*26ea0*/  LDL.LU R9, [R1+0x568] ;  /* 0x0005680001097983 */ /* 0x010f280000300800 */
[----:B------:R-:W4:Y:S04]  /*26eb0*/  LDL.LU R8, [R1+0x56c] ;  /* 0x00056c0001087983 */ /* 0x000f280000300800 */
        /* <DEDUP_REMOVED lines=8> */
[----:B--2---:R-:W-:Y:S02]  /*26f40*/  IADD3.X R214, R214, UR7, RZ, P3, !PT ;  /* 0x00000007d6d67c10 */ /* 0x004fe40009ffe4ff */
[----:B------:R-:W-:Y:S01]  /*26f50*/  IADD3 R10, P4, R10, UR4, RZ ;  /* 0x000000040a0a7c10 */ /* 0x000fe2000ff9e0ff */
        /* <DEDUP_REMOVED lines=12> */
[----:B--2---:R-:W2:Y:S04]  /*27020*/  LDL.LU R12, [R1+0x580] ;  /* 0x00058000010c7983 */ /* 0x004ea80000300800 */
[----:B------:R-:W2:Y:S01]  /*27030*/  LDL.LU R10, [R1+0x584] ;  /* 0x00058400010a7983 */ /* 0x000ea20000300800 */
[----:B----4-:R-:W-:-:S03]  /*27040*/  IADD3 R8, P1, R8, UR4, RZ ;  /* 0x0000000408087c10 */ /* 0x010fc6000ff3e0ff */
[----:B------:R1:W-:Y:S01]  /*27050*/  LDGSTS.E [R0+0x4], desc[UR48][R4.64], P2 ;  /* 0x0000400004007fae */ /* 0x0003e20009121870 */
[----:B------:R-:W-:Y:S02]  /*27060*/  IADD3.X R9, R9, UR7, RZ, P1, !PT ;  /* 0x0000000709097c10 */ /* 0x000fe40008ffe4ff */
[----:B------:R-:W-:Y:S01]  /*27070*/  IADD3 R6, P3, R6, UR4, RZ ;  /* 0x0000000406067c10 */ /* 0x000fe2000ff7e0ff */
[----:B------:R-:W-:Y:S03]  /*27080*/  STL [R1+0x56c], R8 ;  /* 0x00056c0801007387 */ /* 0x000fe60000100800 */
[----:B------:R-:W-:Y:S01]  /*27090*/  IADD3.X R7, R7, UR7, RZ, P3, !PT ;  /* 0x0000000707077c10 */ /* 0x000fe20009ffe4ff */
[----:B------:R4:W-:Y:S01]  /*270a0*/  STL [R1+0x568], R9 ;  /* 0x0005680901007387 */ /* 0x0009e20000100800 */
[----:B-1----:R-:W-:Y:S01]  /*270b0*/  IMAD.MOV.U32 R4, RZ, RZ, R8 ;  /* 0x000000ffff047224 */ /* 0x002fe200078e0008 */
[----:B------:R-:W-:-:S02]  /*270c0*/  MOV R5, R9 ;  /* 0x0000000900057202 */ /* 0x000fc40000000f00 */
        /* <DEDUP_REMOVED lines=68> */
[----:B------:R-:W-:Y:S01]  /*27510*/  IMAD.MOV.U32 R4, RZ, RZ, R10 ;  /* 0x000000ffff047224 */ /* 0x000fe200078e000a */
[----:B--2---:R-:W2:Y:S04]  /*27520*/  LDL.LU R12, [R1+0x940] ;  /* 0x00094000010c7983 */ /* 0x004ea80000300800 */
[----:B------:R-:W2:Y:S04]  /*27530*/  LDL.LU R10, [R1+0x944] ;  /* 0x00094400010a7983 */ /* 0x000ea80000300800 */
[----:B------:R1:W-:Y:S01]  /*27540*/  LDGSTS.E [R0+0xc], desc[UR48][R4.64], P2 ;  /* 0x0000c00004007fae */ /* 0x0003e20009121870 */
[----:B------:R-:W-:-:S04]  /*27550*/  IADD3 R8, P1, R8, UR4, RZ ;  /* 0x0000000408087c10 */ /* 0x000fc8000ff3e0ff */
[----:B------:R-:W-:Y:S01]  /*27560*/  IADD3.X R9, R9, UR7, RZ, P1, !PT ;  /* 0x0000000709097c10 */ /* 0x000fe20008ffe4ff */
[----:B------:R-:W-:Y:S01]  /*27570*/  STL [R1+0x5ac], R8 ;  /* 0x0005ac0801007387 */ /* 0x000fe20000100800 */
[----:B----4-:R-:W-:-:S03]  /*27580*/  IADD3 R6, P3, R6, UR4, RZ ;  /* 0x0000000406067c10 */ /* 0x010fc6000ff7e0ff */
        /* <DEDUP_REMOVED lines=21> */
[----:B------:R-:W-:-:S03]  /*276e0*/  IMAD.MOV.U32 R4, RZ, RZ, R213 ;  /* 0x000000ffff047224 */ /* 0x000fc600078e00d5 */
[----:B------:R-:W-:Y:S01]  /*276f0*/  IMAD.MOV.U32 R5, RZ, RZ, R214 ;  /* 0x000000ffff057224 */ /* 0x000fe200078e00d6 */
[----:B--2---:R-:W-:Y:S01]  /*27700*/  IADD3 R10, P4, R10, UR4, RZ ;  /* 0x000000040a0a7c10 */ /* 0x004fe2000ff9e0ff */
[----:B------:R1:W-:Y:S03]  /*27710*/  STL [R1+0x5b8], R214 ;  /* 0x0005b8d601007387 */ /* 0x0003e60000100800 */
[----:B------:R-:W-:Y:S01]  /*27720*/  IADD3.X R12, R12, UR7, RZ, P4, !PT ;  /* 0x000000070c0c7c10 */ /* 0x000fe2000a7fe4ff */
[----:B------:R-:W-:Y:S04]  /*27730*/  STL [R1+0x944], R10 ;  /* 0x0009440a01007387 */ /* 0x000fe80000100800 */
[----:B------:R2:W-:Y:S04]  /*27740*/  STL [R1+0x940], R12 ;  /* 0x0009400c01007387 */ /* 0x0005e80000100800 */
[----:B-1----:R-:W3:Y:S04]  /*27750*/  LDL.LU R214, [R1+0x958] ;  /* 0x0009580001d67983 */ /* 0x002ee80000300800 */
[----:B------:R1:W-:Y:S04]  /*27760*/  LDGSTS.E [R0+0xc00c], desc[UR48][R4.64], P2 ;  /* 0x0c00c00004007fae */ /* 0x0003e80009121870 */
[----:B------:R-:W3:Y:S01]  /*27770*/  LDL.LU R213, [R1+0x95c] ;  /* 0x00095c0001d57983 */ /* 0x000ee20000300800 */
[----:B-1----:R-:W-:Y:S01]  /*27780*/  IMAD.MOV.U32 R5, RZ, RZ, R12 ;  /* 0x000000ffff057224 */ /* 0x002fe200078e000c */
[----:B------:R-:W-:-:S02]  /*27790*/  MOV R4, R10 ;  /* 0x0000000a00047202 */ /* 0x000fc40000000f00 */
[----:B--2---:R-:W2:Y:S04]  /*277a0*/  LDL.LU R12, [R1+0x960] ;  /* 0x00096000010c7983 */ /* 0x004ea80000300800 */
[----:B------:R-:W2:Y:S04]  /*277b0*/  LDL.LU R10, [R1+0x964] ;  /* 0x00096400010a7983 */ /* 0x000ea80000300800 */
        /* <DEDUP_REMOVED lines=10> */
[----:B------:R4:W-:Y:S04]  /*27860*/  STL [R1+0x950], R7 ;  /* 0x0009500701007387 */ /* 0x0009e80000100800 */
[----:B------:R4:W-:Y:S04]  /*27870*/  LDGSTS.E [R0+0x14000], desc[UR48][R4.64], P1 ;  /* 0x1400000004007fae */ /* 0x0009e80008921870 */
[----:B-1----:R-:W2:Y:S04]  /*27880*/  LDL.LU R9, [R1+0x968] ;  /* 0x0009680001097983 */ /* 0x002ea80000300800 */
[----:B------:R-:W2:Y:S01]  /*27890*/  LDL.LU R8, [R1+0x96c] ;  /* 0x00096c0001087983 */ /* 0x000ea20000300800 */
[----:B----4-:R-:W-:-:S02]  /*278a0*/  IMAD.MOV.U32 R5, RZ, RZ, R7 ;  /* 0x000000ffff057224 */ /* 0x010fc400078e0007 */
        /* <DEDUP_REMOVED lines=11> */
[----:B------:R-:W-:Y:S02]  /*27960*/  MOV R4, R213 ;  /* 0x000000d500047202 */ /* 0x000fe40000000f00 */
[----:B--2---:R-:W-:Y:S01]  /*27970*/  IADD3 R10, P4, R10, UR4, RZ ;  /* 0x000000040a0a7c10 */ /* 0x004fe2000ff9e0ff */
[----:B------:R-:W-:-:S03]  /*27980*/  IMAD.MOV.U32 R5, RZ, RZ, R214 ;  /* 0x000000ffff057224 */ /* 0x000fc600078e00d6 */
[----:B------:R-:W-:Y:S01]  /*27990*/  IADD3.X R12, R12, UR7, RZ, P4, !PT ;  /* 0x000000070c0c7c10 */ /* 0x000fe2000a7fe4ff */
[----:B------:R1:W-:Y:S04]  /*279a0*/  STL [R1+0x958], R214 ;  /* 0x000958d601007387 */ /* 0x0003e80000100800 */
        /* <DEDUP_REMOVED lines=13> */
[----:B----4-:R-:W-:-:S03]  /*27a80*/  IADD3 R6, P3, R6, UR4, RZ ;  /* 0x0000000406067c10 */ /* 0x010fc6000ff7e0ff */
[----:B------:R4:W-:Y:S01]  /*27a90*/  STL [R1+0x968], R9 ;  /* 0x0009680901007387 */ /* 0x0009e20000100800 */
[----:B------:R-:W-:Y:S01]  /*27aa0*/  IADD3.X R7, R7, UR7, RZ, P3, !PT ;  /* 0x0000000707077c10 */ /* 0x000fe20009ffe4ff */
[----:B-1----:R-:W-:Y:S02]  /*27ab0*/  IMAD.MOV.U32 R4, RZ, RZ, R8 ;  /* 0x000000ffff047224 */ /* 0x002fe400078e0008 */
[----:B------:R-:W-:Y:S01]  /*27ac0*/  STL [R1+0x974], R6 ;  /* 0x0009740601007387 */ /* 0x000fe20000100800 */
[----:B------:R-:W-:-:S03]  /*27ad0*/  IMAD.MOV.U32 R5, RZ, RZ, R9 ;  /* 0x000000ffff057224 */ /* 0x000fc600078e0009 */
[----:B------:R1:W-:Y:S04]  /*27ae0*/  STL [R1+0x970], R7 ;  /* 0x0009700701007387 */ /* 0x0003e80000100800 */
[----:B----4-:R-:W4:Y:S04]  /*27af0*/  LDL.LU R9, [R1+0x988] ;  /* 0x0009880001097983 */ /* 0x010f280000300800 */
[----:B------:R-:W4:Y:S04]  /*27b00*/  LDL.LU R8, [R1+0x98c] ;  /* 0x00098c0001087983 */ /* 0x000f280000300800 */
[----:B------:R1:W-:Y:S02]  /*27b10*/  LDGSTS.E [R0+0x14004], desc[UR48][R4.64], P2 ;  /* 0x1400400004007fae */ /* 0x0003e40009121870 */
[----:B-1----:R-:W-:Y:S01]  /*27b20*/  IMAD.MOV.U32 R5, RZ, RZ, R7 ;  /* 0x000000ffff057224 */ /* 0x002fe200078e0007 */
[----:B------:R-:W-:Y:S01]  /*27b30*/  MOV R4, R6 ;  /* 0x0000000600047202 */ /* 0x000fe20000000f00 */
        /* <DEDUP_REMOVED lines=9> */
[----:B------:R-:W-:-:S03]  /*27bd0*/  IMAD.MOV.U32 R4, RZ, RZ, R213 ;  /* 0x000000ffff047224 */ /* 0x000fc600078e00d5 */
[----:B------:R-:W-:-:S05]  /*27be0*/  MOV R5, R214 ;  /* 0x000000d600057202 */ /* 0x000fca0000000f00 */
[----:B------:R1:W-:Y:S01]  /*27bf0*/  LDGSTS.E [R0+0x1c004], desc[UR48][R4.64], P2 ;  /* 0x1c00400004007fae */ /* 0x0003e20009121870 */
[----:B--2---:R-:W-:-:S04]  /*27c00*/  IADD3 R10, P4, R10, UR4, RZ ;  /* 0x000000040a0a7c10 */ /* 0x004fc8000ff9e0ff */
[----:B------:R-:W-:Y:S01]  /*27c10*/  IADD3.X R12, R12, UR7, RZ, P4, !PT ;  /* 0x000000070c0c7c10 */ /* 0x000fe2000a7fe4ff */
[----:B------:R2:W-:Y:S01]  /*27c20*/  STL [R1+0x97c], R213 ;  /* 0x00097cd501007387 */ /* 0x0005e20000100800 */
[----:B-1----:R-:W-:-:S03]  /*27c30*/  IMAD.MOV.U32 R4, RZ, RZ, R10 ;  /* 0x000000ffff047224 */ /* 0x002fc600078e000a */
[----:B------:R-:W-:Y:S01]  /*27c40*/  IMAD.MOV.U32 R5, RZ, RZ, R12 ;  /* 0x000000ffff057224 */ /* 0x000fe200078e000c */
[----:B------:R-:W-:Y:S04]  /*27c50*/  STL [R1+0x978], R214 ;  /* 0x000978d601007387 */ /* 0x000fe80000100800 */
[----:B------:R1:W-:Y:S04]  /*27c60*/  STL [R1+0x984], R10 ;  /* 0x0009840a01007387 */ /* 0x0003e80000100800 */
[----:B------:R3:W-:Y:S04]  /*27c70*/  STL [R1+0x980], R12 ;  /* 0x0009800c01007387 */ /* 0x0007e80000100800 */
[----:B------:R-:W3:Y:S04]  /*27c80*/  LDL.LU R215, [R1+0x99c] ;  /* 0x00099c0001d77983 */ /* 0x000ee80000300800 */
[----:B------:R2:W-:Y:S01]  /*27c90*/  LDGSTS.E [R0+0x10008], desc[UR48][R4.64], P1 ;  /* 0x1000800004007fae */ /* 0x0005e20008921870 */
[----:B----4-:R-:W-:-:S04]  /*27ca0*/  IADD3 R8, P2, R8, UR4, RZ ;  /* 0x0000000408087c10 */ /* 0x010fc8000ff5e0ff */
[----:B------:R-:W-:Y:S01]  /*27cb0*/  IADD3.X R9, R9, UR7, RZ, P2, !PT ;  /* 0x0000000709097c10 */ /* 0x000fe200097fe4ff */
[----:B------:R-:W-:Y:S01]  /*27cc0*/  STL [R1+0x98c], R8 ;  /* 0x00098c0801007387 */ /* 0x000fe20000100800 */
[----:B--2---:R-:W-:-:S03]  /*27cd0*/  MOV R4, R8 ;  /* 0x0000000800047202 */ /* 0x004fc60000000f00 */
[----:B------:R-:W-:Y:S01]  /*27ce0*/  IMAD.MOV.U32 R5, RZ, RZ, R9 ;  /* 0x000000ffff057224 */ /* 0x000fe200078e0009 */
[----:B------:R2:W-:Y:S04]  /*27cf0*/  STL [R1+0x988], R9 ;  /* 0x0009880901007387 */ /* 0x0005e80000100800 */
[----:B------:R4:W-:Y:S01]  /*27d00*/  LDGSTS.E [R0+0x14008], desc[UR48][R4.64], P1 ;  /* 0x1400800004007fae */ /* 0x0009e20008921870 */
[----:B------:R-:W-:-:S04]  /*27d10*/  IADD3 R6, P3, R6, UR4, RZ ;  /* 0x0000000406067c10 */ /* 0x000fc8000ff7e0ff */
[----:B------:R-:W-:Y:S01]  /*27d20*/  IADD3.X R7, R7, UR7, RZ, P3, !PT ;  /* 0x0000000707077c10 */ /* 0x000fe20009ffe4ff */
[----:B------:R-:W-:Y:S01]  /*27d30*/  STL [R1+0x994], R6 ;  /* 0x0009940601007387 */ /* 0x000fe20000100800 */
[----:B----4-:R-:W-:-:S03]  /*27d40*/  IMAD.MOV.U32 R4, RZ, RZ, R6 ;  /* 0x000000ffff047224 */ /* 0x010fc600078e0006 */
[----:B------:R-:W4:Y:S01]  /*27d50*/  LDL.LU R213, [R1+0x9a4] ;  /* 0x0009a40001d57983 */ /* 0x000f220000300800 */
[----:B------:R-:W-:-:S03]  /*27d60*/  MOV R5, R7 ;  /* 0x0000000700057202 */ /* 0x000fc60000000f00 */
[----:B------:R2:W-:Y:S04]  /*27d70*/  STL [R1+0x990], R7 ;  /* 0x0009900701007387 */ /* 0x0005e80000100800 */
[----:B-1----:R-:W4:Y:S04]  /*27d80*/  LDL.LU R10, [R1+0x9ac] ;  /* 0x0009ac00010a7983 */ /* 0x002f280000300800 */
[----:B------:R-:W4:Y:S04]  /*27d90*/  LDL.LU R214, [R1+0x9a0] ;  /* 0x0009a00001d67983 */ /* 0x000f280000300800 */
[----:B---3--:R-:W3:Y:S04]  /*27da0*/  LDL.LU R12, [R1+0x9a8] ;  /* 0x0009a800010c7983 */ /* 0x008ee80000300800 */
[----:B--2---:R-:W2:Y:S04]  /*27db0*/  LDL.LU R9, [R1+0x9b0] ;  /* 0x0009b00001097983 */ /* 0x004ea80000300800 */
[----:B------:R-:W2:Y:S04]  /*27dc0*/  LDL.LU R8, [R1+0x9b4] ;  /* 0x0009b40001087983 */ /* 0x000ea80000300800 */
[----:B------:R-:W2:Y:S04]  /*27dd0*/  LDL.LU R7, [R1+0x9b8] ;  /* 0x0009b80001077983 */ /* 0x000ea80000300800 */
[----:B------:R-:W2:Y:S04]  /*27de0*/  LDL.LU R6, [R1+0x9bc] ;  /* 0x0009bc0001067983 */ /* 0x000ea80000300800 */
[----:B------:R1:W-:Y:S04]  /*27df0*/  LDGSTS.E [R0+0x18008], desc[UR48][R4.64], P1 ;  /* 0x1800800004007fae */ /* 0x0003e80008921870 */
[----:B------:R-:W4:Y:S01]  /*27e00*/  LDL.LU R5, [R1+0x998] ;  /* 0x0009980001057983 */ /* 0x000f220000300800 */
[----:B------:R-:W-:-:S04]  /*27e10*/  ISETP.GT.AND P2, PT, R2, 0x2b, PT ;  /* 0x0000002b0200780c */ /* 0x000fc80003f44270 */
[----:B-1----:R-:W-:-:S04]  /*27e20*/  SEL R4, RZ, 0x4, !P2 ;  /* 0x00000004ff047807 */ /* 0x002fc80005000000 */
[----:B------:R-:W-:-:S04]  /*27e30*/  SEL R4, R4, RZ, !P0 ;  /* 0x000000ff04047207 */ /* 0x000fc80004000000 */
[----:B------:R-:W-:Y:S02]  /*27e40*/  ISETP.NE.U32.AND P2, PT, R4, RZ, PT ;  /* 0x000000ff0400720c */ /* 0x000fe40003f45070 */
[----:B------:R-:W-:-:S05]  /*27e50*/  IADD3 R215, P3, R215, UR4, RZ ;  /* 0x00000004d7d77c10 */ /* 0x000fca000ff7e0ff */
[----:B------:R-:W-:Y:S01]  /*27e60*/  IMAD.MOV.U32 R4, RZ, RZ, R215 ;  /* 0x000000ffff047224 */ /* 0x000fe200078e00d7 */
[----:B------:R-:W-:Y:S01]  /*27e70*/  STL [R1+0x99c], R215 ;  /* 0x00099cd701007387 */ /* 0x000fe20000100800 */
[----:B----4-:R-:W-:-:S05]  /*27e80*/  IADD3.X R5, R5, UR7, RZ, P3, !PT ;  /* 0x0000000705057c10 */ /* 0x010fca0009ffe4ff */
        /* <DEDUP_REMOVED lines=8> */
[----:B----4-:R-:W-:-:S03]  /*27f10*/  MOV R5, R214 ;  /* 0x000000d600057202 */ /* 0x010fc60000000f00 */
[----:B------:R-:W-:Y:S01]  /*27f20*/  STL [R1+0x9a0], R214 ;  /* 0x0009a0d601007387 */ /* 0x000fe20000100800 */
[----:B--2---:R-:W-:-:S03]  /*27f30*/  IADD3 R8, P1, R8, UR4, RZ ;  /* 0x0000000408087c10 */ /* 0x004fc6000ff3e0ff */
[----:B------:R-:W-:Y:S01]  /*27f40*/  STL [R1+0x9ac], R10 ;  /* 0x0009ac0a01007387 */ /* 0x000fe20000100800 */
[----:B------:R-:W-:-:S03]  /*27f50*/  IADD3 R6, P3, R6, UR4, RZ ;  /* 0x0000000406067c10 */ /* 0x000fc6000ff7e0ff */
[----:B------:R1:W-:Y:S01]  /*27f60*/  LDGSTS.E [R0+0x1000c], desc[UR48][R4.64], P2 ;  /* 0x1000c00004007fae */ /* 0x0003e20009121870 */
[----:B------:R-:W-:-:S03]  /*27f70*/  IADD3.X R9, R9, UR7, RZ, P1, !PT ;  /* 0x0000000709097c10 */ /* 0x000fc60008ffe4ff */
[----:B------:R2:W-:Y:S01]  /*27f80*/  STL [R1+0x9a8], R12 ;  /* 0x0009a80c01007387 */ /* 0x0005e20000100800 */
[----:B------:R-:W-:Y:S01]  /*27f90*/  IADD3.X R7, R7, UR7, RZ, P3, !PT ;  /* 0x0000000707077c10 */ /* 0x000fe20009ffe4ff */
[----:B-1----:R-:W-:Y:S02]  /*27fa0*/  IMAD.MOV.U32 R5, RZ, RZ, R12 ;  /* 0x000000ffff057224 */ /* 0x002fe400078e000c */
[----:B------:R-:W-:Y:S01]  /*27fb0*/  IMAD.MOV.U32 R4, RZ, RZ, R10 ;  /* 0x000000ffff047224 */ /* 0x000fe200078e000a */
[----:B--2---:R-:W2:Y:S04]  /*27fc0*/  LDL.LU R12, [R1+0x5c0] ;  /* 0x0005c000010c7983 */ /* 0x004ea80000300800 */
[----:B------:R-:W3:Y:S04]  /*27fd0*/  LDL.LU R10, [R1+0x5c4] ;  /* 0x0005c400010a7983 */ /* 0x000ee80000300800 */
[----:B------:R1:W-:Y:S04]  /*27fe0*/  LDGSTS.E [R0+0x1400c], desc[UR48][R4.64], P2 ;  /* 0x1400c00004007fae */ /* 0x0003e80009121870 */
[----:B------:R-:W-:Y:S04]  /*27ff0*/  STL [R1+0x9b4], R8 ;  /* 0x0009b40801007387 */ /* 0x000fe80000100800 */
[----:B------:R4:W-:Y:S01]  /*28000*/  STL [R1+0x9b0], R9 ;  /* 0x0009b00901007387 */ /* 0x0009e20000100800 */
[----:B-1----:R-:W-:Y:S01]  /*28010*/  MOV R4, R8 ;  /* 0x0000000800047202 */ /* 0x002fe20000000f00 */
[----:B------:R-:W-:-:S02]  /*28020*/  IMAD.MOV.U32 R5, RZ, RZ, R9 ;  /* 0x000000ffff057224 */ /* 0x000fc400078e0009 */
[----:B------:R-:W-:Y:S04]  /*28030*/  STL [R1+0x9bc], R6 ;  /* 0x0009bc0601007387 */ /* 0x000fe80000100800 */
[----:B------:R1:W-:Y:S04]  /*28040*/  STL [R1+0x9b8], R7 ;  /* 0x0009b80701007387 */ /* 0x0003e80000100800 */
[----:B----4-:R-:W4:Y:S04]  /*28050*/  LDL.LU R9, [R1+0x5c8] ;  /* 0x0005c80001097983 */ /* 0x010f280000300800 */
[----:B------:R1:W-:Y:S04]  /*28060*/  LDGSTS.E [R0+0x1800c], desc[UR48][R4.64], P2 ;  /* 0x1800c00004007fae */ /* 0x0003e80009121870 */
[----:B------:R-:W4:Y:S01]  /*28070*/  LDL.LU R8, [R1+0x5cc] ;  /* 0x0005cc0001087983 */ /* 0x000f220000300800 */
[----:B-1----:R-:W-:Y:S01]  /*28080*/  MOV R5, R7 ;  /* 0x0000000700057202 */ /* 0x002fe20000000f00 */
[----:B------:R-:W-:-:S02]  /*28090*/  IMAD.MOV.U32 R4, RZ, RZ, R6 ;  /* 0x000000ffff047224 */ /* 0x000fc400078e0006 */
[----:B------:R-:W4:Y:S04]  /*280a0*/  LDL.LU R7, [R1+0x5d0] ;  /* 0x0005d00001077983 */ /* 0x000f280000300800 */
[----:B------:R-:W4:Y:S01]  /*280b0*/  LDL.LU R6, [R1+0x5d4] ;  /* 0x0005d40001067983 */ /* 0x000f220000300800 */
[----:B------:R-:W-:-:S03]  /*280c0*/  ISETP.GT.AND P1, PT, R2, 0xc, PT ;  /* 0x0000000c0200780c */ /* 0x000fc60003f24270 */
[----:B------:R1:W-:Y:S02]  /*280d0*/  LDGSTS.E [R0+0x1c00c], desc[UR48][R4.64], P2 ;  /* 0x1c00c00004007fae */ /* 0x0003e40009121870 */
[----:B-1----:R-:W-:-:S04]  /*280e0*/  SEL R0, RZ, 0x4, !P1 ;  /* 0x00000004ff007807 */ /* 0x002fc80004800000 */
[----:B------:R-:W-:-:S04]  /*280f0*/  SEL R0, R0, RZ, !P0 ;  /* 0x000000ff00007207 */ /* 0x000fc80004000000 */
[----:B------:R-:W-:Y:S02]  /*28100*/  ISETP.NE.U32.AND P1, PT, R0, RZ, PT ;  /* 0x000000ff0000720c */ /* 0x000fe40003f25070 */
[----:B------:R-:W-:-:S05]  /*28110*/  LOP3.LUT R0, R3, 0x30, RZ, 0x3c, !PT ;  /* 0x0000003003007812 */ /* 0x000fca00078e3cff */
[----:B------:R-:W-:Y:S01]  /*28120*/  VIADD R0, R0, UR11 ;  /* 0x0000000b00007c36 */ /* 0x000fe20008000000 */
[----:B---3--:R-:W-:-:S04]  /*28130*/  IADD3 R10, P2, R10, UR4, RZ ;  /* 0x000000040a0a7c10 */ /* 0x008fc8000ff5e0ff */
[----:B--2---:R-:W-:Y:S01]  /*28140*/  IADD3.X R12, R12, UR7, RZ, P2, !PT ;  /* 0x000000070c0c7c10 */ /* 0x004fe200097fe4ff */
[----:B------:R-:W-:Y:S01]  /*28150*/  STL [R1+0x5c4], R10 ;  /* 0x0005c40a01007387 */ /* 0x000fe20000100800 */
[----:B------:R-:W-:-:S03]  /*28160*/  IMAD.MOV.U32 R4, RZ, RZ, R10 ;  /* 0x000000ffff047224 */ /* 0x000fc600078e000a */
[----:B------:R1:W-:Y:S01]  /*28170*/  STL [R1+0x5c0], R12 ;  /* 0x0005c00c01007387 */ /* 0x0003e20000100800 */
[----:B------:R-:W-:-:S03]  /*28180*/  MOV R5, R12 ;  /* 0x0000000c00057202 */ /* 0x000fc60000000f00 */
[----:B------:R-:W2:Y:S04]  /*28190*/  LDL.LU R214, [R1+0x5d8] ;  /* 0x0005d80001d67983 */ /* 0x000ea80000300800 */
[----:B------:R-:W3:Y:S04]  /*281a0*/  LDL.LU R213, [R1+0x5dc] ;  /* 0x0005dc0001d57983 */ /* 0x000ee80000300800 */
[----:B-1----:R-:W2:Y:S04]  /*281b0*/  LDL.LU R12, [R1+0x5e0] ;  /* 0x0005e000010c7983 */ /* 0x002ea80000300800 */
[----:B------:R-:W2:Y:S04]  /*281c0*/  LDL.LU R10, [R1+0x5e4] ;  /* 0x0005e400010a7983 */ /* 0x000ea80000300800 */
[----:B------:R1:W-:Y:S01]  /*281d0*/  LDGSTS.E [R0], desc[UR48][R4.64], P1 ;  /* 0x0000000004007fae */ /* 0x0003e20008921870 */
[----:B----4-:R-:W-:-:S04]  /*281e0*/  IADD3 R8, P2, R8, UR4, RZ ;  /* 0x0000000408087c10 */ /* 0x010fc8000ff5e0ff */
[----:B------:R-:W-:Y:S01]  /*281f0*/  IADD3.X R9, R9, UR7, RZ, P2, !PT ;  /* 0x0000000709097c10 */ /* 0x000fe200097fe4ff */
[----:B------:R-:W-:Y:S01]  /*28200*/  STL [R1+0x5cc], R8 ;  /* 0x0005cc0801007387 */ /* 0x000fe20000100800 */
[----:B-1----:R-:W-:Y:S01]  /*28210*/  IMAD.MOV.U32 R4, RZ, RZ, R8 ;  /* 0x000000ffff047224 */ /* 0x002fe200078e0008 */
[----:B------:R-:W-:Y:S02]  /*28220*/  IADD3 R6, P3, R6, UR4, RZ ;  /* 0x0000000406067c10 */ /* 0x000fe4000ff7e0ff */
[----:B------:R-:W-:Y:S02]  /*28230*/  IMAD.MOV.U32 R5, RZ, RZ, R9 ;  /* 0x000000ffff057224 */ /* 0x000fe400078e0009 */
[----:B------:R-:W-:Y:S01]  /*28240*/  IADD3.X R7, R7, UR7, RZ, P3, !PT ;  /* 0x0000000707077c10 */ /* 0x000fe20009ffe4ff */
[----:B------:R1:W-:Y:S04]  /*28250*/  STL [R1+0x5c8], R9 ;  /* 0x0005c80901007387 */ /* 0x0003e80000100800 */
        /* <DEDUP_REMOVED lines=35> */
[----:B-1----:R-:W-:Y:S02]  /*28490*/  MOV R4, R8 ;  /* 0x0000000800047202 */ /* 0x002fe40000000f00 */
[----:B----4-:R-:W-:Y:S01]  /*284a0*/  IADD3 R6, P3, R6, UR4, RZ ;  /* 0x0000000406067c10 */ /* 0x010fe2000ff7e0ff */
[----:B------:R-:W-:-:S03]  /*284b0*/  IMAD.MOV.U32 R5, RZ, RZ, R9 ;  /* 0x000000ffff057224 */ /* 0x000fc600078e0009 */
        /* <DEDUP_REMOVED lines=36> */
[----:B-1----:R-:W-:Y:S01]  /*28700*/  IMAD.MOV.U32 R4, RZ, RZ, R8 ;  /* 0x000000ffff047224 */ /* 0x002fe200078e0008 */
[----:B------:R-:W-:Y:S02]  /*28710*/  STL [R1+0x60c], R8 ;  /* 0x00060c0801007387 */ /* 0x000fe40000100800 */
        /* <DEDUP_REMOVED lines=31> */
[----:B-1----:R-:W-:Y:S01]  /*28910*/  MOV R5, R12 ;  /* 0x0000000c00057202 */ /* 0x002fe20000000f00 */
[----:B------:R-:W-:-:S02]  /*28920*/  IMAD.MOV.U32 R4, RZ, RZ, R10 ;  /* 0x000000ffff047224 */ /* 0x000fc400078e000a */
        /* <DEDUP_REMOVED lines=27> */
[----:B------:R-:W-:Y:S01]  /*28ae0*/  IMAD.MOV.U32 R4, RZ, RZ, R213 ;  /* 0x000000ffff047224 */ /* 0x000fe200078e00d5 */
[----:B------:R-:W-:Y:S02]  /*28af0*/  STL [R1+0x63c], R213 ;  /* 0x00063cd501007387 */ /* 0x000fe40000100800 */
[----:B------:R-:W-:Y:S02]  /*28b00*/  MOV R5, R214 ;  /* 0x000000d600057202 */ /* 0x000fe40000000f00 */
[----:B--2---:R-:W-:Y:S01]  /*28b10*/  IADD3 R10, P4, R10, UR4, RZ ;  /* 0x000000040a0a7c10 */ /* 0x004fe2000ff9e0ff */
[----:B------:R1:W-:Y:S03]  /*28b20*/  STL [R1+0x638], R214 ;  /* 0x000638d601007387 */ /* 0x0003e60000100800 */
[----:B------:R-:W-:Y:S01]  /*28b30*/  IADD3.X R12, R12, UR7, RZ, P4, !PT ;  /* 0x000000070c0c7c10 */ /* 0x000fe2000a7fe4ff */
[----:B------:R-:W-:Y:S04]  /*28b40*/  STL [R1+0x9c4], R10 ;  /* 0x0009c40a01007387 */ /* 0x000fe80000100800 */
[----:B------:R2:W-:Y:S04]  /*28b50*/  STL [R1+0x9c0], R12 ;  /* 0x0009c00c01007387 */ /* 0x0005e80000100800 */
[----:B------:R3:W-:Y:S04]  /*28b60*/  LDGSTS.E [R0+0xc00c], desc[UR48][R4.64], P2 ;  /* 0x0c00c00004007fae */ /* 0x0007e80009121870 */
[----:B-1----:R-:W4:Y:S04]  /*28b70*/  LDL.LU R214, [R1+0x9d8] ;  /* 0x0009d80001d67983 */ /* 0x002f280000300800 */
[----:B------:R-:W4:Y:S01]  /*28b80*/  LDL.LU R213, [R1+0x9dc] ;  /* 0x0009dc0001d57983 */ /* 0x000f220000300800 */
[----:B---3--:R-:W-:-:S02]  /*28b90*/  IMAD.MOV.U32 R5, RZ, RZ, R12 ;  /* 0x000000ffff057224 */ /* 0x008fc400078e000c */
[----:B------:R-:W-:Y:S01]  /*28ba0*/  IMAD.MOV.U32 R4, RZ, RZ, R10 ;  /* 0x000000ffff047224 */ /* 0x000fe200078e000a */
[----:B--2---:R-:W2:Y:S04]  /*28bb0*/  LDL.LU R12, [R1+0x9e0] ;  /* 0x0009e000010c7983 */ /* 0x004ea80000300800 */
[----:B------:R-:W3:Y:S04]  /*28bc0*/  LDL.LU R10, [R1+0x9e4] ;  /* 0x0009e400010a7983 */ /* 0x000ee80000300800 */
[----:B------:R1:W-:Y:S01]  /*28bd0*/  LDGSTS.E [R0+0x10000], desc[UR48][R4.64], P1 ;  /* 0x1000000004007fae */ /* 0x0003e20008921870 */
        /* <DEDUP_REMOVED lines=9> */
[----:B------:R-:W-:Y:S04]  /*28c70*/  STL [R1+0x9d4], R6 ;  /* 0x0009d40601007387 */ /* 0x000fe80000100800 */
[----:B------:R4:W-:Y:S01]  /*28c80*/  STL [R1+0x9d0], R7 ;  /* 0x0009d00701007387 */ /* 0x0009e20000100800 */
[----:B-1----:R-:W-:Y:S01]  /*28c90*/  MOV R5, R7 ;  /* 0x0000000700057202 */ /* 0x002fe20000000f00 */
[----:B------:R-:W-:Y:S02]  /*28ca0*/  IMAD.MOV.U32 R4, RZ, RZ, R6 ;  /* 0x000000ffff047224 */ /* 0x000fe400078e0006 */
[----:B----4-:R-:W4:Y:S04]  /*28cb0*/  LDL.LU R9, [R1+0x9e8] ;  /* 0x0009e80001097983 */ /* 0x010f280000300800 */
[----:B------:R-:W4:Y:S04]  /*28cc0*/  LDL.LU R8, [R1+0x9ec] ;  /* 0x0009ec0001087983 */ /* 0x000f280000300800 */
[----:B------:R-:W4:Y:S04]  /*28cd0*/  LDL.LU R7, [R1+0x9f0] ;  /* 0x0009f00001077983 */ /* 0x000f280000300800 */
[----:B------:R-:W4:Y:S01]  /*28ce0*/  LDL.LU R6, [R1+0x9f4] ;  /* 0x0009f40001067983 */ /* 0x000f220000300800 */
[----:B------:R-:W-:-:S03]  /*28cf0*/  ISETP.GT.AND P2, PT, R2, 0x2d, PT ;  /* 0x0000002d0200780c */ /* 0x000fc60003f44270 */
[----:B------:R1:W-:Y:S02]  /*28d00*/  LDGSTS.E [R0+0x18000], desc[UR48][R4.64], P1 ;  /* 0x1800000004007fae */ /* 0x0003e40008921870 */
[----:B-1----:R-:W-:-:S04]  /*28d10*/  SEL R4, RZ, 0x4, !P2 ;  /* 0x00000004ff047807 */ /* 0x002fc80005000000 */
[----:B------:R-:W-:-:S04]  /*28d20*/  SEL R4, R4, RZ, !P0 ;  /* 0x000000ff04047207 */ /* 0x000fc80004000000 */
[----:B------:R-:W-:Y:S02]  /*28d30*/  ISETP.NE.U32.AND P2, PT, R4, RZ, PT ;  /* 0x000000ff0400720c */ /* 0x000fe40003f45070 */
[----:B------:R-:W-:-:S04]  /*28d40*/  IADD3 R213, P3, R213, UR4, RZ ;  /* 0x00000004d5d57c10 */ /* 0x000fc8000ff7e0ff */
[----:B------:R-:W-:Y:S01]  /*28d50*/  IADD3.X R214, R214, UR7, RZ, P3, !PT ;  /* 0x00000007d6d67c10 */ /* 0x000fe20009ffe4ff */
[----:B------:R-:W-:Y:S01]  /*28d60*/  STL [R1+0x9dc], R213 ;  /* 0x0009dcd501007387 */ /* 0x000fe20000100800 */
[----:B---3--:R-:W-:-:S03]  /*28d70*/  IADD3 R10, P4, R10, UR4, RZ ;  /* 0x000000040a0a7c10 */ /* 0x008fc6000ff9e0ff */
[----:B------:R1:W-:Y:S01]  /*28d80*/  STL [R1+0x9d8], R214 ;  /* 0x0009d8d601007387 */ /* 0x0003e20000100800 */
[----:B--2---:R-:W-:Y:S01]  /*28d90*/  IADD3.X R12, R12, UR7, RZ, P4, !PT ;  /* 0x000000070c0c7c10 */ /* 0x004fe2000a7fe4ff */
[----:B------:R-:W-:Y:S02]  /*28da0*/  IMAD.MOV.U32 R4, RZ, RZ, R213 ;  /* 0x000000ffff047224 */ /* 0x000fe400078e00d5 */
[----:B------:R-:W-:Y:S01]  /*28db0*/  STL [R1+0x9e4], R10 ;  /* 0x0009e40a01007387 */ /* 0x000fe20000100800 */
[----:B------:R-:W-:-:S03]  /*28dc0*/  IMAD.MOV.U32 R5, RZ, RZ, R214 ;  /* 0x000000ffff057224 */ /* 0x000fc600078e00d6 */
[----:B------:R2:W-:Y:S04]  /*28dd0*/  STL [R1+0x9e0], R12 ;  /* 0x0009e00c01007387 */ /* 0x0005e80000100800 */
[----:B-1----:R-:W3:Y:S04]  /*28de0*/  LDL.LU R214, [R1+0x9f8] ;  /* 0x0009f80001d67983 */ /* 0x002ee80000300800 */
[----:B------:R-:W3:Y:S04]  /*28df0*/  LDL.LU R213, [R1+0x9fc] ;  /* 0x0009fc0001d57983 */ /* 0x000ee80000300800 */
[----:B------:R1:W-:Y:S02]  /*28e00*/  LDGSTS.E [R0+0x1c000], desc[UR48][R4.64], P1 ;  /* 0x1c00000004007fae */ /* 0x0003e40008921870 */
[----:B-1----:R-:W-:Y:S01]  /*28e10*/  MOV R4, R10 ;  /* 0x0000000a00047202 */ /* 0x002fe20000000f00 */
[----:B------:R-:W-:-:S02]  /*28e20*/  IMAD.MOV.U32 R5, RZ, RZ, R12 ;  /* 0x000000ffff057224 */ /* 0x000fc400078e000c */
        /* <DEDUP_REMOVED lines=43> */
[----:B-1----:R-:W-:-:S03]  /*290e0*/  IMAD.MOV.U32 R4, RZ, RZ, R8 ;  /* 0x000000ffff047224 */ /* 0x002fc600078e0008 */
[----:B------:R-:W-:Y:S01]  /*290f0*/  IMAD.MOV.U32 R5, RZ, RZ, R9 ;  /* 0x000000ffff057224 */ /* 0x000fe200078e0009 */
[----:B------:R1:W-:Y:S04]  /*29100*/  STL [R1+0xa08], R9 ;  /* 0x000a080901007387 */ /* 0x0003e80000100800 */
[----:B------:R4:W-:Y:S01]  /*29110*/  LDGSTS.E [R0+0x14008], desc[UR48][R4.64], P1 ;  /* 0x1400800004007fae */ /* 0x0009e20008921870 */
[----:B------:R-:W-:-:S04]  /*29120*/  IADD3 R6, P3, R6, UR4, RZ ;  /* 0x0000000406067c10 */ /* 0x000fc8000ff7e0ff */
[----:B------:R-:W-:Y:S01]  /*29130*/  IADD3.X R7, R7, UR7, RZ, P3, !PT ;  /* 0x0000000707077c10 */ /* 0x000fe20009ffe4ff */
[----:B------:R-:W-:Y:S01]  /*29140*/  STL [R1+0xa14], R6 ;  /* 0x000a140601007387 */ /* 0x000fe20000100800 */
[----:B----4-:R-:W-:-:S03]  /*29150*/  MOV R4, R6 ;  /* 0x0000000600047202 */ /* 0x010fc60000000f00 */
[----:B------:R-:W4:Y:S01]  /*29160*/  LDL.LU R213, [R1+0xa24] ;  /* 0x000a240001d57983 */ /* 0x000f220000300800 */
[----:B------:R-:W-:-:S03]  /*29170*/  IMAD.MOV.U32 R5, RZ, RZ, R7 ;  /* 0x000000ffff057224 */ /* 0x000fc600078e0007 */
[----:B------:R1:W-:Y:S04]  /*29180*/  STL [R1+0xa10], R7 ;  /* 0x000a100701007387 */ /* 0x0003e80000100800 */
[----:B--2---:R-:W2:Y:S04]  /*29190*/  LDL.LU R10, [R1+0xa2c] ;  /* 0x000a2c00010a7983 */ /* 0x004ea80000300800 */
[----:B------:R-:W2:Y:S04]  /*291a0*/  LDL.LU R214, [R1+0xa20] ;  /* 0x000a200001d67983 */ /* 0x000ea80000300800 */
[----:B---3--:R-:W3:Y:S04]  /*291b0*/  LDL.LU R12, [R1+0xa28] ;  /* 0x000a2800010c7983 */ /* 0x008ee80000300800 */
[----:B-1----:R-:W3:Y:S04]  /*291c0*/  LDL.LU R9, [R1+0xa30] ;  /* 0x000a300001097983 */ /* 0x002ee80000300800 */
[----:B------:R-:W3:Y:S04]  /*291d0*/  LDL.LU R8, [R1+0xa34] ;  /* 0x000a340001087983 */ /* 0x000ee80000300800 */
[----:B------:R-:W3:Y:S04]  /*291e0*/  LDL.LU R7, [R1+0xa38] ;  /* 0x000a380001077983 */ /* 0x000ee80000300800 */
[----:B------:R-:W3:Y:S04]  /*291f0*/  LDL.LU R6, [R1+0xa3c] ;  /* 0x000a3c0001067983 */ /* 0x000ee80000300800 */
        /* <DEDUP_REMOVED lines=12> */
[----:B--2---:R-:W-:Y:S02]  /*292c0*/  IADD3 R10, P3, R10, UR4, RZ ;  /* 0x000000040a0a7c10 */ /* 0x004fe4000ff7e0ff */
[----:B------:R-:W-:Y:S01]  /*292d0*/  IADD3.X R214, R214, UR7, RZ, P1, !PT ;  /* 0x00000007d6d67c10 */ /* 0x000fe20008ffe4ff */
[----:B------:R2:W-:Y:S01]  /*292e0*/  STL [R1+0xa18], R5 ;  /* 0x000a180501007387 */ /* 0x0005e20000100800 */
[----:B---3--:R-:W-:Y:S02]  /*292f0*/  IADD3.X R12, R12, UR7, RZ, P3, !PT ;  /* 0x000000070c0c7c10 */ /* 0x008fe40009ffe4ff */
[----:B-1----:R-:W-:Y:S01]  /*29300*/  MOV R4, R213 ;  /* 0x000000d500047202 */ /* 0x002fe20000000f00 */
[----:B------:R-:W-:Y:S01]  /*29310*/  STL [R1+0xa24], R213 ;  /* 0x000a24d501007387 */ /* 0x000fe20000100800 */
[----:B--2---:R-:W-:-:S03]  /*29320*/  IMAD.MOV.U32 R5, RZ, RZ, R214 ;  /* 0x000000ffff057224 */ /* 0x004fc600078e00d6 */
[----:B------:R-:W-:Y:S01]  /*29330*/  STL [R1+0xa20], R214 ;  /* 0x000a20d601007387 */ /* 0x000fe20000100800 */
[----:B------:R-:W-:-:S03]  /*29340*/  IADD3 R8, P1, R8, UR4, RZ ;  /* 0x0000000408087c10 */ /* 0x000fc6000ff3e0ff */
[----:B------:R-:W-:Y:S04]  /*29350*/  STL [R1+0xa2c], R10 ;  /* 0x000a2c0a01007387 */ /* 0x000fe80000100800 */
[----:B------:R1:W-:Y:S01]  /*29360*/  LDGSTS.E [R0+0x1000c], desc[UR48][R4.64], P2 ;  /* 0x1000c00004007fae */ /* 0x0003e20009121870 */
[----:B------:R-:W-:-:S03]  /*29370*/  IADD3 R6, P3, R6, UR4, RZ ;  /* 0x0000000406067c10 */ /* 0x000fc6000ff7e0ff */
[----:B------:R2:W-:Y:S01]  /*29380*/  STL [R1+0xa28], R12 ;  /* 0x000a280c01007387 */ /* 0x0005e20000100800 */
[----:B------:R-:W-:Y:S02]  /*29390*/  IADD3.X R9, R9, UR7, RZ, P1, !PT ;  /* 0x0000000709097c10 */ /* 0x000fe40008ffe4ff */
[----:B-1----:R-:W-:Y:S01]  /*293a0*/  MOV R5, R12 ;  /* 0x0000000c00057202 */ /* 0x002fe20000000f00 */
[----:B------:R-:W-:Y:S01]  /*293b0*/  IMAD.MOV.U32 R4, RZ, RZ, R10 ;  /* 0x000000ffff047224 */ /* 0x000fe200078e000a */
[----:B--2---:R-:W2:Y:S04]  /*293c0*/  LDL.LU R12, [R1+0x640] ;  /* 0x00064000010c7983 */ /* 0x004ea80000300800 */
[----:B------:R-:W3:Y:S01]  /*293d0*/  LDL.LU R10, [R1+0x644] ;  /* 0x00064400010a7983 */ /* 0x000ee20000300800 */
[----:B------:R-:W-:-:S03]  /*293e0*/  IADD3.X R7, R7, UR7, RZ, P3, !PT ;  /* 0x0000000707077c10 */ /* 0x000fc60009ffe4ff */
[----:B------:R1:W-:Y:S04]  /*293f0*/  LDGSTS.E [R0+0x1400c], desc[UR48][R4.64], P2 ;  /* 0x1400c00004007fae */ /* 0x0003e80009121870 */
[----:B------:R-:W-:Y:S04]  /*29400*/  STL [R1+0xa34], R8 ;  /* 0x000a340801007387 */ /* 0x000fe80000100800 */
[----:B------:R4:W-:Y:S01]  /*29410*/  STL [R1+0xa30], R9 ;  /* 0x000a300901007387 */ /* 0x0009e20000100800 */
[----:B-1----:R-:W-:Y:S02]  /*29420*/  IMAD.MOV.U32 R4, RZ, RZ, R8 ;  /* 0x000000ffff047224 */ /* 0x002fe400078e0008 */
[----:B------:R-:W-:Y:S01]  /*29430*/  IMAD.MOV.U32 R5, RZ, RZ, R9 ;  /* 0x000000ffff057224 */ /* 0x000fe200078e0009 */
[----:B------:R-:W-:Y:S04]  /*29440*/  STL [R1+0xa3c], R6 ;  /* 0x000a3c0601007387 */ /* 0x000fe80000100800 */
[----:B------:R1:W-:Y:S04]  /*29450*/  STL [R1+0xa38], R7 ;  /* 0x000a380701007387 */ /* 0x0003e80000100800 */
[----:B----4-:R-:W4:Y:S04]  /*29460*/  LDL.LU R9, [R1+0x648] ;  /* 0x0006480001097983 */ /* 0x010f280000300800 */
[----:B------:R1:W-:Y:S04]  /*29470*/  LDGSTS.E [R0+0x1800c], desc[UR48][R4.64], P2 ;  /* 0x1800c00004007fae */ /* 0x0003e80009121870 */
[----:B------:R-:W4:Y:S01]  /*29480*/  LDL.LU R8, [R1+0x64c] ;  /* 0x00064c0001087983 */ /* 0x000f220000300800 */
[----:B-1----:R-:W-:Y:S01]  /*29490*/  IMAD.MOV.U32 R5, RZ, RZ, R7 ;  /* 0x000000ffff057224 */ /* 0x002fe200078e0007 */
[----:B------:R-:W-:-:S02]  /*294a0*/  MOV R4, R6 ;  /* 0x0000000600047202 */ /* 0x000fc40000000f00 */
        /* <DEDUP_REMOVED lines=11> */
[----:B------:R-:W-:Y:S04]  /*29560*/  STL [R1+0x644], R10 ;  /* 0x0006440a01007387 */ /* 0x000fe80000100800 */
[----:B------:R1:W-:Y:S01]  /*29570*/  STL [R1+0x640], R12 ;  /* 0x0006400c01007387 */ /* 0x0003e20000100800 */
[----:B------:R-:W-:-:S03]  /*29580*/  IMAD.MOV.U32 R5, RZ, RZ, R12 ;  /* 0x000000ffff057224 */ /* 0x000fc600078e000c */
[----:B------:R-:W2:Y:S01]  /*29590*/  LDL.LU R214, [R1+0x658] ;  /* 0x0006580001d67983 */ /* 0x000ea20000300800 */
[----:B------:R-:W-:-:S03]  /*295a0*/  MOV R4, R10 ;  /* 0x0000000a00047202 */ /* 0x000fc60000000f00 */
[----:B------:R-:W3:Y:S04]  /*295b0*/  LDL.LU R213, [R1+0x65c] ;  /* 0x00065c0001d57983 */ /* 0x000ee80000300800 */
[----:B-1----:R-:W2:Y:S04]  /*295c0*/  LDL.LU R12, [R1+0x660] ;  /* 0x00066000010c7983 */ /* 0x002ea80000300800 */
[----:B------:R-:W2:Y:S04]  /*295d0*/  LDL.LU R10, [R1+0x664] ;  /* 0x00066400010a7983 */ /* 0x000ea80000300800 */
[----:B------:R1:W-:Y:S01]  /*295e0*/  LDGSTS.E [R0], desc[UR48][R4.64], P1 ;  /* 0x0000000004007fae */ /* 0x0003e20008921870 */
[----:B----4-:R-:W-:-:S04]  /*295f0*/  IADD3 R8, P2, R8, UR4, RZ ;  /* 0x0000000408087c10 */ /* 0x010fc8000ff5e0ff */
[----:B------:R-:W-:Y:S01]  /*29600*/  IADD3.X R9, R9, UR7, RZ, P2, !PT ;  /* 0x0000000709097c10 */ /* 0x000fe200097fe4ff */
[----:B------:R-:W-:Y:S01]  /*29610*/  STL [R1+0x64c], R8 ;  /* 0x00064c0801007387 */ /* 0x000fe20000100800 */
[----:B-1----:R-:W-:Y:S02]  /*29620*/  IMAD.MOV.U32 R4, RZ, RZ, R8 ;  /* 0x000000ffff047224 */ /* 0x002fe400078e0008 */
[----:B------:R-:W-:Y:S02]  /*29630*/  MOV R5, R9 ;  /* 0x0000000900057202 */ /* 0x000fe40000000f00 */
[----:B------:R-:W-:Y:S01]  /*29640*/  IADD3 R6, P3, R6, UR4, RZ ;  /* 0x0000000406067c10 */ /* 0x000fe2000ff7e0ff */
        /* <DEDUP_REMOVED lines=20> */
[----:B------:R-:W-:Y:S02]  /*29790*/  MOV R4, R213 ;  /* 0x000000d500047202 */ /* 0x000fe40000000f00 */
[----:B------:R-:W-:Y:S01]  /*297a0*/  IADD3.X R12, R12, UR7, RZ, P4, !PT ;  /* 0x000000070c0c7c10 */ /* 0x000fe2000a7fe4ff */
[----:B------:R-:W-:Y:S01]  /*297b0*/  IMAD.MOV.U32 R5, RZ, RZ, R214 ;  /* 0x000000ffff057224 */ /* 0x000fe200078e00d6 */
        /* <DEDUP_REMOVED lines=49> */
[----:B------:R-:W3:Y:S01]  /*29ad0*/  LDL.LU R10, [R1+0x6a4] ;  /* 0x0006a400010a7983 */ /* 0x000ee20000300800 */
[----:B----4-:R-:W-:-:S03]  /*29ae0*/  IADD3 R8, P2, R8, UR4, RZ ;  /* 0x0000000408087c10 */ /* 0x010fc6000ff5e0ff */
[----:B------:R1:W-:Y:S01]  /*29af0*/  LDGSTS.E [R0+0x8], desc[UR48][R4.64], P1 ;  /* 0x0000800004007fae */ /* 0x0003e20008921870 */
[----:B------:R-:W-:-:S03]  /*29b00*/  IADD3.X R9, R9, UR7, RZ, P2, !PT ;  /* 0x0000000709097c10 */ /* 0x000fc600097fe4ff */
        /* <DEDUP_REMOVED lines=330> */
[----:B------:R4:W-:Y:S01]  /*2afb0*/  STL [R1+0x710], R7 ;  /* 0x0007100701007387 */ /* 0x0009e20000100800 */
[----:B------:R-:W-:-:S03]  /*2afc0*/  IMAD.MOV.U32 R5, RZ, RZ, R7 ;  /* 0x000000ffff057224 */ /* 0x000fc600078e0007 */
[----:B-1----:R-:W2:Y:S04]  /*2afd0*/  LDL.LU R9, [R1+0x728] ;  /* 0x0007280001097983 */ /* 0x002ea80000300800 */
[----:B------:R-:W2:Y:S04]  /*2afe0*/  LDL.LU R8, [R1+0x72c] ;  /* 0x00072c0001087983 */ /* 0x000ea80000300800 */
        /* <DEDUP_REMOVED lines=13> */
[----:B------:R-:W-:Y:S01]  /*2b0c0*/  IMAD.MOV.U32 R4, RZ, RZ, R213 ;  /* 0x000000ffff047224 */ /* 0x000fe200078e00d5 */
[----:B------:R-:W-:Y:S02]  /*2b0d0*/  MOV R5, R214 ;  /* 0x000000d600057202 */ /* 0x000fe40000000f00 */
[----:B------:R-:W-:Y:S04]  /*2b0e0*/  STL [R1+0x724], R10 ;  /* 0x0007240a01007387 */ /* 0x000fe80000100800 */
[----:B------:R2:W-:Y:S04]  /*2b0f0*/  STL [R1+0x720], R12 ;  /* 0x0007200c01007387 */ /* 0x0005e80000100800 */
[----:B-1----:R-:W3:Y:S04]  /*2b100*/  LDL.LU R214, [R1+0x738] ;  /* 0x0007380001d67983 */ /* 0x002ee80000300800 */
[----:B------:R-:W3:Y:S04]  /*2b110*/  LDL.LU R213, [R1+0x73c] ;  /* 0x00073c0001d57983 */ /* 0x000ee80000300800 */
[----:B------:R1:W-:Y:S02]  /*2b120*/  LDGSTS.E [R0+0xc008], desc[UR48][R4.64], P1 ;  /* 0x0c00800004007fae */ /* 0x0003e40008921870 */
[----:B-1----:R-:W-:-:S02]  /*2b130*/  IMAD.MOV.U32 R5, RZ, RZ, R12 ;  /* 0x000000ffff057224 */ /* 0x002fc400078e000c */
[----:B------:R-:W-:Y:S01]  /*2b140*/  IMAD.MOV.U32 R4, RZ, RZ, R10 ;  /* 0x000000ffff047224 */ /* 0x000fe200078e000a */
[----:B--2---:R-:W2:Y:S04]  /*2b150*/  LDL.LU R12, [R1+0xac0] ;  /* 0x000ac000010c7983 */ /* 0x004ea80000300800 */
[----:B------:R-:W2:Y:S01]  /*2b160*/  LDL.LU R10, [R1+0xac4] ;  /* 0x000ac400010a7983 */ /* 0x000ea20000300800 */
[----:B------:R-:W-:-:S03]  /*2b170*/  IADD3 R8, P1, R8, UR4, RZ ;  /* 0x0000000408087c10 */ /* 0x000fc6000ff3e0ff */
[----:B------:R1:W-:Y:S01]  /*2b180*/  LDGSTS.E [R0+0xc], desc[UR48][R4.64], P2 ;  /* 0x0000c00004007fae */ /* 0x0003e20009121870 */
[----:B------:R-:W-:Y:S02]  /*2b190*/  IADD3.X R9, R9, UR7, RZ, P1, !PT ;  /* 0x0000000709097c10 */ /* 0x000fe40008ffe4ff */
[----:B----4-:R-:W-:Y:S01]  /*2b1a0*/  IADD3 R6, P3, R6, UR4, RZ ;  /* 0x0000000406067c10 */ /* 0x010fe2000ff7e0ff */
[----:B------:R-:W-:Y:S03]  /*2b1b0*/  STL [R1+0x72c], R8 ;  /* 0x00072c0801007387 */ /* 0x000fe60000100800 */
[----:B------:R-:W-:Y:S01]  /*2b1c0*/  IADD3.X R7, R7, UR7, RZ, P3, !PT ;  /* 0x0000000707077c10 */ /* 0x000fe20009ffe4ff */
[----:B------:R4:W-:Y:S01]  /*2b1d0*/  STL [R1+0x728], R9 ;  /* 0x0007280901007387 */ /* 0x0009e20000100800 */
[----:B-1----:R-:W-:Y:S01]  /*2b1e0*/  MOV R4, R8 ;  /* 0x0000000800047202 */ /* 0x002fe20000000f00 */
[----:B------:R-:W-:-:S02]  /*2b1f0*/  IMAD.MOV.U32 R5, RZ, RZ, R9 ;  /* 0x000000ffff057224 */ /* 0x000fc400078e0009 */
[----:B------:R-:W-:Y:S04]  /*2b200*/  STL [R1+0x734], R6 ;  /* 0x0007340601007387 */ /* 0x000fe80000100800 */
[----:B------:R1:W-:Y:S04]  /*2b210*/  STL [R1+0x730], R7 ;  /* 0x0007300701007387 */ /* 0x0003e80000100800 */
[----:B----4-:R-:W4:Y:S04]  /*2b220*/  LDL.LU R9, [R1+0xac8] ;  /* 0x000ac80001097983 */ /* 0x010f280000300800 */
[----:B------:R-:W4:Y:S04]  /*2b230*/  LDL.LU R8, [R1+0xacc] ;  /* 0x000acc0001087983 */ /* 0x000f280000300800 */
[----:B------:R1:W-:Y:S02]  /*2b240*/  LDGSTS.E [R0+0x400c], desc[UR48][R4.64], P2 ;  /* 0x0400c00004007fae */ /* 0x0003e40009121870 */
[----:B-1----:R-:W-:Y:S01]  /*2b250*/  MOV R5, R7 ;  /* 0x0000000700057202 */ /* 0x002fe20000000f00 */
        /* <DEDUP_REMOVED lines=11> */
[----:B------:R-:W-:Y:S03]  /*2b310*/  STL [R1+0x73c], R213 ;  /* 0x00073cd501007387 */ /* 0x000fe60000100800 */
[----:B------:R-:W-:Y:S01]  /*2b320*/  IMAD.MOV.U32 R5, RZ, RZ, R214 ;  /* 0x000000ffff057224 */ /* 0x000fe200078e00d6 */
[----:B------:R1:W-:Y:S04]  /*2b330*/  STL [R1+0x738], R214 ;  /* 0x000738d601007387 */ /* 0x0003e80000100800 */
[----:B------:R3:W-:Y:S01]  /*2b340*/  LDGSTS.E [R0+0xc00c], desc[UR48][R4.64], P2 ;  /* 0x0c00c00004007fae */ /* 0x0007e20009121870 */
[----:B--2---:R-:W-:-:S04]  /*2b350*/  IADD3 R10, P4, R10, UR4, RZ ;  /* 0x000000040a0a7c10 */ /* 0x004fc8000ff9e0ff */
[----:B------:R-:W-:Y:S01]  /*2b360*/  IADD3.X R12, R12, UR7, RZ, P4, !PT ;  /* 0x000000070c0c7c10 */ /* 0x000fe2000a7fe4ff */
[----:B------:R-:W-:Y:S01]  /*2b370*/  STL [R1+0xac4], R10 ;  /* 0x000ac40a01007387 */ /* 0x000fe20000100800 */
[----:B---3--:R-:W-:-:S03]  /*2b380*/  MOV R4, R10 ;  /* 0x0000000a00047202 */ /* 0x008fc60000000f00 */
[----:B------:R2:W-:Y:S01]  /*2b390*/  STL [R1+0xac0], R12 ;  /* 0x000ac00c01007387 */ /* 0x0005e20000100800 */
[----:B------:R-:W-:-:S03]  /*2b3a0*/  IMAD.MOV.U32 R5, RZ, RZ, R12 ;  /* 0x000000ffff057224 */ /* 0x000fc600078e000c */
[----:B-1----:R-:W3:Y:S04]  /*2b3b0*/  LDL.LU R214, [R1+0xad8] ;  /* 0x000ad80001d67983 */ /* 0x002ee80000300800 */
[----:B------:R-:W3:Y:S04]  /*2b3c0*/  LDL.LU R213, [R1+0xadc] ;  /* 0x000adc0001d57983 */ /* 0x000ee80000300800 */
[----:B--2---:R-:W2:Y:S04]  /*2b3d0*/  LDL.LU R12, [R1+0xae0] ;  /* 0x000ae000010c7983 */ /* 0x004ea80000300800 */
[----:B------:R-:W2:Y:S04]  /*2b3e0*/  LDL.LU R10, [R1+0xae4] ;  /* 0x000ae400010a7983 */ /* 0x000ea80000300800 */
[----:B------:R1:W-:Y:S01]  /*2b3f0*/  LDGSTS.E [R0+0x10000], desc[UR48][R4.64], P1 ;  /* 0x1000000004007fae */ /* 0x0003e20008921870 */
[----:B----4-:R-:W-:-:S04]  /*2b400*/  IADD3 R8, P2, R8, UR4, RZ ;  /* 0x0000000408087c10 */ /* 0x010fc8000ff5e0ff */
[----:B------:R-:W-:Y:S01]  /*2b410*/  IADD3.X R9, R9, UR7, RZ, P2, !PT ;  /* 0x0000000709097c10 */ /* 0x000fe200097fe4ff */
[----:B------:R4:W-:Y:S01]  /*2b420*/  STL [R1+0xacc], R8 ;  /* 0x000acc0801007387 */ /* 0x0009e20000100800 */
[----:B-1----:R-:W-:Y:S02]  /*2b430*/  IMAD.MOV.U32 R4, RZ, RZ, R8 ;  /* 0x000000ffff047224 */ /* 0x002fe400078e0008 */
[----:B------:R-:W-:Y:S01]  /*2b440*/  MOV R5, R9 ;  /* 0x0000000900057202 */ /* 0x000fe20000000f00 */
[----:B------:R-:W-:Y:S04]  /*2b450*/  STL [R1+0xac8], R9 ;  /* 0x000ac80901007387 */ /* 0x000fe80000100800 */
[----:B------:R1:W-:Y:S01]  /*2b460*/  LDGSTS.E [R0+0x14000], desc[UR48][R4.64], P1 ;  /* 0x1400000004007fae */ /* 0x0003e20008921870 */
[----:B------:R-:W-:-:S04]  /*2b470*/  IADD3 R6, P3, R6, UR4, RZ ;  /* 0x0000000406067c10 */ /* 0x000fc8000ff7e0ff */
[----:B------:R-:W-:Y:S01]  /*2b480*/  IADD3.X R7, R7, UR7, RZ, P3, !PT ;  /* 0x0000000707077c10 */ /* 0x000fe20009ffe4ff */
[----:B------:R4:W-:Y:S01]  /*2b490*/  STL [R1+0xad4], R6 ;  /* 0x000ad40601007387 */ /* 0x0009e20000100800 */
[----:B-1----:R-:W-:-:S03]  /*2b4a0*/  IMAD.MOV.U32 R4, RZ, RZ, R6 ;  /* 0x000000ffff047224 */ /* 0x002fc600078e0006 */
[----:B------:R1:W-:Y:S04]  /*2b4b0*/  STL [R1+0xad0], R7 ;  /* 0x000ad00701007387 */ /* 0x0003e80000100800 */
[----:B----4-:R-:W4:Y:S04]  /*2b4c0*/  LDL.LU R8, [R1+0xae8] ;  /* 0x000ae80001087983 */ /* 0x010f280000300800 */
[----:B------:R-:W4:Y:S01]  /*2b4d0*/  LDL.LU R6, [R1+0xaec] ;  /* 0x000aec0001067983 */ /* 0x000f220000300800 */
[----:B------:R-:W-:-:S03]  /*2b4e0*/  IMAD.MOV.U32 R5, RZ, RZ, R7 ;  /* 0x000000ffff057224 */ /* 0x000fc600078e0007 */
[----:B------:R-:W4:Y:S04]  /*2b4f0*/  LDL.LU R9, [R1+0xaf0] ;  /* 0x000af00001097983 */ /* 0x000f280000300800 */
[----:B-1----:R-:W4:Y:S01]  /*2b500*/  LDL.LU R7, [R1+0xaf4] ;  /* 0x000af40001077983 */ /* 0x002f220000300800 */
        /* <DEDUP_REMOVED lines=11> */
[----:B------:R-:W-:Y:S01]  /*2b5c0*/  MOV R4, R213 ;  /* 0x000000d500047202 */ /* 0x000fe20000000f00 */
[----:B------:R-:W-:Y:S02]  /*2b5d0*/  IMAD.MOV.U32 R5, RZ, RZ, R214 ;  /* 0x000000ffff057224 */ /* 0x000fe400078e00d6 */
[----:B------:R-:W-:Y:S04]  /*2b5e0*/  STL [R1+0xae4], R10 ;  /* 0x000ae40a01007387 */ /* 0x000fe80000100800 */
[----:B------:R2:W-:Y:S04]  /*2b5f0*/  STL [R1+0xae0], R12 ;  /* 0x000ae00c01007387 */ /* 0x0005e80000100800 */
[----:B-1----:R-:W3:Y:S04]  /*2b600*/  LDL.LU R214, [R1+0xaf8] ;  /* 0x000af80001d67983 */ /* 0x002ee80000300800 */
[----:B------:R-:W3:Y:S04]  /*2b610*/  LDL.LU R213, [R1+0xafc] ;  /* 0x000afc0001d57983 */ /* 0x000ee80000300800 */
[----:B------:R1:W-:Y:S02]  /*2b620*/  LDGSTS.E [R0+0x1c000], desc[UR48][R4.64], P1 ;  /* 0x1c00000004007fae */ /* 0x0003e40008921870 */
[----:B-1----:R-:W-:Y:S01]  /*2b630*/  IMAD.MOV.U32 R4, RZ, RZ, R10 ;  /* 0x000000ffff047224 */ /* 0x002fe200078e000a */
[----:B------:R-:W-:-:S02]  /*2b640*/  MOV R5, R12 ;  /* 0x0000000c00057202 */ /* 0x000fc40000000f00 */
        /* <DEDUP_REMOVED lines=9> */
[----:B-1----:R-:W-:Y:S02]  /*2b6e0*/  IMAD.MOV.U32 R4, RZ, RZ, R6 ;  /* 0x000000ffff047224 */ /* 0x002fe400078e0006 */
[----:B------:R-:W-:Y:S01]  /*2b6f0*/  IMAD.MOV.U32 R5, RZ, RZ, R8 ;  /* 0x000000ffff057224 */ /* 0x000fe200078e0008 */
[----:B------:R-:W-:Y:S04]  /*2b700*/  STL [R1+0xaf4], R7 ;  /* 0x000af40701007387 */ /* 0x000fe80000100800 */
[----:B------:R1:W-:Y:S04]  /*2b710*/  LDGSTS.E [R0+0x14004], desc[UR48][R4.64], P2 ;  /* 0x1400400004007fae */ /* 0x0003e80009121870 */
[----:B----4-:R-:W4:Y:S04]  /*2b720*/  LDL.LU R8, [R1+0xb0c] ;  /* 0x000b0c0001087983 */ /* 0x010f280000300800 */
[----:B------:R1:W-:Y:S04]  /*2b730*/  STL [R1+0xaf0], R9 ;  /* 0x000af00901007387 */ /* 0x0003e80000100800 */
        /* <DEDUP_REMOVED lines=17> */
[----:B-1----:R-:W-:Y:S01]  /*2b850*/  IMAD.MOV.U32 R4, RZ, RZ, R10 ;  /* 0x000000ffff047224 */ /* 0x002fe200078e000a */
[----:B------:R1:W-:Y:S03]  /*2b860*/  STL [R1+0xafc], R213 ;  /* 0x000afcd501007387 */ /* 0x0003e60000100800 */
[----:B------:R-:W-:Y:S01]  /*2b870*/  IMAD.MOV.U32 R5, RZ, RZ, R12 ;  /* 0x000000ffff057224 */ /* 0x000fe200078e000c */
[----:B------:R2:W-:Y:S04]  /*2b880*/  STL [R1+0xaf8], R214 ;  /* 0x000af8d601007387 */ /* 0x0005e80000100800 */
[----:B------:R3:W-:Y:S04]  /*2b890*/  STL [R1+0xb04], R10 ;  /* 0x000b040a01007387 */ /* 0x0007e80000100800 */
[----:B------:R3:W-:Y:S04]  /*2b8a0*/  STL [R1+0xb00], R12 ;  /* 0x000b000c01007387 */ /* 0x0007e80000100800 */
[----:B------:R1:W-:Y:S01]  /*2b8b0*/  LDGSTS.E [R0+0x10008], desc[UR48][R4.64], P1 ;  /* 0x1000800004007fae */ /* 0x0003e20008921870 */
[----:B----4-:R-:W-:-:S02]  /*2b8c0*/  IADD3 R8, P2, R8, UR4, RZ ;  /* 0x0000000408087c10 */ /* 0x010fc4000ff5e0ff */
[----:B------:R-:W-:-:S03]  /*2b8d0*/  IADD3 R6, P3, R6, UR4, RZ ;  /* 0x0000000406067c10 */ /* 0x000fc6000ff7e0ff */
[----:B------:R-:W-:Y:S01]  /*2b8e0*/  STL [R1+0xb0c], R8 ;  /* 0x000b0c0801007387 */ /* 0x000fe20000100800 */
[----:B------:R-:W-:Y:S02]  /*2b8f0*/  IADD3.X R9, R9, UR7, RZ, P2, !PT ;  /* 0x0000000709097c10 */ /* 0x000fe400097fe4ff */
[----:B-1----:R-:W-:Y:S02]  /*2b900*/  MOV R4, R8 ;  /* 0x0000000800047202 */ /* 0x002fe40000000f00 */
[----:B------:R-:W-:Y:S01]  /*2b910*/  IADD3.X R7, R7, UR7, RZ, P3, !PT ;  /* 0x0000000707077c10 */ /* 0x000fe20009ffe4ff */
[----:B------:R1:W-:Y:S01]  /*2b920*/  STL [R1+0xb08], R9 ;  /* 0x000b080901007387 */ /* 0x0003e20000100800 */
[----:B------:R-:W-:-:S03]  /*2b930*/  IMAD.MOV.U32 R5, RZ, RZ, R9 ;  /* 0x000000ffff057224 */ /* 0x000fc600078e0009 */
[----:B------:R-:W-:Y:S04]  /*2b940*/  STL [R1+0xb14], R6 ;  /* 0x000b140601007387 */ /* 0x000fe80000100800 */
[----:B------:R-:W4:Y:S04]  /*2b950*/  LDL.LU R213, [R1+0xb18] ;  /* 0x000b180001d57983 */ /* 0x000f280000300800 */
[----:B------:R1:W-:Y:S04]  /*2b960*/  STL [R1+0xb10], R7 ;  /* 0x000b100701007387 */ /* 0x0003e80000100800 */
[----:B--2---:R-:W2:Y:S04]  /*2b970*/  LDL.LU R214, [R1+0xb24] ;  /* 0x000b240001d67983 */ /* 0x004ea80000300800 */
[----:B---3--:R-:W3:Y:S04]  /*2b980*/  LDL.LU R10, [R1+0xb2c] ;  /* 0x000b2c00010a7983 */ /* 0x008ee80000300800 */
[----:B------:R1:W-:Y:S04]  /*2b990*/  LDGSTS.E [R0+0x14008], desc[UR48][R4.64], P1 ;  /* 0x1400800004007fae */ /* 0x0003e80008921870 */
[----:B------:R-:W3:Y:S04]  /*2b9a0*/  LDL.LU R215, [R1+0xb20] ;  /* 0x000b200001d77983 */ /* 0x000ee80000300800 */
[----:B------:R-:W3:Y:S01]  /*2b9b0*/  LDL.LU R12, [R1+0xb28] ;  /* 0x000b2800010c7983 */ /* 0x000ee20000300800 */
[----:B-1----:R-:W-:Y:S01]  /*2b9c0*/  IMAD.MOV.U32 R4, RZ, RZ, R6 ;  /* 0x000000ffff047224 */ /* 0x002fe200078e0006 */
[----:B------:R-:W-:-:S02]  /*2b9d0*/  MOV R5, R7 ;  /* 0x0000000700057202 */ /* 0x000fc40000000f00 */
[----:B------:R-:W3:Y:S04]  /*2b9e0*/  LDL.LU R9, [R1+0xb30] ;  /* 0x000b300001097983 */ /* 0x000ee80000300800 */
        /* <DEDUP_REMOVED lines=9> */
[----:B----4-:R-:W-:-:S04]  /*2ba80*/  IADD3 R5, P3, R5, UR4, RZ ;  /* 0x0000000405057c10 */ /* 0x010fc8000ff7e0ff */
[----:B------:R-:W-:Y:S01]  /*2ba90*/  IADD3.X R213, R213, UR7, RZ, P3, !PT ;  /* 0x00000007d5d57c10 */ /* 0x000fe20009ffe4ff */
[----:B------:R1:W-:Y:S01]  /*2baa0*/  STL [R1+0xb1c], R5 ;  /* 0x000b1c0501007387 */ /* 0x0003e20000100800 */
[----:B------:R-:W-:-:S03]  /*2bab0*/  IMAD.MOV.U32 R4, RZ, RZ, R5 ;  /* 0x000000ffff047224 */ /* 0x000fc600078e0005 */
[----:B-1----:R-:W-:-:S05]  /*2bac0*/  IMAD.MOV.U32 R5, RZ, RZ, R213 ;  /* 0x000000ffff057224 */ /* 0x002fca00078e00d5 */
[----:B------:R1:W-:Y:S01]  /*2bad0*/  LDGSTS.E [R0+0x1c008], desc[UR48][R4.64], P1 ;  /* 0x1c00800004007fae */ /* 0x0003e20008921870 */
[----:B--2---:R-:W-:Y:S02]  /*2bae0*/  IADD3 R214, P1, R214, UR4, RZ ;  /* 0x00000004d6d67c10 */ /* 0x004fe4000ff3e0ff */
[----:B---3--:R-:W-:Y:S02]  /*2baf0*/  IADD3 R10, P3, R10, UR4, RZ ;  /* 0x000000040a0a7c10 */ /* 0x008fe4000ff7e0ff */
[----:B------:R-:W-:Y:S01]  /*2bb00*/  IADD3.X R215, R215, UR7, RZ, P1, !PT ;  /* 0x00000007d7d77c10 */ /* 0x000fe20008ffe4ff */
[----:B------:R2:W-:Y:S01]  /*2bb10*/  STL [R1+0xb18], R213 ;  /* 0x000b18d501007387 */ /* 0x0005e20000100800 */
[----:B------:R-:W-:Y:S02]  /*2bb20*/  IADD3.X R12, R12, UR7, RZ, P3, !PT ;  /* 0x000000070c0c7c10 */ /* 0x000fe40009ffe4ff */
[----:B-1----:R-:W-:Y:S01]  /*2bb30*/  MOV R4, R214 ;  /* 0x000000d600047202 */ /* 0x002fe20000000f00 */
[----:B------:R-:W-:Y:S01]  /*2bb40*/  IMAD.MOV.U32 R5, RZ, RZ, R215 ;  /* 0x000000ffff057224 */ /* 0x000fe200078e00d7 */
[----:B--2---:R-:W5:Y:S01]  /*2bb50*/  LDL.LU R213, [R1+0xfa8] ;  /* 0x000fa80001d57983 */ /* 0x004f620000300800 */
[----:B------:R-:W-:-:S03]  /*2bb60*/  IADD3 R8, P1, R8, UR4, RZ ;  /* 0x0000000408087c10 */ /* 0x000fc6000ff3e0ff */
[----:B------:R-:W-:Y:S04]  /*2bb70*/  STL [R1+0xb24], R214 ;  /* 0x000b24d601007387 */ /* 0x000fe80000100800 */
[----:B------:R-:W-:Y:S04]  /*2bb80*/  STL [R1+0xb20], R215 ;  /* 0x000b20d701007387 */ /* 0x000fe80000100800 */
[----:B------:R-:W-:Y:S04]  /*2bb90*/  STL [R1+0xb2c], R10 ;  /* 0x000b2c0a01007387 */ /* 0x000fe80000100800 */
[----:B------:R1:W-:Y:S04]  /*2bba0*/  LDGSTS.E [R0+0x1000c], desc[UR48][R4.64], P2 ;  /* 0x1000c00004007fae */ /* 0x0003e80009121870 */
[----:B------:R2:W-:Y:S01]  /*2bbb0*/  STL [R1+0xb28], R12 ;  /* 0x000b280c01007387 */ /* 0x0005e20000100800 */
[----:B------:R-:W-:-:S02]  /*2bbc0*/  IADD3 R6, P3, R6, UR4, RZ ;  /* 0x0000000406067c10 */ /* 0x000fc4000ff7e0ff */
        /* <DEDUP_REMOVED lines=13> */
[----:B------:R1:W-:Y:S04]  /*2bca0*/  LDGSTS.E [R0+0x1800c], desc[UR48][R4.64], P2 ;  /* 0x1800c00004007fae */ /* 0x0003e80009121870 */
[----:B----4-:R-:W4:Y:S04]  /*2bcb0*/  LDL.LU R9, [R1+0x748] ;  /* 0x0007480001097983 */ /* 0x010f280000300800 */
        /* <DEDUP_REMOVED lines=24> */
[----:B------:R-:W-:Y:S02]  /*2be40*/  IADD3.X R9, R9, UR7, RZ, P2, !PT ;  /* 0x0000000709097c10 */ /* 0x000fe400097fe4ff */
[----:B------:R-:W-:Y:S01]  /*2be50*/  IADD3 R6, P3, R6, UR4, RZ ;  /* 0x0000000406067c10 */ /* 0x000fe2000ff7e0ff */
[----:B------:R-:W-:Y:S01]  /*2be60*/  STL [R1+0x74c], R8 ;  /* 0x00074c0801007387 */ /* 0x000fe20000100800 */
[----:B-1----:R-:W-:Y:S02]  /*2be70*/  IMAD.MOV.U32 R4, RZ, RZ, R8 ;  /* 0x000000ffff047224 */ /* 0x002fe400078e0008 */
[----:B------:R-:W-:Y:S01]  /*2be80*/  IADD3.X R7, R7, UR7, RZ, P3, !PT ;  /* 0x0000000707077c10 */ /* 0x000fe20009ffe4ff */
[----:B------:R1:W-:Y:S01]  /*2be90*/  STL [R1+0x748], R9 ;  /* 0x0007480901007387 */ /* 0x0003e20000100800 */
[----:B------:R-:W-:-:S03]  /*2bea0*/  MOV R5, R9 ;  /* 0x0000000900057202 */ /* 0x000fc60000000f00 */
[----:B------:R-:W-:Y:S04]  /*2beb0*/  STL [R1+0x754], R6 ;  /* 0x0007540601007387 */ /* 0x000fe80000100800 */
[----:B------:R4:W-:Y:S04]  /*2bec0*/  STL [R1+0x750], R7 ;  /* 0x0007500701007387 */ /* 0x0009e80000100800 */
[----:B-1----:R-:W2:Y:S04]  /*2bed0*/  LDL.LU R9, [R1+0x768] ;  /* 0x0007680001097983 */ /* 0x002ea80000300800 */
[----:B------:R1:W-:Y:S04]  /*2bee0*/  LDGSTS.E [R0+0x4000], desc[UR48][R4.64], P1 ;  /* 0x0400000004007fae */ /* 0x0003e80008921870 */
[----:B------:R-:W2:Y:S01]  /*2bef0*/  LDL.LU R8, [R1+0x76c] ;  /* 0x00076c0001087983 */ /* 0x000ea20000300800 */
[----:B-1----:R-:W-:-:S02]  /*2bf00*/  IMAD.MOV.U32 R5, RZ, RZ, R7 ;  /* 0x000000ffff057224 */ /* 0x002fc400078e0007 */
[----:B------:R-:W-:Y:S01]  /*2bf10*/  IMAD.MOV.U32 R4, RZ, RZ, R6 ;  /* 0x000000ffff047224 */ /* 0x000fe200078e0006 */
        /* <DEDUP_REMOVED lines=9> */
[----:B------:R-:W-:-:S03]  /*2bfb0*/  IADD3 R10, P4, R10, UR4, RZ ;  /* 0x000000040a0a7c10 */ /* 0x000fc6000ff9e0ff */
[----:B------:R-:W-:Y:S01]  /*2bfc0*/  IMAD.MOV.U32 R5, RZ, RZ, R215 ;  /* 0x000000ffff057224 */ /* 0x000fe200078e00d7 */
[----:B------:R-:W-:Y:S02]  /*2bfd0*/  MOV R4, R214 ;  /* 0x000000d600047202 */ /* 0x000fe40000000f00 */
[----:B------:R-:W-:Y:S01]  /*2bfe0*/  IADD3.X R12, R12, UR7, RZ, P4, !PT ;  /* 0x000000070c0c7c10 */ /* 0x000fe2000a7fe4ff */
[----:B------:R-:W-:Y:S04]  /*2bff0*/  STL [R1+0x75c], R214 ;  /* 0x00075cd601007387 */ /* 0x000fe80000100800 */
[----:B------:R1:W-:Y:S04]  /*2c000*/  STL [R1+0x758], R215 ;  /* 0x000758d701007387 */ /* 0x0003e80000100800 */
[----:B------:R-:W-:Y:S04]  /*2c010*/  STL [R1+0x764], R10 ;  /* 0x0007640a01007387 */ /* 0x000fe80000100800 */
[----:B------:R2:W-:Y:S04]  /*2c020*/  STL [R1+0x760], R12 ;  /* 0x0007600c01007387 */ /* 0x0005e80000100800 */
[----:B------:R3:W-:Y:S04]  /*2c030*/  LDGSTS.E [R0+0xc000], desc[UR48][R4.64], P1 ;  /* 0x0c00000004007fae */ /* 0x0007e80008921870 */
[----:B-1----:R-:W4:Y:S04]  /*2c040*/  LDL.LU R215, [R1+0x778] ;  /* 0x0007780001d77983 */ /* 0x002f280000300800 */
[----:B------:R-:W4:Y:S01]  /*2c050*/  LDL.LU R214, [R1+0x77c] ;  /* 0x00077c0001d67983 */ /* 0x000f220000300800 */
[----:B---3--:R-:W-:Y:S01]  /*2c060*/  MOV R5, R12 ;  /* 0x0000000c00057202 */ /* 0x008fe20000000f00 */
[----:B------:R-:W-:-:S02]  /*2c070*/  IMAD.MOV.U32 R4, RZ, RZ, R10 ;  /* 0x000000ffff047224 */ /* 0x000fc400078e000a */
[----:B--2---:R-:W2:Y:S04]  /*2c080*/  LDL.LU R12, [R1+0x780] ;  /* 0x00078000010c7983 */ /* 0x004ea80000300800 */
[----:B------:R-:W3:Y:S04]  /*2c090*/  LDL.LU R10, [R1+0x784] ;  /* 0x00078400010a7983 */ /* 0x000ee80000300800 */
[----:B------:R1:W-:Y:S01]  /*2c0a0*/  LDGSTS.E [R0+0x4], desc[UR48][R4.64], P2 ;  /* 0x0000400004007fae */ /* 0x0003e20009121870 */
[----:B------:R-:W-:-:S04]  /*2c0b0*/  IADD3 R8, P1, R8, UR4, RZ ;  /* 0x0000000408087c10 */ /* 0x000fc8000ff3e0ff */
[----:B------:R-:W-:Y:S01]  /*2c0c0*/  IADD3.X R9, R9, UR7, RZ, P1, !PT ;  /* 0x0000000709097c10 */ /* 0x000fe20008ffe4ff */
[----:B------:R-:W-:Y:S01]  /*2c0d0*/  STL [R1+0x76c], R8 ;  /* 0x00076c0801007387 */ /* 0x000fe20000100800 */
[----:B----4-:R-:W-:Y:S01]  /*2c0e0*/  IADD3 R6, P3, R6, UR4, RZ ;  /* 0x0000000406067c10 */ /* 0x010fe2000ff7e0ff */
[----:B-1----:R-:W-:-:S03]  /*2c0f0*/  IMAD.MOV.U32 R4, RZ, RZ, R8 ;  /* 0x000000ffff047224 */ /* 0x002fc600078e0008 */
[----:B------:R-:W-:Y:S01]  /*2c100*/  IADD3.X R7, R7, UR7, RZ, P3, !PT ;  /* 0x0000000707077c10 */ /* 0x000fe20009ffe4ff */
[----:B------:R-:W-:Y:S01]  /*2c110*/  IMAD.MOV.U32 R5, RZ, RZ, R9 ;  /* 0x000000ffff057224 */ /* 0x000fe200078e0009 */
        /* <DEDUP_REMOVED lines=15> */
[----:B------:R-:W-:-:S04]  /*2c210*/  IADD3 R214, P3, R214, UR4, RZ ;  /* 0x00000004d6d67c10 */ /* 0x000fc8000ff7e0ff */
[----:B------:R-:W-:Y:S02]  /*2c220*/  IADD3.X R215, R215, UR7, RZ, P3, !PT ;  /* 0x00000007d7d77c10 */ /* 0x000fe40009ffe4ff */
[----:B---3--:R-:W-:Y:S01]  /*2c230*/  IADD3 R10, P4, R10, UR4, RZ ;  /* 0x000000040a0a7c10 */ /* 0x008fe2000ff9e0ff */
[----:B------:R-:W-:Y:S01]  /*2c240*/  STL [R1+0x77c], R214 ;  /* 0x00077cd601007387 */ /* 0x000fe20000100800 */
[----:B------:R-:W-:Y:S02]  /*2c250*/  IMAD.MOV.U32 R4, RZ, RZ, R214 ;  /* 0x000000ffff047224 */ /* 0x000fe400078e00d6 */
[----:B--2---:R-:W-:Y:S01]  /*2c260*/  IADD3.X R12, R12, UR7, RZ, P4, !PT ;  /* 0x000000070c0c7c10 */ /* 0x004fe2000a7fe4ff */
        /* <DEDUP_REMOVED lines=123> */
[----:B------:R2:W-:Y:S04]  /*2ca20*/  LDGSTS.E [R0+0x1c000], desc[UR48][R4.64], P1 ;  /* 0x1c00000004007fae */ /* 0x0005e80008921870 */
[----:B------:R3:W-:Y:S04]  /*2ca30*/  STL [R1+0xb60], R12 ;  /* 0x000b600c01007387 */ /* 0x0007e80000100800 */
[----:B-1----:R-:W4:Y:S04]  /*2ca40*/  LDL.LU R215, [R1+0xb78] ;  /* 0x000b780001d77983 */ /* 0x002f280000300800 */
[----:B------:R-:W4:Y:S01]  /*2ca50*/  LDL.LU R214, [R1+0xb7c] ;  /* 0x000b7c0001d67983 */ /* 0x000f220000300800 */
[----:B--2---:R-:W-:-:S02]  /*2ca60*/  IMAD.MOV.U32 R4, RZ, RZ, R10 ;  /* 0x000000ffff047224 */ /* 0x004fc400078e000a */
[----:B------:R-:W-:Y:S02]  /*2ca70*/  IMAD.MOV.U32 R5, RZ, RZ, R12 ;  /* 0x000000ffff057224 */ /* 0x000fe400078e000c */
[----:B---3--:R-:W2:Y:S04]  /*2ca80*/  LDL.LU R12, [R1+0xb80] ;  /* 0x000b8000010c7983 */ /* 0x008ea80000300800 */
[----:B------:R1:W-:Y:S04]  /*2ca90*/  LDGSTS.E [R0+0x10004], desc[UR48][R4.64], P2 ;  /* 0x1000400004007fae */ /* 0x0003e80009121870 */
[----:B------:R-:W3:Y:S01]  /*2caa0*/  LDL.LU R10, [R1+0xb84] ;  /* 0x000b8400010a7983 */ /* 0x000ee20000300800 */
[----:B----4-:R-:W-:-:S04]  /*2cab0*/  IADD3 R8, P1, R8, UR4, RZ ;  /* 0x0000000408087c10 */ /* 0x010fc8000ff3e0ff */
[----:B------:R-:W-:Y:S02]  /*2cac0*/  IADD3.X R9, R9, UR7, RZ, P1, !PT ;  /* 0x0000000709097c10 */ /* 0x000fe40008ffe4ff */
[----:B-1----:R-:W-:Y:S01]  /*2cad0*/  MOV R4, R8 ;  /* 0x0000000800047202 */ /* 0x002fe20000000f00 */
[----:B------:R-:W-:Y:S02]  /*2cae0*/  STL [R1+0xb6c], R8 ;  /* 0x000b6c0801007387 */ /* 0x000fe40000100800 */
[----:B------:R-:W-:Y:S02]  /*2caf0*/  IMAD.MOV.U32 R5, RZ, RZ, R9 ;  /* 0x000000ffff057224 */ /* 0x000fe400078e0009 */
[----:B------:R1:W-:Y:S04]  /*2cb00*/  STL [R1+0xb68], R9 ;  /* 0x000b680901007387 */ /* 0x0003e80000100800 */
[----:B------:R4:W-:Y:S01]  /*2cb10*/  LDGSTS.E [R0+0x14004], desc[UR48][R4.64], P2 ;  /* 0x1400400004007fae */ /* 0x0009e20009121870 */
[----:B------:R-:W-:-:S04]  /*2cb20*/  IADD3 R6, P3, R6, UR4, RZ ;  /* 0x0000000406067c10 */ /* 0x000fc8000ff7e0ff */
[----:B------:R-:W-:Y:S01]  /*2cb30*/  IADD3.X R7, R7, UR7, RZ, P3, !PT ;  /* 0x0000000707077c10 */ /* 0x000fe20009ffe4ff */
[----:B------:R-:W-:Y:S03]  /*2cb40*/  STL [R1+0xb74], R6 ;  /* 0x000b740601007387 */ /* 0x000fe60000100800 */
[----:B----4-:R-:W-:Y:S01]  /*2cb50*/  MOV R5, R7 ;  /* 0x0000000700057202 */ /* 0x010fe20000000f00 */
[----:B------:R4:W-:Y:S04]  /*2cb60*/  STL [R1+0xb70], R7 ;  /* 0x000b700701007387 */ /* 0x0009e80000100800 */
[----:B-1----:R-:W2:Y:S01]  /*2cb70*/  LDL.LU R9, [R1+0xb88] ;  /* 0x000b880001097983 */ /* 0x002ea20000300800 */
[----:B------:R-:W-:-:S03]  /*2cb80*/  IMAD.MOV.U32 R4, RZ, RZ, R6 ;  /* 0x000000ffff047224 */ /* 0x000fc600078e0006 */
[----:B----4-:R-:W4:Y:S04]  /*2cb90*/  LDL.LU R7, [R1+0xb8c] ;  /* 0x000b8c0001077983 */ /* 0x010f280000300800 */
        /* <DEDUP_REMOVED lines=9> */
[----:B------:R-:W-:-:S04]  /*2cc30*/  IMAD.MOV.U32 R4, RZ, RZ, R214 ;  /* 0x000000ffff047224 */ /* 0x000fc800078e00d6 */
[----:B------:R-:W-:Y:S01]  /*2cc40*/  IMAD.MOV.U32 R5, RZ, RZ, R215 ;  /* 0x000000ffff057224 */ /* 0x000fe200078e00d7 */
[----:B---3--:R-:W-:-:S04]  /*2cc50*/  IADD3 R10, P4, R10, UR4, RZ ;  /* 0x000000040a0a7c10 */ /* 0x008fc8000ff9e0ff */
[----:B------:R1:W-:Y:S01]  /*2cc60*/  LDGSTS.E [R0+0x1c004], desc[UR48][R4.64], P2 ;  /* 0x1c00400004007fae */ /* 0x0003e20009121870 */
[----:B--2---:R-:W-:-:S03]  /*2cc70*/  IADD3.X R12, R12, UR7, RZ, P4, !PT ;  /* 0x000000070c0c7c10 */ /* 0x004fc6000a7fe4ff */
[----:B------:R-:W-:Y:S04]  /*2cc80*/  STL [R1+0xb7c], R214 ;  /* 0x000b7cd601007387 */ /* 0x000fe80000100800 */
[----:B------:R-:W-:Y:S01]  /*2cc90*/  STL [R1+0xb78], R215 ;  /* 0x000b78d701007387 */ /* 0x000fe20000100800 */
[----:B-1----:R-:W-:Y:S01]  /*2cca0*/  MOV R4, R10 ;  /* 0x0000000a00047202 */ /* 0x002fe20000000f00 */
[----:B------:R-:W-:Y:S02]  /*2ccb0*/  IMAD.MOV.U32 R5, RZ, RZ, R12 ;  /* 0x000000ffff057224 */ /* 0x000fe400078e000c */
[----:B------:R-:W-:Y:S04]  /*2ccc0*/  STL [R1+0xb84], R10 ;  /* 0x000b840a01007387 */ /* 0x000fe80000100800 */
[----:B------:R1:W-:Y:S04]  /*2ccd0*/  STL [R1+0xb80], R12 ;  /* 0x000b800c01007387 */ /* 0x0003e80000100800 */
[----:B------:R2:W-:Y:S04]  /*2cce0*/  LDGSTS.E [R0+0x10008], desc[UR48][R4.64], P1 ;  /* 0x1000800004007fae */ /* 0x0005e80008921870 */
[----:B-1----:R-:W3:Y:S01]  /*2ccf0*/  LDL.LU R12, [R1+0xb98] ;  /* 0x000b9800010c7983 */ /* 0x002ee20000300800 */
[----:B----4-:R-:W-:-:S04]  /*2cd00*/  IADD3 R7, P2, R7, UR4, RZ ;  /* 0x0000000407077c10 */ /* 0x010fc8000ff5e0ff */
[----:B------:R-:W-:Y:S02]  /*2cd10*/  IADD3.X R9, R9, UR7, RZ, P2, !PT ;  /* 0x0000000709097c10 */ /* 0x000fe400097fe4ff */
[----:B------:R-:W-:Y:S01]  /*2cd20*/  IADD3 R6, P3, R6, UR4, RZ ;  /* 0x0000000406067c10 */ /* 0x000fe2000ff7e0ff */
[----:B--2---:R-:W-:Y:S01]  /*2cd30*/  IMAD.MOV.U32 R4, RZ, RZ, R7 ;  /* 0x000000ffff047224 */ /* 0x004fe200078e0007 */
[----:B------:R-:W-:Y:S01]  /*2cd40*/  MOV R5, R9 ;  /* 0x0000000900057202 */ /* 0x000fe20000000f00 */
[----:B------:R1:W-:Y:S01]  /*2cd50*/  STL [R1+0xb8c], R7 ;  /* 0x000b8c0701007387 */ /* 0x0003e20000100800 */
[----:B------:R-:W-:-:S03]  /*2cd60*/  IADD3.X R8, R8, UR7, RZ, P3, !PT ;  /* 0x0000000708087c10 */ /* 0x000fc60009ffe4ff */
[----:B------:R2:W-:Y:S04]  /*2cd70*/  STL [R1+0xb88], R9 ;  /* 0x000b880901007387 */ /* 0x0005e80000100800 */
[----:B------:R-:W-:Y:S04]  /*2cd80*/  STL [R1+0xb94], R6 ;  /* 0x000b940601007387 */ /* 0x000fe80000100800 */
[----:B------:R-:W4:Y:S04]  /*2cd90*/  LDL.LU R215, [R1+0xba4] ;  /* 0x000ba40001d77983 */ /* 0x000f280000300800 */
[----:B------:R2:W-:Y:S04]  /*2cda0*/  STL [R1+0xb90], R8 ;  /* 0x000b900801007387 */ /* 0x0005e80000100800 */
[----:B------:R2:W-:Y:S04]  /*2cdb0*/  LDGSTS.E [R0+0x14008], desc[UR48][R4.64], P1 ;  /* 0x1400800004007fae */ /* 0x0005e80008921870 */
[----:B-1----:R-:W4:Y:S04]  /*2cdc0*/  LDL.LU R7, [R1+0xbac] ;  /* 0x000bac0001077983 */ /* 0x002f280000300800 */
[----:B------:R-:W4:Y:S01]  /*2cdd0*/  LDL.LU R214, [R1+0xba8] ;  /* 0x000ba80001d67983 */ /* 0x000f220000300800 */
[----:B--2---:R-:W-:-:S03]  /*2cde0*/  IMAD.MOV.U32 R4, RZ, RZ, R6 ;  /* 0x000000ffff047224 */ /* 0x004fc600078e0006 */
[----:B------:R-:W2:Y:S01]  /*2cdf0*/  LDL.LU R10, [R1+0xbb0] ;  /* 0x000bb000010a7983 */ /* 0x000ea20000300800 */
[----:B------:R-:W-:-:S03]  /*2ce00*/  IMAD.MOV.U32 R5, RZ, RZ, R8 ;  /* 0x000000ffff057224 */ /* 0x000fc600078e0008 */
[----:B------:R-:W2:Y:S04]  /*2ce10*/  LDL.LU R9, [R1+0xbb4] ;  /* 0x000bb40001097983 */ /* 0x000ea80000300800 */
[----:B------:R-:W2:Y:S04]  /*2ce20*/  LDL.LU R8, [R1+0xbb8] ;  /* 0x000bb80001087983 */ /* 0x000ea80000300800 */
[----:B------:R-:W2:Y:S04]  /*2ce30*/  LDL.LU R6, [R1+0xbbc] ;  /* 0x000bbc0001067983 */ /* 0x000ea80000300800 */
[----:B------:R1:W-:Y:S04]  /*2ce40*/  LDGSTS.E [R0+0x18008], desc[UR48][R4.64], P1 ;  /* 0x1800800004007fae */ /* 0x0003e80008921870 */
[----:B------:R-:W3:Y:S01]  /*2ce50*/  LDL.LU R5, [R1+0xb9c] ;  /* 0x000b9c0001057983 */ /* 0x000ee20000300800 */
[----:B------:R-:W-:-:S04]  /*2ce60*/  ISETP.GT.AND P2, PT, R2, 0x3b, PT ;  /* 0x0000003b0200780c */ /* 0x000fc80003f44270 */
[----:B-1----:R-:W-:-:S04]  /*2ce70*/  SEL R4, RZ, 0x4, !P2 ;  /* 0x00000004ff047807 */ /* 0x002fc80005000000 */
[----:B------:R-:W-:-:S04]  /*2ce80*/  SEL R4, R4, RZ, !P0 ;  /* 0x000000ff04047207 */ /* 0x000fc80004000000 */
[----:B------:R-:W-:Y:S02]  /*2ce90*/  ISETP.NE.U32.AND P2, PT, R4, RZ, PT ;  /* 0x000000ff0400720c */ /* 0x000fe40003f45070 */
[----:B---3--:R-:W-:-:S04]  /*2cea0*/  IADD3 R5, P3, R5, UR4, RZ ;  /* 0x0000000405057c10 */ /* 0x008fc8000ff7e0ff */
[----:B------:R-:W-:Y:S01]  /*2ceb0*/  IADD3.X R12, R12, UR7, RZ, P3, !PT ;  /* 0x000000070c0c7c10 */ /* 0x000fe20009ffe4ff */
[----:B------:R1:W-:Y:S01]  /*2cec0*/  STL [R1+0xb9c], R5 ;  /* 0x000b9c0501007387 */ /* 0x0003e20000100800 */
[----:B------:R-:W-:-:S03]  /*2ced0*/  MOV R4, R5 ;  /* 0x0000000500047202 */ /* 0x000fc60000000f00 */
[----:B------:R3:W-:Y:S01]  /*2cee0*/  STL [R1+0xb98], R12 ;  /* 0x000b980c01007387 */ /* 0x0007e20000100800 */
[----:B-1----:R-:W-:-:S03]  /*2cef0*/  IMAD.MOV.U32 R5, RZ, RZ, R12 ;  /* 0x000000ffff057224 */ /* 0x002fc600078e000c */
[----:B---3--:R-:W3:Y:S04]  /*2cf00*/  LDL.LU R12, [R1+0xfa4] ;  /* 0x000fa400010c7983 */ /* 0x008ee80000300800 */
[----:B------:R1:W-:Y:S04]  /*2cf10*/  LDGSTS.E [R0+0x1c008], desc[UR48][R4.64], P1 ;  /* 0x1c00800004007fae */ /* 0x0003e80008921870 */
[----:B------:R-:W3:Y:S01]  /*2cf20*/  LDL.LU R5, [R1+0xba0] ;  /* 0x000ba00001057983 */ /* 0x000ee20000300800 */
[----:B----4-:R-:W-:Y:S02]  /*2cf30*/  IADD3 R215, P1, R215, UR4, RZ ;  /* 0x00000004d7d77c10 */ /* 0x010fe4000ff3e0ff */
[----:B------:R-:W-:-:S03]  /*2cf40*/  IADD3 R7, P3, R7, UR4, RZ ;  /* 0x0000000407077c10 */ /* 0x000fc6000ff7e0ff */
[----:B-1----:R-:W-:Y:S01]  /*2cf50*/  IMAD.MOV.U32 R4, RZ, RZ, R215 ;  /* 0x000000ffff047224 */ /* 0x002fe200078e00d7 */
[----:B------:R-:W-:Y:S01]  /*2cf60*/  IADD3.X R214, R214, UR7, RZ, P3, !PT ;  /* 0x00000007d6d67c10 */ /* 0x000fe20009ffe4ff */
[----:B------:R1:W-:Y:S01]  /*2cf70*/  STL [R1+0xba4], R215 ;  /* 0x000ba4d701007387 */ /* 0x0003e20000100800 */
[----:B--2---:R-:W-:-:S04]  /*2cf80*/  IADD3 R6, P3, R6, UR4, RZ ;  /* 0x0000000406067c10 */ /* 0x004fc8000ff7e0ff */
[----:B------:R-:W-:Y:S01]  /*2cf90*/  IADD3.X R8, R8, UR7, RZ, P3, !PT ;  /* 0x0000000708087c10 */ /* 0x000fe20009ffe4ff */
[----:B-1----:R-:W1:Y:S01]  /*2cfa0*/  S2R R215, SR_TID.X ;  /* 0x0000000000d77919 */ /* 0x002e620000002100 */
[----:B---3--:R-:W-:Y:S02]  /*2cfb0*/  IADD3.X R5, R5, UR7, RZ, P1, !PT ;  /* 0x0000000705057c10 */ /* 0x008fe40008ffe4ff */
[----:B------:R-:W-:-:S03]  /*2cfc0*/  IADD3 R9, P1, R9, UR4, RZ ;  /* 0x0000000409097c10 */ /* 0x000fc6000ff3e0ff */
[----:B------:R2:W-:Y:S01]  /*2cfd0*/  STL [R1+0xba0], R5 ;  /* 0x000ba00501007387 */ /* 0x0005e20000100800 */
[----:B------:R-:W-:-:S03]  /*2cfe0*/  IADD3.X R10, R10, UR7, RZ, P1, !PT ;  /* 0x000000070a0a7c10 */ /* 0x000fc60008ffe4ff */
[----:B------:R3:W-:Y:S04]  /*2cff0*/  LDGSTS.E [R0+0x1000c], desc[UR48][R4.64], P2 ;  /* 0x1000c00004007fae */ /* 0x0007e80009121870 */
[----:B------:R4:W-:Y:S04]  /*2d000*/  STL [R1+0xbac], R7 ;  /* 0x000bac0701007387 */ /* 0x0009e80000100800 */
[----:B------:R-:W-:Y:S01]  /*2d010*/  STL [R1+0xba8], R214 ;  /* 0x000ba8d601007387 */ /* 0x000fe20000100800 */
[----:B---3--:R-:W-:Y:S01]  /*2d020*/  MOV R4, R7 ;  /* 0x0000000700047202 */ /* 0x008fe20000000f00 */
[----:B--2---:R-:W-:-:S02]  /*2d030*/  IMAD.MOV.U32 R5, RZ, RZ, R214 ;  /* 0x000000ffff057224 */ /* 0x004fc400078e00d6 */
[----:B----4-:R-:W2:Y:S04]  /*2d040*/  LDL.LU R7, [R1+0x7c4] ;  /* 0x0007c40001077983 */ /* 0x010ea80000300800 */
[----:B------:R-:W-:Y:S04]  /*2d050*/  STL [R1+0xbb4], R9 ;  /* 0x000bb40901007387 */ /* 0x000fe80000100800 */
[----:B------:R3:W-:Y:S04]  /*2d060*/  LDGSTS.E [R0+0x1400c], desc[UR48][R4.64], P2 ;  /* 0x1400c00004007fae */ /* 0x0007e80009121870 */
[----:B------:R4:W-:Y:S04]  /*2d070*/  STL [R1+0xbb0], R10 ;  /* 0x000bb00a01007387 */ /* 0x0009e80000100800 */
[----:B------:R-:W-:Y:S01]  /*2d080*/  STL [R1+0xbbc], R6 ;  /* 0x000bbc0601007387 */ /* 0x000fe20000100800 */
[----:B---3--:R-:W-:Y:S01]  /*2d090*/  MOV R5, R10 ;  /* 0x0000000a00057202 */ /* 0x008fe20000000f00 */
[----:B------:R-:W-:-:S02]  /*2d0a0*/  IMAD.MOV.U32 R4, RZ, RZ, R9 ;  /* 0x000000ffff047224 */ /* 0x000fc400078e0009 */
[----:B----4-:R-:W3:Y:S04]  /*2d0b0*/  LDL.LU R10, [R1+0x7c0] ;  /* 0x0007c000010a7983 */ /* 0x010ee80000300800 */
[----:B------:R4:W-:Y:S04]  /*2d0c0*/  STL [R1+0xbb8], R8 ;  /* 0x000bb80801007387 */ /* 0x0009e80000100800 */
[----:B------:R-:W3:Y:S04]  /*2d0d0*/  LDL.LU R214, [R1+0x7c8] ;  /* 0x0007c80001d67983 */ /* 0x000ee80000300800 */
[----:B------:R-:W3:Y:S04]  /*2d0e0*/  LDL.LU R9, [R1+0x7cc] ;  /* 0x0007cc0001097983 */ /* 0x000ee80000300800 */
[----:B------:R1:W-:Y:S02]  /*2d0f0*/  LDGSTS.E [R0+0x1800c], desc[UR48][R4.64], P2 ;  /* 0x1800c00004007fae */ /* 0x0003e40009121870 */
[----:B-1----:R-:W-:-:S02]  /*2d100*/  IMAD.MOV.U32 R5, RZ, RZ, R8 ;  /* 0x000000ffff057224 */ /* 0x002fc400078e0008 */
[----:B------:R-:W-:Y:S01]  /*2d110*/  IMAD.MOV.U32 R4, RZ, RZ, R6 ;  /* 0x000000ffff047224 */ /* 0x000fe200078e0006 */
[----:B----4-:R-:W4:Y:S04]  /*2d120*/  LDL.LU R8, [R1+0x7d0] ;  /* 0x0007d00001087983 */ /* 0x010f280000300800 */
[----:B------:R-:W4:Y:S04]  /*2d130*/  LDL.LU R6, [R1+0x7d4] ;  /* 0x0007d40001067983 */ /* 0x000f280000300800 */
[----:B------:R1:W-:Y:S02]  /*2d140*/  LDGSTS.E [R0+0x1c00c], desc[UR48][R4.64], P2 ;  /* 0x1c00c00004007fae */ /* 0x0003e40009121870 */
[----:B-1----:R-:W1:Y:S01]  /*2d150*/  LDC R5, c[0x0][0x230] ;  /* 0x00008c00ff057b82 */ /* 0x002e620000000800 */
[----:B------:R-:W-:-:S04]  /*2d160*/  ISETP.GT.AND P1, PT, R2, 0x1c, PT ;  /* 0x0000001c0200780c */ /* 0x000fc80003f24270 */
[----:B------:R-:W-:-:S04]  /*2d170*/  SEL R0, RZ, 0x4, !P1 ;  /* 0x00000004ff007807 */ /* 0x000fc80004800000 */
[----:B------:R-:W-:Y:S02]  /*2d180*/  SEL R0, R0, RZ, !P0 ;  /* 0x000000ff00007207 */ /* 0x000fe40004000000 */
[----:B------:R-:W-:Y:S02]  /*2d190*/  LOP3.LUT R4, R215, 0x3f, RZ, 0xc0, !PT ;  /* 0x0000003fd7047812 */ /* 0x000fe400078ec0ff */
[----:B------:R-:W-:Y:S02]  /*2d1a0*/  ISETP.NE.U32.AND P2, PT, R0, RZ, PT ;  /* 0x000000ff0000720c */ /* 0x000fe40003f45070 */
[----:B-1----:R-:W-:-:S05]  /*2d1b0*/  IADD3 R5, R5, -0x100, RZ ;  /* 0xffffff0005057810 */ /* 0x002fca0007ffe0ff */
[----:B------:R-:W-:-:S05]  /*2d1c0*/  IMAD R0, R11, -0x40, R5 ;  /* 0xffffffc00b007824 */ /* 0x000fca00078e0205 */
[----:B------:R-:W-:Y:S02]  /*2d1d0*/  ISETP.GE.AND P1, PT, R4, R0, PT ;  /* 0x000000000400720c */ /* 0x000fe40003f26270 */
[----:B------:R-:W-:-:S05]  /*2d1e0*/  LOP3.LUT R0, R3, 0x70, RZ, 0x3c, !PT ;  /* 0x0000007003007812 */ /* 0x000fca00078e3cff */
[----:B------:R-:W-:Y:S01]  /*2d1f0*/  VIADD R0, R0, UR11 ;  /* 0x0000000b00007c36 */ /* 0x000fe20008000000 */
[----:B--2---:R-:W-:-:S05]  /*2d200*/  IADD3 R7, P3, R7, UR4, RZ ;  /* 0x0000000407077c10 */ /* 0x004fca000ff7e0ff */
[----:B------:R-:W-:Y:S01]  /*2d210*/  IMAD.MOV.U32 R4, RZ, RZ, R7 ;  /* 0x000000ffff047224 */ /* 0x000fe200078e0007 */
[----:B------:R-:W-:Y:S01]  /*2d220*/  STL [R1+0x7c4], R7 ;  /* 0x0007c40701007387 */ /* 0x000fe20000100800 */
[----:B---3--:R-:W-:-:S04]  /*2d230*/  IADD3.X R10, R10, UR7, RZ, P3, !PT ;  /* 0x000000070a0a7c10 */ /* 0x008fc80009ffe4ff */
[----:B------:R-:W-:Y:S02]  /*2d240*/  MOV R5, R10 ;  /* 0x0000000a00057202 */ /* 0x000fe40000000f00 */
[----:B------:R-:W-:-:S03]  /*2d250*/  IADD3 R9, P3, R9, UR4, RZ ;  /* 0x0000000409097c10 */ /* 0x000fc6000ff7e0ff */
[----:B------:R1:W-:Y:S01]  /*2d260*/  LDGSTS.E [R0], desc[UR48][R4.64], P2 ;  /* 0x0000000004007fae */ /* 0x0003e20009121870 */
[----:B------:R-:W-:-:S03]  /*2d270*/  IADD3.X R214, R214, UR7, RZ, P3, !PT ;  /* 0x00000007d6d67c10 */ /* 0x000fc60009ffe4ff */
[----:B------:R2:W-:Y:S04]  /*2d280*/  STL [R1+0x7c0], R10 ;  /* 0x0007c00a01007387 */ /* 0x0005e80000100800 */
[----:B------:R-:W3:Y:S01]  /*2d290*/  LDL.LU R215, [R1+0x7dc] ;  /* 0x0007dc0001d77983 */ /* 0x000ee20000300800 */
[----:B-1----:R-:W-:Y:S02]  /*2d2a0*/  IMAD.MOV.U32 R4, RZ, RZ, R9 ;  /* 0x000000ffff047224 */ /* 0x002fe400078e0009 */
[----:B------:R-:W-:Y:S01]  /*2d2b0*/  IMAD.MOV.U32 R5, RZ, RZ, R214 ;  /* 0x000000ffff057224 */ /* 0x000fe200078e00d6 */
[----:B--2---:R-:W2:Y:S04]  /*2d2c0*/  LDL.LU R10, [R1+0x7e0] ;  /* 0x0007e000010a7983 */ /* 0x004ea80000300800 */
[----:B------:R-:W2:Y:S01]  /*2d2d0*/  LDL.LU R7, [R1+0x7e4] ;  /* 0x0007e40001077983 */ /* 0x000ea20000300800 */
[----:B----4-:R-:W-:-:S03]  /*2d2e0*/  IADD3 R6, P4, R6, UR4, RZ ;  /* 0x0000000406067c10 */ /* 0x010fc6000ff9e0ff */
[----:B------:R-:W-:Y:S01]  /*2d2f0*/  STL [R1+0x7cc], R9 ;  /* 0x0007cc0901007387 */ /* 0x000fe20000100800 */
[----:B------:R-:W-:-:S03]  /*2d300*/  IADD3.X R8, R8, UR7, RZ, P4, !PT ;  /* 0x0000000708087c10 */ /* 0x000fc6000a7fe4ff */
[----:B------:R1:W-:Y:S04]  /*2d310*/  STL [R1+0x7c8], R214 ;  /* 0x0007c8d601007387 */ /* 0x0003e80000100800 */
[----:B------:R4:W-:Y:S04]  /*2d320*/  LDGSTS.E [R0+0x4000], desc[UR48][R4.64], P2 ;  /* 0x0400000004007fae */ /* 0x0009e80009121870 */
[----:B------:R-:W-:Y:S04]  /*2d330*/  STL [R1+0x7d4], R6 ;  /* 0x0007d40601007387 */ /* 0x000fe80000100800 */
[----:B------:R1:W-:Y:S01]  /*2d340*/  STL [R1+0x7d0], R8 ;  /* 0x0007d00801007387 */ /* 0x0003e20000100800 */
[----:B----4-:R-:W-:Y:S01]  /*2d350*/  MOV R4, R6 ;  /* 0x0000000600047202 */ /* 0x010fe20000000f00 */
[----:B------:R-:W-:-:S02]  /*2d360*/  IMAD.MOV.U32 R5, RZ, RZ, R8 ;  /* 0x000000ffff057224 */ /* 0x000fc400078e0008 */
[----:B-1----:R-:W4:Y:S04]  /*2d370*/  LDL.LU R214, [R1+0x7e8] ;  /* 0x0007e80001d67983 */ /* 0x002f280000300800 */
[----:B------:R-:W4:Y:S04]  /*2d380*/  LDL.LU R9, [R1+0x7ec] ;  /* 0x0007ec0001097983 */ /* 0x000f280000300800 */
[----:B------:R-:W4:Y:S04]  /*2d390*/  LDL.LU R8, [R1+0x7f0] ;  /* 0x0007f00001087983 */ /* 0x000f280000300800 */
[----:B------:R-:W4:Y:S04]  /*2d3a0*/  LDL.LU R6, [R1+0x7f4] ;  /* 0x0007f40001067983 */ /* 0x000f280000300800 */
[----:B------:R1:W-:Y:S04]  /*2d3b0*/  LDGSTS.E [R0+0x8000], desc[UR48][R4.64], P2 ;  /* 0x0800000004007fae */ /* 0x0003e80009121870 */
[----:B------:R-:W4:Y:S01]  /*2d3c0*/  LDL.LU R5, [R1+0x7d8] ;  /* 0x0007d80001057983 */ /* 0x000f220000300800 */
[----:B------:R-:W-:-:S04]  /*2d3d0*/  ISETP.GT.AND P3, PT, R2, 0x1d, PT ;  /* 0x0000001d0200780c */ /* 0x000fc80003f64270 */
[----:B-1----:R-:W-:-:S04]  /*2d3e0*/  SEL R4, RZ, 0x4, !P3 ;  /* 0x00000004ff047807 */ /* 0x002fc80005800000 */
[----:B------:R-:W-:-:S04]  /*2d3f0*/  SEL R4, R4, RZ, !P0 ;  /* 0x000000ff04047207 */ /* 0x000fc80004000000 */
[----:B------:R-:W-:Y:S02]  /*2d400*/  ISETP.NE.U32.AND P3, PT, R4, RZ, PT ;  /* 0x000000ff0400720c */ /* 0x000fe40003f65070 */
[----:B---3--:R-:W-:-:S05]  /*2d410*/  IADD3 R215, P4, R215, UR4, RZ ;  /* 0x00000004d7d77c10 */ /* 0x008fca000ff9e0ff */
[----:B------:R-:W-:Y:S01]  /*2d420*/  IMAD.MOV.U32 R4, RZ, RZ, R215 ;  /* 0x000000ffff047224 */ /* 0x000fe200078e00d7 */
[----:B--2---:R-:W-:Y:S01]  /*2d430*/  IADD3 R7, P5, R7, UR4, RZ ;  /* 0x0000000407077c10 */ /* 0x004fe2000ffbe0ff */
[----:B------:R-:W-:Y:S03]  /*2d440*/  STL [R1+0x7dc], R215 ;  /* 0x0007dcd701007387 */ /* 0x000fe60000100800 */
[----:B------:R-:W-:Y:S02]  /*2d450*/  IADD3.X R10, R10, UR7, RZ, P5, !PT ;  /* 0x000000070a0a7c10 */ /* 0x000fe4000affe4ff */
[----:B----4-:R-:W-:-:S05]  /*2d460*/  IADD3.X R5, R5, UR7, RZ, P4, !PT ;  /* 0x0000000705057c10 */ /* 0x010fca000a7fe4ff */
[----:B------:R1:W-:Y:S01]  /*2d470*/  LDGSTS.E [R0+0xc000], desc[UR48][R4.64], P2 ;  /* 0x0c00000004007fae */ /* 0x0003e20009121870 */
[----:B------:R-:W-:-:S03]  /*2d480*/  IADD3 R9, P2, R9, UR4, RZ ;  /* 0x0000000409097c10 */ /* 0x000fc6000ff5e0ff */
[----:B------:R2:W-:Y:S01]  /*2d490*/  STL [R1+0x7d8], R5 ;  /* 0x0007d80501007387 */ /* 0x0005e20000100800 */
[----:B------:R-:W-:Y:S02]  /*2d4a0*/  IADD3.X R214, R214, UR7, RZ, P2, !PT ;  /* 0x00000007d6d67c10 */ /* 0x000fe400097fe4ff */
[----:B------:R-:W-:Y:S02]  /*2d4b0*/  IADD3 R6, P4, R6, UR4, RZ ;  /* 0x0000000406067c10 */ /* 0x000fe4000ff9e0ff */
[----:B-1----:R-:W-:Y:S01]  /*2d4c0*/  MOV R4, R7 ;  /* 0x0000000700047202 */ /* 0x002fe20000000f00 */
[----:B--2---:R-:W-:Y:S01]  /*2d4d0*/  IMAD.MOV.U32 R5, RZ, RZ, R10 ;  /* 0x000000ffff057224 */ /* 0x004fe200078e000a */
[----:B------:R-:W-:Y:S01]  /*2d4e0*/  STL [R1+0x7e4], R7 ;  /* 0x0007e40701007387 */ /* 0x000fe20000100800 */
[----:B------:R-:W-:-:S03]  /*2d4f0*/  IADD3.X R8, R8, UR7, RZ, P4, !PT ;  /* 0x0000000708087c10 */ /* 0x000fc6000a7fe4ff */
[----:B------:R1:W-:Y:S04]  /*2d500*/  LDGSTS.E [R0+0x4], desc[UR48][R4.64], P3 ;  /* 0x0000400004007fae */ /* 0x0003e80009921870 */
[----:B------:R2:W-:Y:S04]  /*2d510*/  STL [R1+0x7e0], R10 ;  /* 0x0007e00a01007387 */ /* 0x0005e80000100800 */
[----:B------:R-:W3:Y:S01]  /*2d520*/  LDL.LU R215, [R1+0x7fc] ;  /* 0x0007fc0001d77983 */ /* 0x000ee20000300800 */
[----:B-1----:R-:W-:Y:S01]  /*2d530*/  IMAD.MOV.U32 R4, RZ, RZ, R9 ;  /* 0x000000ffff047224 */ /* 0x002fe200078e0009 */
[----:B------:R-:W-:-:S02]  /*2d540*/  MOV R5, R214 ;  /* 0x000000d600057202 */ /* 0x000fc40000000f00 */
[----:B--2---:R-:W2:Y:S04]  /*2d550*/  LDL.LU R10, [R1+0x800] ;  /* 0x00080000010a7983 */ /* 0x004ea80000300800 */
[----:B------:R-:W4:Y:S04]  /*2d560*/  LDL.LU R7, [R1+0x804] ;  /* 0x0008040001077983 */ /* 0x000f280000300800 */
[----:B------:R-:W-:Y:S04]  /*2d570*/  STL [R1+0x7ec], R9 ;  /* 0x0007ec0901007387 */ /* 0x000fe80000100800 */
[----:B------:R1:W-:Y:S04]  /*2d580*/  STL [R1+0x7e8], R214 ;  /* 0x0007e8d601007387 */ /* 0x0003e80000100800 */
[----:B------:R1:W-:Y:S04]  /*2d590*/  LDGSTS.E [R0+0x4004], desc[UR48][R4.64], P3 ;  /* 0x0400400004007fae */ /* 0x0003e80009921870 */
[----:B------:R-:W-:Y:S04]  /*2d5a0*/  STL [R1+0x7f4], R6 ;  /* 0x0007f40601007387 */ /* 0x000fe80000100800 */
[----:B------:R1:W-:Y:S02]  /*2d5b0*/  STL [R1+0x7f0], R8 ;  /* 0x0007f00801007387 */ /* 0x0003e40000100800 */
[----:B-1----:R-:W-:-:S02]  /*2d5c0*/  IMAD.MOV.U32 R4, RZ, RZ, R6 ;  /* 0x000000ffff047224 */ /* 0x002fc400078e0006 */
[----:B------:R-:W2:Y:S01]  /*2d5d0*/  LDL.LU R214, [R1+0x808] ;  /* 0x0008080001d67983 */ /* 0x000ea20000300800 */
[----:B------:R-:W-:-:S03]  /*2d5e0*/  IMAD.MOV.U32 R5, RZ, RZ, R8 ;  /* 0x000000ffff057224 */ /* 0x000fc600078e0008 */
[----:B------:R-:W2:Y:S04]  /*2d5f0*/  LDL.LU R9, [R1+0x80c] ;  /* 0x00080c0001097983 */ /* 0x000ea80000300800 */
[----:B------:R-:W2:Y:S04]  /*2d600*/  LDL.LU R8, [R1+0x810] ;  /* 0x0008100001087983 */ /* 0x000ea80000300800 */
[----:B------:R-:W2:Y:S04]  /*2d610*/  LDL.LU R6, [R1+0x814] ;  /* 0x0008140001067983 */ /* 0x000ea80000300800 */
[----:B------:R1:W-:Y:S04]  /*2d620*/  LDGSTS.E [R0+0x8004], desc[UR48][R4.64], P3 ;  /* 0x0800400004007fae */ /* 0x0003e80009921870 */
[----:B------:R-:W2:Y:S01]  /*2d630*/  LDL.LU R5, [R1+0x7f8] ;  /* 0x0007f80001057983 */ /* 0x000ea20000300800 */
[----:B------:R-:W-:-:S04]  /*2d640*/  ISETP.GT.AND P2, PT, R2, 0x1e, PT ;  /* 0x0000001e0200780c */ /* 0x000fc80003f44270 */
[----:B-1----:R-:W-:-:S04]  /*2d650*/  SEL R4, RZ, 0x4, !P2 ;  /* 0x00000004ff047807 */ /* 0x002fc80005000000 */
[----:B------:R-:W-:-:S04]  /*2d660*/  SEL R4, R4, RZ, !P0 ;  /* 0x000000ff04047207 */ /* 0x000fc80004000000 */
[----:B------:R-:W-:Y:S02]  /*2d670*/  ISETP.NE.U32.AND P2, PT, R4, RZ, PT ;  /* 0x000000ff0400720c */ /* 0x000fe40003f45070 */
[----:B---3--:R-:W-:-:S04]  /*2d680*/  IADD3 R215, P4, R215, UR4, RZ ;  /* 0x00000004d7d77c10 */ /* 0x008fc8000ff9e0ff */
[----:B------:R-:W-:Y:S02]  /*2d690*/  MOV R4, R215 ;  /* 0x000000d700047202 */ /* 0x000fe40000000f00 */
[----:B----4-:R-:W-:Y:S01]  /*2d6a0*/  IADD3 R7, P5, R7, UR4, RZ ;  /* 0x0000000407077c10 */ /* 0x010fe2000ffbe0ff */
[----:B------:R-:W-:Y:S03]  /*2d6b0*/  STL [R1+0x7fc], R215 ;  /* 0x0007fcd701007387 */ /* 0x000fe60000100800 */
[----:B--2---:R-:W-:Y:S02]  /*2d6c0*/  IADD3.X R10, R10, UR7, RZ, P5, !PT ;  /* 0x000000070a0a7c10 */ /* 0x004fe4000affe4ff */
[----:B------:R-:W-:-:S05]  /*2d6d0*/  IADD3.X R5, R5, UR7, RZ, P4, !PT ;  /* 0x0000000705057c10 */ /* 0x000fca000a7fe4ff */
[----:B------:R1:W-:Y:S01]  /*2d6e0*/  LDGSTS.E [R0+0xc004], desc[UR48][R4.64], P3 ;  /* 0x0c00400004007fae */ /* 0x0003e20009921870 */
[----:B------:R-:W-:-:S03]  /*2d6f0*/  IADD3 R9, P3, R9, UR4, RZ ;  /* 0x0000000409097c10 */ /* 0x000fc6000ff7e0ff */
[----:B------:R2:W-:Y:S01]  /*2d700*/  STL [R1+0x7f8], R5 ;  /* 0x0007f80501007387 */ /* 0x0005e20000100800 */
[----:B------:R-:W-:Y:S02]  /*2d710*/  IADD3.X R214, R214, UR7, RZ, P3, !PT ;  /* 0x00000007d6d67c10 */ /* 0x000fe40009ffe4ff */
[----:B------:R-:W-:Y:S01]  /*2d720*/  IADD3 R6, P4, R6, UR4, RZ ;  /* 0x0000000406067c10 */ /* 0x000fe2000ff9e0ff */
[----:B-1----:R-:W-:Y:S02]  /*2d730*/  IMAD.MOV.U32 R4, RZ, RZ, R7 ;  /* 0x000000ffff047224 */ /* 0x002fe400078e0007 */
[----:B--2---:R-:W-:Y:S01]  /*2d740*/  IMAD.MOV.U32 R5, RZ, RZ, R10 ;  /* 0x000000ffff057224 */ /* 0x004fe200078e000a */
[----:B------:R-:W-:Y:S01]  /*2d750*/  STL [R1+0x804], R7 ;  /* 0x0008040701007387 */ /* 0x000fe20000100800 */
[----:B------:R-:W-:-:S03]  /*2d760*/  IADD3.X R8, R8, UR7, RZ, P4, !PT ;  /* 0x0000000708087c10 */ /* 0x000fc6000a7fe4ff */
[----:B------:R1:W-:Y:S04]  /*2d770*/  LDGSTS.E [R0+0x8], desc[UR48][R4.64], P2 ;  /* 0x0000800004007fae */ /* 0x0003e80009121870 */
[----:B------:R2:W-:Y:S04]  /*2d780*/  STL [R1+0x800], R10 ;  /* 0x0008000a01007387 */ /* 0x0005e80000100800 */
[----:B------:R-:W3:Y:S01]  /*2d790*/  LDL.LU R215, [R1+0x81c] ;  /* 0x00081c0001d77983 */ /* 0x000ee20000300800 */
[----:B-1----:R-:W-:Y:S01]  /*2d7a0*/  MOV R4, R9 ;  /* 0x0000000900047202 */ /* 0x002fe20000000f00 */
[----:B------:R-:W-:-:S02]  /*2d7b0*/  IMAD.MOV.U32 R5, RZ, RZ, R214 ;  /* 0x000000ffff057224 */ /* 0x000fc400078e00d6 */
[----:B--2---:R-:W2:Y:S04]  /*2d7c0*/  LDL.LU R10, [R1+0x820] ;  /* 0x00082000010a7983 */ /* 0x004ea80000300800 */
[----:B------:R-:W4:Y:S04]  /*2d7d0*/  LDL.LU R7, [R1+0x824] ;  /* 0x0008240001077983 */ /* 0x000f280000300800 */
[----:B------:R-:W-:Y:S04]  /*2d7e0*/  STL [R1+0x80c], R9 ;  /* 0x00080c0901007387 */ /* 0x000fe80000100800 */
[----:B------:R1:W-:Y:S04]  /*2d7f0*/  STL [R1+0x808], R214 ;  /* 0x000808d601007387 */ /* 0x0003e80000100800 */
[----:B------:R1:W-:Y:S04]  /*2d800*/  LDGSTS.E [R0+0x4008], desc[UR48][R4.64], P2 ;  /* 0x0400800004007fae */ /* 0x0003e80009121870 */
[----:B------:R-:W-:Y:S04]  /*2d810*/  STL [R1+0x814], R6 ;  /* 0x0008140601007387 */ /* 0x000fe80000100800 */
[----:B------:R1:W-:Y:S02]  /*2d820*/  STL [R1+0x810], R8 ;  /* 0x0008100801007387 */ /* 0x0003e40000100800 */
[----:B-1----:R-:W-:Y:S01]  /*2d830*/  IMAD.MOV.U32 R4, RZ, RZ, R6 ;  /* 0x000000ffff047224 */ /* 0x002fe200078e0006 */
[----:B------:R-:W-:Y:S01]  /*2d840*/  MOV R5, R8 ;  /* 0x0000000800057202 */ /* 0x000fe20000000f00 */
[----:B------:R-:W2:Y:S04]  /*2d850*/  LDL.LU R214, [R1+0x828] ;  /* 0x0008280001d67983 */ /* 0x000ea80000300800 */
        /* <DEDUP_REMOVED lines=9> */
[----:B---3--:R-:W-:-:S05]  /*2d8f0*/  IADD3 R215, P4, R215, UR4, RZ ;  /* 0x00000004d7d77c10 */ /* 0x008fca000ff9e0ff */
[----:B------:R-:W-:Y:S01]  /*2d900*/  IMAD.MOV.U32 R4, RZ, RZ, R215 ;  /* 0x000000ffff047224 */ /* 0x000fe200078e00d7 */
        /* <DEDUP_REMOVED lines=9> */
[----:B-1----:R-:W-:Y:S01]  /*2d9a0*/  IMAD.MOV.U32 R4, RZ, RZ, R7 ;  /* 0x000000ffff047224 */ /* 0x002fe200078e0007 */
[----:B--2---:R-:W-:Y:S01]  /*2d9b0*/  MOV R5, R10 ;  /* 0x0000000a00057202 */ /* 0x004fe20000000f00 */
[----:B------:R-:W-:Y:S01]  /*2d9c0*/  STL [R1+0x824], R7 ;  /* 0x0008240701007387 */ /* 0x000fe20000100800 */
[----:B------:R-:W-:-:S03]  /*2d9d0*/  IADD3.X R8, R8, UR7, RZ, P4, !PT ;  /* 0x0000000708087c10 */ /* 0x000fc6000a7fe4ff */
[----:B------:R1:W-:Y:S04]  /*2d9e0*/  LDGSTS.E [R0+0xc], desc[UR48][R4.64], P3 ;  /* 0x0000c00004007fae */ /* 0x0003e80009921870 */
[----:B------:R2:W-:Y:S04]  /*2d9f0*/  STL [R1+0x820], R10 ;  /* 0x0008200a01007387 */ /* 0x0005e80000100800 */
[----:B------:R-:W3:Y:S01]  /*2da00*/  LDL.LU R215, [R1+0x83c] ;  /* 0x00083c0001d77983 */ /* 0x000ee20000300800 */
[----:B-1----:R-:W-:Y:S02]  /*2da10*/  IMAD.MOV.U32 R4, RZ, RZ, R9 ;  /* 0x000000ffff047224 */ /* 0x002fe400078e0009 */
[----:B------:R-:W-:Y:S01]  /*2da20*/  IMAD.MOV.U32 R5, RZ, RZ, R214 ;  /* 0x000000ffff057224 */ /* 0x000fe200078e00d6 */
[----:B--2---:R-:W2:Y:S04]  /*2da30*/  LDL.LU R10, [R1+0xbc0] ;  /* 0x000bc000010a7983 */ /* 0x004ea80000300800 */
[----:B------:R-:W4:Y:S04]  /*2da40*/  LDL.LU R7, [R1+0xbc4] ;  /* 0x000bc40001077983 */ /* 0x000f280000300800 */
[----:B------:R-:W-:Y:S04]  /*2da50*/  STL [R1+0x82c], R9 ;  /* 0x00082c0901007387 */ /* 0x000fe80000100800 */
[----:B------:R1:W-:Y:S04]  /*2da60*/  STL [R1+0x828], R214 ;  /* 0x000828d601007387 */ /* 0x0003e80000100800 */
[----:B------:R1:W-:Y:S04]  /*2da70*/  LDGSTS.E [R0+0x400c], desc[UR48][R4.64], P3 ;  /* 0x0400c00004007fae */ /* 0x0003e80009921870 */
[----:B------:R-:W-:Y:S04]  /*2da80*/  STL [R1+0x834], R6 ;  /* 0x0008340601007387 */ /* 0x000fe80000100800 */
[----:B------:R1:W-:Y:S02]  /*2da90*/  STL [R1+0x830], R8 ;  /* 0x0008300801007387 */ /* 0x0003e40000100800 */
[----:B-1----:R-:W-:Y:S01]  /*2daa0*/  MOV R4, R6 ;  /* 0x0000000600047202 */ /* 0x002fe20000000f00 */
[----:B------:R-:W-:Y:S01]  /*2dab0*/  IMAD.MOV.U32 R5, RZ, RZ, R8 ;  /* 0x000000ffff057224 */ /* 0x000fe200078e0008 */
        /* <DEDUP_REMOVED lines=75> */
[----:B-1----:R-:W4:Y:S01]  /*2df70*/  LDL.LU R214, [R1+0xc00] ;  /* 0x000c000001d67983 */ /* 0x002f220000300800 */
[----:B------:R-:W-:Y:S01]  /*2df80*/  IMAD.MOV.U32 R4, RZ, RZ, R6 ;  /* 0x000000ffff047224 */ /* 0x000fe200078e0006 */
[----:B------:R-:W-:-:S02]  /*2df90*/  MOV R5, R8 ;  /* 0x0000000800057202 */ /* 0x000fc40000000f00 */
[----:B------:R1:W-:Y:S04]  /*2dfa0*/  STL [R1+0xbf0], R8 ;  /* 0x000bf00801007387 */ /* 0x0003e80000100800 */
[----:B------:R-:W4:Y:S04]  /*2dfb0*/  LDL.LU R9, [R1+0xc08] ;  /* 0x000c080001097983 */ /* 0x000f280000300800 */
[----:B------:R1:W-:Y:S04]  /*2dfc0*/  LDGSTS.E [R0+0x18004], desc[UR48][R4.64], P3 ;  /* 0x1800400004007fae */ /* 0x0003e80009921870 */
[----:B-1----:R-:W4:Y:S04]  /*2dfd0*/  LDL.LU R8, [R1+0xc10] ;  /* 0x000c100001087983 */ /* 0x002f280000300800 */
[----:B------:R-:W4:Y:S04]  /*2dfe0*/  LDL.LU R6, [R1+0xc14] ;  /* 0x000c140001067983 */ /* 0x000f280000300800 */
[----:B------:R-:W2:Y:S01]  /*2dff0*/  LDL.LU R5, [R1+0xbf8] ;  /* 0x000bf80001057983 */ /* 0x000ea20000300800 */
[----:B------:R-:W-:-:S04]  /*2e000*/  ISETP.GT.AND P2, PT, R2, 0x3e, PT ;  /* 0x0000003e0200780c */ /* 0x000fc80003f44270 */
[----:B------:R-:W-:-:S04]  /*2e010*/  SEL R4, RZ, 0x4, !P2 ;  /* 0x00000004ff047807 */ /* 0x000fc80005000000 */
[----:B------:R-:W-:-:S04]  /*2e020*/  SEL R4, R4, RZ, !P0 ;  /* 0x000000ff04047207 */ /* 0x000fc80004000000 */
[----:B------:R-:W-:Y:S02]  /*2e030*/  ISETP.NE.U32.AND P2, PT, R4, RZ, PT ;  /* 0x000000ff0400720c */ /* 0x000fe40003f45070 */
[----:B---3--:R-:W-:-:S05]  /*2e040*/  IADD3 R215, P4, R215, UR4, RZ ;  /* 0x00000004d7d77c10 */ /* 0x008fca000ff9e0ff */
[----:B------:R-:W-:Y:S01]  /*2e050*/  IMAD.MOV.U32 R4, RZ, RZ, R215 ;  /* 0x000000ffff047224 */ /* 0x000fe200078e00d7 */
[----:B------:R-:W-:Y:S01]  /*2e060*/  STL [R1+0xbfc], R215 ;  /* 0x000bfcd701007387 */ /* 0x000fe20000100800 */
[----:B--2---:R-:W-:-:S05]  /*2e070*/  IADD3.X R5, R5, UR7, RZ, P4, !PT ;  /* 0x0000000705057c10 */ /* 0x004fca000a7fe4ff */
[----:B------:R1:W-:Y:S01]  /*2e080*/  LDGSTS.E [R0+0x1c004], desc[UR48][R4.64], P3 ;  /* 0x1c00400004007fae */ /* 0x0003e20009921870 */
[----:B------:R-:W-:Y:S02]  /*2e090*/  IADD3 R10, P3, R10, UR4, RZ ;  /* 0x000000040a0a7c10 */ /* 0x000fe4000ff7e0ff */
[----:B----4-:R-:W-:Y:S02]  /*2e0a0*/  IADD3 R7, P4, R7, UR4, RZ ;  /* 0x0000000407077c10 */ /* 0x010fe4000ff9e0ff */
[----:B------:R-:W-:Y:S01]  /*2e0b0*/  IADD3.X R214, R214, UR7, RZ, P3, !PT ;  /* 0x00000007d6d67c10 */ /* 0x000fe20009ffe4ff */
        /* <DEDUP_REMOVED lines=8> */
[----:B------:R-:W-:Y:S04]  /*2e140*/  STL [R1+0xc00], R214 ;  /* 0x000c00d601007387 */ /* 0x000fe80000100800 */
[----:B------:R2:W-:Y:S01]  /*2e150*/  STL [R1+0xc0c], R7 ;  /* 0x000c0c0701007387 */ /* 0x0005e20000100800 */
[----:B-1----:R-:W-:Y:S02]  /*2e160*/  IMAD.MOV.U32 R4, RZ, RZ, R7 ;  /* 0x000000ffff047224 */ /* 0x002fe400078e0007 */
[----:B------:R-:W-:Y:S01]  /*2e170*/  IMAD.MOV.U32 R5, RZ, RZ, R9 ;  /* 0x000000ffff057224 */ /* 0x000fe200078e0009 */
[----:B------:R-:W-:Y:S04]  /*2e180*/  STL [R1+0xc08], R9 ;  /* 0x000c080901007387 */ /* 0x000fe80000100800 */
[----:B------:R-:W3:Y:S04]  /*2e190*/  LDL.LU R215, [R1+0xc24] ;  /* 0x000c240001d77983 */ /* 0x000ee80000300800 */
[----:B--2---:R-:W2:Y:S04]  /*2e1a0*/  LDL.LU R7, [R1+0xc2c] ;  /* 0x000c2c0001077983 */ /* 0x004ea80000300800 */
[----:B------:R1:W-:Y:S04]  /*2e1b0*/  LDGSTS.E [R0+0x14008], desc[UR48][R4.64], P2 ;  /* 0x1400800004007fae */ /* 0x0003e80009121870 */
[----:B------:R-:W-:Y:S04]  /*2e1c0*/  STL [R1+0xc14], R6 ;  /* 0x000c140601007387 */ /* 0x000fe80000100800 */
[----:B------:R4:W-:Y:S01]  /*2e1d0*/  STL [R1+0xc10], R8 ;  /* 0x000c100801007387 */ /* 0x0009e20000100800 */
[----:B-1----:R-:W-:Y:S01]  /*2e1e0*/  MOV R4, R6 ;  /* 0x0000000600047202 */ /* 0x002fe20000000f00 */
[----:B------:R-:W-:-:S02]  /*2e1f0*/  IMAD.MOV.U32 R5, RZ, RZ, R8 ;  /* 0x000000ffff057224 */ /* 0x000fc400078e0008 */
[----:B----4-:R-:W4:Y:S04]  /*2e200*/  LDL.LU R8, [R1+0xc28] ;  /* 0x000c280001087983 */ /* 0x010f280000300800 */
[----:B------:R-:W4:Y:S04]  /*2e210*/  LDL.LU R214, [R1+0xc30] ;  /* 0x000c300001d67983 */ /* 0x000f280000300800 */
[----:B------:R-:W4:Y:S04]  /*2e220*/  LDL.LU R10, [R1+0xc34] ;  /* 0x000c3400010a7983 */ /* 0x000f280000300800 */
[----:B------:R-:W4:Y:S04]  /*2e230*/  LDL.LU R9, [R1+0xc38] ;  /* 0x000c380001097983 */ /* 0x000f280000300800 */
[----:B------:R-:W4:Y:S04]  /*2e240*/  LDL.LU R6, [R1+0xc3c] ;  /* 0x000c3c0001067983 */ /* 0x000f280000300800 */
[----:B------:R1:W-:Y:S04]  /*2e250*/  LDGSTS.E [R0+0x18008], desc[UR48][R4.64], P2 ;  /* 0x1800800004007fae */ /* 0x0003e80009121870 */
[----:B------:R-:W3:Y:S04]  /*2e260*/  LDL.LU R4, [R1+0xc18] ;  /* 0x000c180001047983 */ /* 0x000ee80000300800 */
[----:B------:R-:W1:Y:S01]  /*2e270*/  LDL.LU R5, [R1+0xc1c] ;  /* 0x000c1c0001057983 */ /* 0x000e620000300800 */
[----:B------:R-:W-:-:S04]  /*2e280*/  ISETP.GT.AND P3, PT, R2, 0x3f, PT ;  /* 0x0000003f0200780c */ /* 0x000fc80003f64270 */
[----:B------:R-:W-:-:S04]  /*2e290*/  SEL R2, RZ, 0x4, !P3 ;  /* 0x00000004ff027807 */ /* 0x000fc80005800000 */
[----:B------:R-:W-:-:S04]  /*2e2a0*/  SEL R2, R2, RZ, !P0 ;  /* 0x000000ff02027207 */ /* 0x000fc80004000000 */
[----:B------:R-:W-:Y:S02]  /*2e2b0*/  ISETP.NE.U32.AND P3, PT, R2, RZ, PT ;  /* 0x000000ff0200720c */ /* 0x000fe40003f65070 */
[----:B-1----:R-:W-:-:S04]  /*2e2c0*/  IADD3 R5, P4, R5, UR4, RZ ;  /* 0x0000000405057c10 */ /* 0x002fc8000ff9e0ff */
[----:B---3--:R-:W-:Y:S01]  /*2e2d0*/  IADD3.X R4, R4, UR7, RZ, P4, !PT ;  /* 0x0000000704047c10 */ /* 0x008fe2000a7fe4ff */
[----:B------:R1:W-:Y:S04]  /*2e2e0*/  STL [R1+0xc1c], R5 ;  /* 0x000c1c0501007387 */ /* 0x0003e80000100800 */
[----:B------:R3:W-:Y:S04]  /*2e2f0*/  STL [R1+0xc18], R4 ;  /* 0x000c180401007387 */ /* 0x0007e80000100800 */
[----:B------:R-:W4:Y:S01]  /*2e300*/  LDL.LU R2, [R1+0xc20] ;  /* 0x000c200001027983 */ /* 0x000f220000300800 */
[----:B-1----:R-:W-:-:S04]  /*2e310*/  LOP3.LUT R5, R5, R4, RZ, 0x3c, !PT ;  /* 0x0000000405057212 */ /* 0x002fc800078e3cff */
[----:B---3--:R-:W-:-:S04]  /*2e320*/  LOP3.LUT R4, R5, R4, RZ, 0x3c, !PT ;  /* 0x0000000405047212 */ /* 0x008fc800078e3cff */
[----:B------:R-:W-:-:S05]  /*2e330*/  LOP3.LUT R5, R5, R4, RZ, 0x3c, !PT ;  /* 0x0000000405057212 */ /* 0x000fca00078e3cff */
[----:B------:R1:W-:Y:S01]  /*2e340*/  LDGSTS.E [R0+0x1c008], desc[UR48][R4.64], P2 ;  /* 0x1c00800004007fae */ /* 0x0003e20009121870 */
[----:B------:R-:W-:Y:S02]  /*2e350*/  IADD3 R215, P2, R215, UR4, RZ ;  /* 0x00000004d7d77c10 */ /* 0x000fe4000ff5e0ff */
[----:B--2---:R-:W-:-:S04]  /*2e360*/  IADD3 R7, P4, R7, UR4, RZ ;  /* 0x0000000407077c10 */ /* 0x004fc8000ff9e0ff */
[----:B----4-:R-:W-:Y:S01]  /*2e370*/  IADD3.X R8, R8, UR7, RZ, P4, !PT ;  /* 0x0000000708087c10 */ /* 0x010fe2000a7fe4ff */
[----:B------:R-:W-:Y:S01]  /*2e380*/  STL [R1+0xc24], R215 ;  /* 0x000c24d701007387 */ /* 0x000fe20000100800 */
[----:B-1----:R-:W-:Y:S01]  /*2e390*/  IMAD.MOV.U32 R4, RZ, RZ, R215 ;  /* 0x000000ffff047224 */ /* 0x002fe200078e00d7 */
[----:B------:R-:W-:-:S04]  /*2e3a0*/  IADD3 R6, P4, R6, UR4, RZ ;  /* 0x0000000406067c10 */ /* 0x000fc8000ff9e0ff */
[----:B------:R-:W-:Y:S02]  /*2e3b0*/  IADD3.X R9, R9, UR7, RZ, P4, !PT ;  /* 0x0000000709097c10 */ /* 0x000fe4000a7fe4ff */
[----:B------:R-:W-:Y:S02]  /*2e3c0*/  IADD3.X R2, R2, UR7, RZ, P2, !PT ;  /* 0x0000000702027c10 */ /* 0x000fe400097fe4ff */
[----:B------:R-:W-:Y:S02]  /*2e3d0*/  IADD3 R10, P2, R10, UR4, RZ ;  /* 0x000000040a0a7c10 */ /* 0x000fe4000ff5e0ff */
[----:B------:R-:W-:Y:S01]  /*2e3e0*/  MOV R5, R2 ;  /* 0x0000000200057202 */ /* 0x000fe20000000f00 */
[----:B------:R-:W-:Y:S01]  /*2e3f0*/  STL [R1+0xc20], R2 ;  /* 0x000c200201007387 */ /* 0x000fe20000100800 */
[----:B------:R-:W-:-:S03]  /*2e400*/  IADD3.X R214, R214, UR7, RZ, P2, !PT ;  /* 0x00000007d6d67c10 */ /* 0x000fc600097fe4ff */
[----:B------:R1:W-:Y:S04]  /*2e410*/  LDGSTS.E [R0+0x1000c], desc[UR48][R4.64], P3 ;  /* 0x1000c00004007fae */ /* 0x0003e80009921870 */
[----:B------:R2:W-:Y:S04]  /*2e420*/  STL [R1+0xc2c], R7 ;  /* 0x000c2c0701007387 */ /* 0x0005e80000100800 */
[----:B------:R3:W-:Y:S01]  /*2e430*/  STL [R1+0xc28], R8 ;  /* 0x000c280801007387 */ /* 0x0007e20000100800 */
[----:B-1----:R-:W-:Y:S02]  /*2e440*/  IMAD.MOV.U32 R4, RZ, RZ, R7 ;  /* 0x000000ffff047224 */ /* 0x002fe400078e0007 */
[----:B------:R-:W-:Y:S01]  /*2e450*/  IMAD.MOV.U32 R5, RZ, RZ, R8 ;  /* 0x000000ffff057224 */ /* 0x000fe200078e0008 */
[----:B--2---:R-:W2:Y:S04]  /*2e460*/  LDL.LU R7, [R1+0xc44] ;  /* 0x000c440001077983 */ /* 0x004ea80000300800 */
[----:B---3--:R-:W3:Y:S04]  /*2e470*/  LDL.LU R8, [R1+0xc64] ;  /* 0x000c640001087983 */ /* 0x008ee80000300800 */
[----:B------:R-:W-:Y:S04]  /*2e480*/  STL [R1+0xc34], R10 ;  /* 0x000c340a01007387 */ /* 0x000fe80000100800 */
[----:B------:R1:W-:Y:S04]  /*2e490*/  LDGSTS.E [R0+0x1400c], desc[UR48][R4.64], P3 ;  /* 0x1400c00004007fae */ /* 0x0003e80009921870 */
[----:B------:R4:W-:Y:S04]  /*2e4a0*/  STL [R1+0xc30], R214 ;  /* 0x000c30d601007387 */ /* 0x0009e80000100800 */
[----:B------:R-:W-:Y:S01]  /*2e4b0*/  STL [R1+0xc3c], R6 ;  /* 0x000c3c0601007387 */ /* 0x000fe20000100800 */
[----:B-1----:R-:W-:Y:S01]  /*2e4c0*/  IMAD.MOV.U32 R5, RZ, RZ, R214 ;  /* 0x000000ffff057224 */ /* 0x002fe200078e00d6 */
[----:B------:R-:W-:-:S02]  /*2e4d0*/  MOV R4, R10 ;  /* 0x0000000a00047202 */ /* 0x000fc40000000f00 */
[----:B----4-:R-:W4:Y:S04]  /*2e4e0*/  LDL.LU R214, [R1+0xc40] ;  /* 0x000c400001d67983 */ /* 0x010f280000300800 */
[----:B------:R1:W-:Y:S04]  /*2e4f0*/  STL [R1+0xc38], R9 ;  /* 0x000c380901007387 */ /* 0x0003e80000100800 */
[----:B------:R-:W4:Y:S04]  /*2e500*/  LDL.LU R215, [R1+0xc60] ;  /* 0x000c600001d77983 */ /* 0x000f280000300800 */
[----:B------:R1:W-:Y:S02]  /*2e510*/  LDGSTS.E [R0+0x1800c], desc[UR48][R4.64], P3 ;  /* 0x1800c00004007fae */ /* 0x0003e40009921870 */
[----:B-1----:R-:W-:-:S02]  /*2e520*/  MOV R5, R9 ;  /* 0x0000000900057202 */ /* 0x002fc40000000f00 */
[----:B------:R-:W4:Y:S04]  /*2e530*/  LDL.LU R9, [R1+0xc80] ;  /* 0x000c800001097983 */ /* 0x000f280000300800 */
[----:B------:R-:W4:Y:S01]  /*2e540*/  LDL.LU R2, [R1+0xc84] ;  /* 0x000c840001027983 */ /* 0x000f220000300800 */
[----:B------:R-:W-:-:S03]  /*2e550*/  IMAD.MOV.U32 R4, RZ, RZ, R6 ;  /* 0x000000ffff047224 */ /* 0x000fc600078e0006 */
[----:B------:R-:W4:Y:S04]  /*2e560*/  LDL.LU R10, [R1+0xca0] ;  /* 0x000ca000010a7983 */ /* 0x000f280000300800 */
[----:B------:R-:W4:Y:S04]  /*2e570*/  LDL.LU R6, [R1+0xca4] ;  /* 0x000ca40001067983 */ /* 0x000f280000300800 */
[----:B------:R1:W-:Y:S01]  /*2e580*/  LDGSTS.E [R0+0x1c00c], desc[UR48][R4.64], P3 ;  /* 0x1c00c00004007fae */ /* 0x0003e20009921870 */
[----:B------:R-:W-:-:S03]  /*2e590*/  ULEA UR11, UR9, UR10, 0xf ;  /* 0x0000000a090b7291 */ /* 0x000fc6000f8e783f */
[----:B------:R-:W0:Y:S01]  /*2e5a0*/  LDGDEPBAR ;  /* 0x00000000000079af */ /* 0x000e220000000000 */
[----:B-1----:R-:W-:-:S04]  /*2e5b0*/  SEL R0, RZ, 0x4, P1 ;  /* 0x00000004ff007807 */ /* 0x002fc80000800000 */
[----:B------:R-:W-:-:S04]  /*2e5c0*/  SEL R0, R0, RZ, !P0 ;  /* 0x000000ff00007207 */ /* 0x000fc80004000000 */
[----:B------:R-:W-:Y:S01]  /*2e5d0*/  ISETP.NE.U32.AND P0, PT, R0, RZ, PT ;  /* 0x000000ff0000720c */ /* 0x000fe20003f05070 */
[----:B------:R-:W-:-:S05]  /*2e5e0*/  IMAD.U32 R0, RZ, RZ, UR11 ;  /* 0x0000000bff007e24 */ /* 0x000fca000f8e00ff */
[----:B------:R-:W-:Y:S02]  /*2e5f0*/  IADD3 R0, R12, 0x100000, R0 ;  /* 0x001000000c007810 */ /* 0x000fe40007ffe000 */
[----:B--2---:R-:W-:Y:S02]  /*2e600*/  IADD3 R7, P1, R7, UR5, RZ ;  /* 0x0000000507077c10 */ /* 0x004fe4000ff3e0ff */
[----:B---3--:R-:W-:-:S03]  /*2e610*/  IADD3 R8, P2, R8, UR5, RZ ;  /* 0x0000000508087c10 */ /* 0x008fc6000ff5e0ff */
[----:B------:R1:W-:Y:S01]  /*2e620*/  STL [R1+0xc44], R7 ;  /* 0x000c440701007387 */ /* 0x0003e20000100800 */
[----:B------:R-:W-:-:S03]  /*2e630*/  IMAD.MOV.U32 R4, RZ, RZ, R7 ;  /* 0x000000ffff047224 */ /* 0x000fc600078e0007 */
[----:B------:R-:W-:Y:S01]  /*2e640*/  STL [R1+0xc64], R8 ;  /* 0x000c640801007387 */ /* 0x000fe20000100800 */
[----:B----4-:R-:W-:-:S04]  /*2e650*/  IADD3.X R214, R214, UR8, RZ, P1, !PT ;  /* 0x00000008d6d67c10 */ /* 0x010fc80008ffe4ff */
[----:B------:R-:W-:Y:S01]  /*2e660*/  MOV R5, R214 ;  /* 0x000000d600057202 */ /* 0x000fe20000000f00 */
[----:B------:R2:W-:Y:S01]  /*2e670*/  STL [R1+0xc40], R214 ;  /* 0x000c40d601007387 */ /* 0x0005e20000100800 */
[----:B------:R-:W-:-:S03]  /*2e680*/  IADD3.X R215, R215, UR8, RZ, P2, !PT ;  /* 0x00000008d7d77c10 */ /* 0x000fc600097fe4ff */
[----:B-1----:R-:W3:Y:S04]  /*2e690*/  LDL.LU R7, [R1+0xcc4] ;  /* 0x000cc40001077983 */ /* 0x002ee80000300800 */
[----:B------:R1:W-:Y:S04]  /*2e6a0*/  STL [R1+0xc60], R215 ;  /* 0x000c60d701007387 */ /* 0x0003e80000100800 */
[----:B------:R4:W-:Y:S04]  /*2e6b0*/  LDGSTS.E [R0+-0x60000], desc[UR48][R4.64], P0 ;  /* 0xa000000004007fae */ /* 0x0009e80008121870 */
[----:B--2---:R-:W2:Y:S01]  /*2e6c0*/  LDL.LU R214, [R1+0xce4] ;  /* 0x000ce40001d67983 */ /* 0x004ea20000300800 */
[----:B------:R-:W-:Y:S01]  /*2e6d0*/  IADD3 R2, P1, R2, UR5, RZ ;  /* 0x0000000502027c10 */ /* 0x000fe2000ff3e0ff */
[----:B----4-:R-:W-:-:S02]  /*2e6e0*/  IMAD.MOV.U32 R4, RZ, RZ, R8 ;  /* 0x000000ffff047224 */ /* 0x010fc400078e0008 */
[----:B------:R-:W-:Y:S01]  /*2e6f0*/  IMAD.MOV.U32 R5, RZ, RZ, R215 ;  /* 0x000000ffff057224 */ /* 0x000fe200078e00d7 */
[----:B------:R-:W4:Y:S01]  /*2e700*/  LDL.LU R8, [R1+0xcc0] ;  /* 0x000cc00001087983 */ /* 0x000f220000300800 */
[----:B------:R-:W-:Y:S02]  /*2e710*/  IADD3.X R9, R9, UR8, RZ, P1, !PT ;  /* 0x0000000809097c10 */ /* 0x000fe40008ffe4ff */
[----:B------:R-:W-:Y:S01]  /*2e720*/  IADD3 R6, P2, R6, UR5, RZ ;  /* 0x0000000506067c10 */ /* 0x000fe2000ff5e0ff */
[----:B-1----:R-:W4:Y:S03]  /*2e730*/  LDL.LU R215, [R1+0xce0] ;  /* 0x000ce00001d77983 */ /* 0x002f260000300800 */
[----:B------:R-:W-:Y:S01]  /*2e740*/  IADD3.X R10, R10, UR8, RZ, P2, !PT ;  /* 0x000000080a0a7c10 */ /* 0x000fe200097fe4ff */
[----:B------:R1:W-:Y:S04]  /*2e750*/  LDGSTS.E [R0+-0x5fc00], desc[UR48][R4.64], P0 ;  /* 0xa040000004007fae */ /* 0x0003e80008121870 */
[----:B------:R1:W-:Y:S04]  /*2e760*/  STL [R1+0xc84], R2 ;  /* 0x000c840201007387 */ /* 0x0003e80000100800 */
[----:B------:R1:W-:Y:S02]  /*2e770*/  STL [R1+0xc80], R9 ;  /* 0x000c800901007387 */ /* 0x0003e40000100800 */
[----:B-1----:R-:W-:Y:S01]  /*2e780*/  MOV R4, R2 ;  /* 0x0000000200047202 */ /* 0x002fe20000000f00 */
[----:B------:R-:W-:Y:S01]  /*2e790*/  IMAD.MOV.U32 R5, RZ, RZ, R9 ;  /* 0x000000ffff057224 */ /* 0x000fe200078e0009 */
[----:B------:R1:W-:Y:S04]  /*2e7a0*/  STL [R1+0xca4], R6 ;  /* 0x000ca40601007387 */ /* 0x0003e80000100800 */
[----:B------:R-:W4:Y:S04]  /*2e7b0*/  LDL.LU R2, [R1+0xd04] ;  /* 0x000d040001027983 */ /* 0x000f280000300800 */
[----:B------:R1:W-:Y:S04]  /*2e7c0*/  STL [R1+0xca0], R10 ;  /* 0x000ca00a01007387 */ /* 0x0003e80000100800 */
[----:B------:R1:W-:Y:S04]  /*2e7d0*/  LDGSTS.E [R0+-0x5f800], desc[UR48][R4.64], P0 ;  /* 0xa080000004007fae */ /* 0x0003e80008121870 */
[----:B------:R-:W4:Y:S01]  /*2e7e0*/  LDL.LU R9, [R1+0xd24] ;  /* 0x000d240001097983 */ /* 0x000f220000300800 */
[----:B-1----:R-:W-:-:S03]  /*2e7f0*/  IMAD.MOV.U32 R4, RZ, RZ, R6 ;  /* 0x000000ffff047224 */ /* 0x002fc600078e0006 */
[----:B------:R-:W4:Y:S01]  /*2e800*/  LDL.LU R6, [R1+0xd00] ;  /* 0x000d000001067983 */ /* 0x000f220000300800 */
[----:B------:R-:W-:-:S03]  /*2e810*/  MOV R5, R10 ;  /* 0x0000000a00057202 */ /* 0x000fc60000000f00 */
[----:B------:R-:W4:Y:S04]  /*2e820*/  LDL.LU R10, [R1+0xd20] ;  /* 0x000d2000010a7983 */ /* 0x000f280000300800 */
[----:B------:R1:W-:Y:S01]  /*2e830*/  LDGSTS.E [R0+-0x5f400], desc[UR48][R4.64], P0 ;  /* 0xa0c0000004007fae */ /* 0x0003e20008121870 */
[----:B---3--:R-:W-:-:S05]  /*2e840*/  IADD3 R7, P1, R7, UR5, RZ ;  /* 0x0000000507077c10 */ /* 0x008fca000ff3e0ff */
[----:B------:R3:W-:Y:S01]  /*2e850*/  STL [R1+0xcc4], R7 ;  /* 0x000cc40701007387 */ /* 0x0007e20000100800 */
[----:B-1----:R-:W-:Y:S01]  /*2e860*/  IMAD.MOV.U32 R4, RZ, RZ, R7 ;  /* 0x000000ffff047224 */ /* 0x002fe200078e0007 */
[----:B--2---:R-:W-:Y:S02]  /*2e870*/  IADD3 R214, P2, R214, UR5, RZ ;  /* 0x00000005d6d67c10 */ /* 0x004fe4000ff5e0ff */
[----:B----4-:R-:W-:Y:S02]  /*2e880*/  IADD3.X R8, R8, UR8, RZ, P1, !PT ;  /* 0x0000000808087c10 */ /* 0x010fe40008ffe4ff */
[----:B------:R-:W-:-:S03]  /*2e890*/  IADD3.X R215, R215, UR8, RZ, P2, !PT ;  /* 0x00000008d7d77c10 */ /* 0x000fc600097fe4ff */
[----:B------:R-:W-:Y:S01]  /*2e8a0*/  IMAD.MOV.U32 R5, RZ, RZ, R8 ;  /* 0x000000ffff057224 */ /* 0x000fe200078e0008 */
[----:B------:R1:W-:Y:S04]  /*2e8b0*/  STL [R1+0xcc0], R8 ;  /* 0x000cc00801007387 */ /* 0x0003e80000100800 */
[----:B------:R2:W-:Y:S04]  /*2e8c0*/  STL [R1+0xce4], R214 ;  /* 0x000ce4d601007387 */ /* 0x0005e80000100800 */
[----:B---3--:R-:W3:Y:S04]  /*2e8d0*/  LDL.LU R7, [R1+0xd44] ;  /* 0x000d440001077983 */ /* 0x008ee80000300800 */
[----:B------:R4:W-:Y:S04]  /*2e8e0*/  STL [R1+0xce0], R215 ;  /* 0x000ce0d701007387 */ /* 0x0009e80000100800 */
[----:B------:R2:W-:Y:S01]  /*2e8f0*/  LDGSTS.E [R0+-0x5f000], desc[UR48][R4.64], P0 ;  /* 0xa100000004007fae */ /* 0x0005e20008121870 */
[----:B------:R-:W-:-:S03]  /*2e900*/  IADD3 R2, P1, R2, UR5, RZ ;  /* 0x0000000502027c10 */ /* 0x000fc6000ff3e0ff */
[----:B-1----:R-:W3:Y:S01]  /*2e910*/  LDL.LU R8, [R1+0xd64] ;  /* 0x000d640001087983 */ /* 0x002ee20000300800 */
[----:B--2---:R-:W-:Y:S01]  /*2e920*/  MOV R4, R214 ;  /* 0x000000d600047202 */ /* 0x004fe20000000f00 */
[----:B------:R-:W-:Y:S02]  /*2e930*/  IMAD.MOV.U32 R5, RZ, RZ, R215 ;  /* 0x000000ffff057224 */ /* 0x000fe400078e00d7 */
[----:B------:R-:W2:Y:S01]  /*2e940*/  LDL.LU R214, [R1+0xd40] ;  /* 0x000d400001d67983 */ /* 0x000ea20000300800 */
[----:B------:R-:W-:-:S03]  /*2e950*/  IADD3 R9, P2, R9, UR5, RZ ;  /* 0x0000000509097c10 */ /* 0x000fc6000ff5e0ff */
[----:B----4-:R-:W4:Y:S04]  /*2e960*/  LDL.LU R215, [R1+0xd60] ;  /* 0x000d600001d77983 */ /* 0x010f280000300800 */
[----:B------:R1:W-:Y:S01]  /*2e970*/  LDGSTS.E [R0+-0x5ec00], desc[UR48][R4.64], P0 ;  /* 0xa140000004007fae */ /* 0x0003e20008121870 */
[----:B------:R-:W-:-:S03]  /*2e980*/  IADD3.X R6, R6, UR8, RZ, P1, !PT ;  /* 0x0000000806067c10 */ /* 0x000fc60008ffe4ff */
[----:B------:R1:W-:Y:S01]  /*2e990*/  STL [R1+0xd04], R2 ;  /* 0x000d040201007387 */ /* 0x0003e20000100800 */
[----:B------:R-:W-:-:S03]  /*2e9a0*/  IADD3.X R10, R10, UR8, RZ, P2, !PT ;  /* 0x000000080a0a7c10 */ /* 0x000fc600097fe4ff */
[----:B------:R1:W-:Y:S02]  /*2e9b0*/  STL [R1+0xd00], R6 ;  /* 0x000d000601007387 */ /* 0x0003e40000100800 */
[----:B-1----:R-:W-:Y:S01]  /*2e9c0*/  IMAD.MOV.U32 R4, RZ, RZ, R2 ;  /* 0x000000ffff047224 */ /* 0x002fe200078e0002 */
[----:B------:R-:W-:Y:S01]  /*2e9d0*/  MOV R5, R6 ;  /* 0x0000000600057202 */ /* 0x000fe20000000f00 */
[----:B------:R1:W-:Y:S04]  /*2e9e0*/  STL [R1+0xd24], R9 ;  /* 0x000d240901007387 */ /* 0x0003e80000100800 */
[----:B------:R-:W4:Y:S04]  /*2e9f0*/  LDL.LU R2, [R1+0xd84] ;  /* 0x000d840001027983 */ /* 0x000f280000300800 */
[----:B------:R1:W-:Y:S04]  /*2ea00*/  STL [R1+0xd20], R10 ;  /* 0x000d200a01007387 */ /* 0x0003e80000100800 */
[----:B------:R1:W-:Y:S04]  /*2ea10*/  LDGSTS.E [R0+-0x5e800], desc[UR48][R4.64], P0 ;  /* 0xa180000004007fae */ /* 0x0003e80008121870 */
[----:B------:R-:W4:Y:S01]  /*2ea20*/  LDL.LU R6, [R1+0xda4] ;  /* 0x000da40001067983 */ /* 0x000f220000300800 */
[----:B-1----:R-:W-:-:S03]  /*2ea30*/  IMAD.MOV.U32 R4, RZ, RZ, R9 ;  /* 0x000000ffff047224 */ /* 0x002fc600078e0009 */
[----:B------:R-:W4:Y:S01]  /*2ea40*/  LDL.LU R9, [R1+0xd80] ;  /* 0x000d800001097983 */ /* 0x000f220000300800 */
[----:B------:R-:W-:-:S03]  /*2ea50*/  IMAD.MOV.U32 R5, RZ, RZ, R10 ;  /* 0x000000ffff057224 */ /* 0x000fc600078e000a */
[----:B------:R-:W4:Y:S04]  /*2ea60*/  LDL.LU R10, [R1+0xda0] ;  /* 0x000da000010a7983 */ /* 0x000f280000300800 */
[----:B------:R1:W-:Y:S01]  /*2ea70*/  LDGSTS.E [R0+-0x5e400], desc[UR48][R4.64], P0 ;  /* 0xa1c0000004007fae */ /* 0x0003e20008121870 */
[----:B---3--:R-:W-:-:S04]  /*2ea80*/  IADD3 R7, P1, R7, UR5, RZ ;  /* 0x0000000507077c10 */ /* 0x008fc8000ff3e0ff */
[----:B-1----:R-:W-:Y:S01]  /*2ea90*/  MOV R4, R7 ;  /* 0x0000000700047202 */ /* 0x002fe20000000f00 */
[----:B------:R-:W-:Y:S01]  /*2eaa0*/  STL [R1+0xd44], R7 ;  /* 0x000d440701007387 */ /* 0x000fe20000100800 */
[----:B------:R-:W-:Y:S02]  /*2eab0*/  IADD3 R8, P2, R8, UR5, RZ ;  /* 0x0000000508087c10 */ /* 0x000fe4000ff5e0ff */
[----:B--2---:R-:W-:Y:S02]  /*2eac0*/  IADD3.X R214, R214, UR8, RZ, P1, !PT ;  /* 0x00000008d6d67c10 */ /* 0x004fe40008ffe4ff */
[----:B----4-:R-:W-:-:S03]  /*2ead0*/  IADD3.X R215, R215, UR8, RZ, P2, !PT ;  /* 0x00000008d7d77c10 */ /* 0x010fc600097fe4ff */
[----:B------:R-:W-:Y:S01]  /*2eae0*/  IMAD.MOV.U32 R5, RZ, RZ, R214 ;  /* 0x000000ffff057224 */ /* 0x000fe200078e00d6 */
[----:B------:R1:W-:Y:S04]  /*2eaf0*/  STL [R1+0xd40], R214 ;  /* 0x000d40d601007387 */ /* 0x0003e80000100800 */
[----:B------:R-:W-:Y:S04]  /*2eb00*/  STL [R1+0xd64], R8 ;  /* 0x000d640801007387 */ /* 0x000fe80000100800 */
[----:B------:R2:W-:Y:S04]  /*2eb10*/  LDGSTS.E [R0+-0x5e000], desc[UR48][R4.64], P0 ;  /* 0xa200000004007fae */ /* 0x0005e80008121870 */
[----:B-1----:R-:W3:Y:S04]  /*2eb20*/  LDL.LU R214, [R1+0xdc4] ;  /* 0x000dc40001d67983 */ /* 0x002ee80000300800 */
[----:B------:R1:W-:Y:S01]  /*2eb30*/  STL [R1+0xd60], R215 ;  /* 0x000d60d701007387 */ /* 0x0003e20000100800 */
[----:B------:R-:W-:Y:S01]  /*2eb40*/  IADD3 R2, P1, R2, UR5, RZ ;  /* 0x0000000502027c10 */ /* 0x000fe2000ff3e0ff */
[----:B--2---:R-:W-:Y:S01]  /*2eb50*/  IMAD.MOV.U32 R4, RZ, RZ, R8 ;  /* 0x000000ffff047224 */ /* 0x004fe200078e0008 */
[----:B------:R-:W-:Y:S01]  /*2eb60*/  MOV R5, R215 ;  /* 0x000000d700057202 */ /* 0x000fe20000000f00 */
[----:B------:R-:W2:Y:S04]  /*2eb70*/  LDL.LU R7, [R1+0xde4] ;  /* 0x000de40001077983 */ /* 0x000ea80000300800 */
[----:B-1----:R-:W4:Y:S04]  /*2eb80*/  LDL.LU R215, [R1+0xdc0] ;  /* 0x000dc00001d77983 */ /* 0x002f280000300800 */
[----:B------:R-:W4:Y:S01]  /*2eb90*/  LDL.LU R8, [R1+0xde0] ;  /* 0x000de00001087983 */ /* 0x000f220000300800 */
[----:B------:R-:W-:-:S03]  /*2eba0*/  IADD3 R6, P2, R6, UR5, RZ ;  /* 0x0000000506067c10 */ /* 0x000fc6000ff5e0ff */
[----:B------:R1:W-:Y:S01]  /*2ebb0*/  LDGSTS.E [R0+-0x5dc00], desc[UR48][R4.64], P0 ;  /* 0xa240000004007fae */ /* 0x0003e20008121870 */
[----:B------:R-:W-:-:S03]  /*2ebc0*/  IADD3.X R9, R9, UR8, RZ, P1, !PT ;  /* 0x0000000809097c10 */ /* 0x000fc60008ffe4ff */
[----:B------:R-:W-:Y:S01]  /*2ebd0*/  STL [R1+0xd84], R2 ;  /* 0x000d840201007387 */ /* 0x000fe20000100800 */
[----:B------:R-:W-:Y:S01]  /*2ebe0*/  IADD3.X R10, R10, UR8, RZ, P2, !PT ;  /* 0x000000080a0a7c10 */ /* 0x000fe200097fe4ff */
[----:B-1----:R-:W-:Y:S02]  /*2ebf0*/  IMAD.MOV.U32 R4, RZ, RZ, R2 ;  /* 0x000000ffff047224 */ /* 0x002fe400078e0002 */
[----:B------:R1:W-:Y:S01]  /*2ec00*/  STL [R1+0xd80], R9 ;  /* 0x000d800901007387 */ /* 0x0003e20000100800 */
[----:B------:R-:W-:-:S03]  /*2ec10*/  IMAD.MOV.U32 R5, RZ, RZ, R9 ;  /* 0x000000ffff057224 */ /* 0x000fc600078e0009 */
[----:B------:R-:W-:Y:S04]  /*2ec20*/  STL [R1+0xda4], R6 ;  /* 0x000da40601007387 */ /* 0x000fe80000100800 */
[----:B------:R1:W-:Y:S04]  /*2ec30*/  LDGSTS.E [R0+-0x5d800], desc[UR48][R4.64], P0 ;  /* 0xa280000004007fae */ /* 0x0003e80008121870 */
[----:B-1----:R-:W4:Y:S04]  /*2ec40*/  LDL.LU R9, [R1+0xe04] ;  /* 0x000e040001097983 */ /* 0x002f280000300800 */
[----:B------:R1:W-:Y:S04]  /*2ec50*/  STL [R1+0xda0], R10 ;  /* 0x000da00a01007387 */ /* 0x0003e80000100800 */
[----:B------:R-:W4:Y:S01]  /*2ec60*/  LDL.LU R2, [R1+0xe24] ;  /* 0x000e240001027983 */ /* 0x000f220000300800 */
[----:B------:R-:W-:-:S03]  /*2ec70*/  IMAD.MOV.U32 R5, RZ, RZ, R10 ;  /* 0x000000ffff057224 */ /* 0x000fc600078e000a */
[----:B-1----:R-:W4:Y:S01]  /*2ec80*/  LDL.LU R10, [R1+0xe00] ;  /* 0x000e0000010a7983 */ /* 0x002f220000300800 */
[----:B------:R-:W-:-:S03]  /*2ec90*/  MOV R4, R6 ;  /* 0x0000000600047202 */ /* 0x000fc60000000f00 */
[----:B------:R-:W4:Y:S04]  /*2eca0*/  LDL.LU R6, [R1+0xe20] ;  /* 0x000e200001067983 */ /* 0x000f280000300800 */
[----:B------:R1:W-:Y:S01]  /*2ecb0*/  LDGSTS.E [R0+-0x5d400], desc[UR48][R4.64], P0 ;  /* 0xa2c0000004007fae */ /* 0x0003e20008121870 */
[----:B---3--:R-:W-:-:S05]  /*2ecc0*/  IADD3 R214, P1, R214, UR5, RZ ;  /* 0x00000005d6d67c10 */ /* 0x008fca000ff3e0ff */
[----:B-1----:R-:W-:Y:S01]  /*2ecd0*/  IMAD.MOV.U32 R4, RZ, RZ, R214 ;  /* 0x000000ffff047224 */ /* 0x002fe200078e00d6 */
[----:B--2---:R-:W-:Y:S02]  /*2ece0*/  IADD3 R7, P2, R7, UR5, RZ ;  /* 0x0000000507077c10 */ /* 0x004fe4000ff5e0ff */
[----:B----4-:R-:W-:-:S04]  /*2ecf0*/  IADD3.X R215, R215, UR8, RZ, P1, !PT ;  /* 0x00000008d7d77c10 */ /* 0x010fc80008ffe4ff */
[----:B------:R-:W-:Y:S02]  /*2ed00*/  MOV R5, R215 ;  /* 0x000000d700057202 */ /* 0x000fe40000000f00 */
[----:B------:R-:W-:-:S03]  /*2ed10*/  IADD3.X R8, R8, UR8, RZ, P2, !PT ;  /* 0x0000000808087c10 */ /* 0x000fc600097fe4ff */
[----:B------:R1:W-:Y:S04]  /*2ed20*/  LDGSTS.E [R0+-0x5d000], desc[UR48][R4.64], P0 ;  /* 0xa300000004007fae */ /* 0x0003e80008121870 */
[----:B------:R2:W-:Y:S04]  /*2ed30*/  STL [R1+0xdc4], R214 ;  /* 0x000dc4d601007387 */ /* 0x0005e80000100800 */
[----:B------:R-:W-:Y:S01]  /*2ed40*/  STL [R1+0xdc0], R215 ;  /* 0x000dc0d701007387 */ /* 0x000fe20000100800 */
[----:B-1----:R-:W-:Y:S02]  /*2ed50*/  IMAD.MOV.U32 R4, RZ, RZ, R7 ;  /* 0x000000ffff047224 */ /* 0x002fe400078e0007 */
[----:B------:R-:W-:Y:S01]  /*2ed60*/  IMAD.MOV.U32 R5, RZ, RZ, R8 ;  /* 0x000000ffff057224 */ /* 0x000fe200078e0008 */
[----:B------:R1:W-:Y:S04]  /*2ed70*/  STL [R1+0xde4], R7 ;  /* 0x000de40701007387 */ /* 0x0003e80000100800 */
[----:B------:R3:W-:Y:S01]  /*2ed80*/  LDGSTS.E [R0+-0x5cc00], desc[UR48][R4.64], P0 ;  /* 0xa340000004007fae */ /* 0x0007e20008121870 */
[----:B------:R-:W-:-:S03]  /*2ed90*/  IADD3 R9, P1, R9, UR5, RZ ;  /* 0x0000000509097c10 */ /* 0x000fc6000ff3e0ff */
[----:B------:R4:W-:Y:S04]  /*2eda0*/  STL [R1+0xde0], R8 ;  /* 0x000de00801007387 */ /* 0x0009e80000100800 */
[----:B--2---:R-:W2:Y:S01]  /*2edb0*/  LDL.LU R214, [R1+0xc48] ;  /* 0x000c480001d67983 */ /* 0x004ea20000300800 */
[----:B------:R-:W-:-:S03]  /*2edc0*/  IADD3 R2, P2, R2, UR5, RZ ;  /* 0x0000000502027c10 */ /* 0x000fc6000ff5e0ff */
[----:B-1----:R-:W2:Y:S01]  /*2edd0*/  LDL.LU R7, [R1+0xc4c] ;  /* 0x000c4c0001077983 */ /* 0x002ea20000300800 */
[----:B---3--:R-:W-:-:S03]  /*2ede0*/  MOV R4, R9 ;  /* 0x0000000900047202 */ /* 0x008fc60000000f00 */
[----:B------:R-:W3:Y:S01]  /*2edf0*/  LDL.LU R215, [R1+0xc68] ;  /* 0x000c680001d77983 */ /* 0x000ee20000300800 */
[----:B------:R-:W-:-:S03]  /*2ee00*/  IADD3.X R10, R10, UR8, RZ, P1, !PT ;  /* 0x000000080a0a7c10 */ /* 0x000fc60008ffe4ff */
[----:B----4-:R-:W4:Y:S02]  /*2ee10*/  LDL.LU R8, [R1+0xc6c] ;  /* 0x000c6c0001087983 */ /* 0x010f240000300800 */
[----:B------:R-:W-:Y:S01]  /*2ee20*/  IMAD.MOV.U32 R5, RZ, RZ, R10 ;  /* 0x000000ffff057224 */ /* 0x000fe200078e000a */
[----:B------:R-:W-:-:S04]  /*2ee30*/  IADD3.X R6, R6, UR8, RZ, P2, !PT ;  /* 0x0000000806067c10 */ /* 0x000fc800097fe4ff */
[----:B------:R1:W-:Y:S04]  /*2ee40*/  LDGSTS.E [R0+-0x5c800], desc[UR48][R4.64], P0 ;  /* 0xa380000004007fae */ /* 0x0003e80008121870 */
[----:B------:R-:W-:Y:S04]  /*2ee50*/  STL [R1+0xe04], R9 ;  /* 0x000e040901007387 */ /* 0x000fe80000100800 */
[----:B------:R-:W-:Y:S01]  /*2ee60*/  STL [R1+0xe00], R10 ;  /* 0x000e000a01007387 */ /* 0x000fe20000100800 */
[----:B-1----:R-:W-:Y:S01]  /*2ee70*/  IMAD.MOV.U32 R4, RZ, RZ, R2 ;  /* 0x000000ffff047224 */ /* 0x002fe200078e0002 */
[----:B------:R-:W-:-:S02]  /*2ee80*/  MOV R5, R6 ;  /* 0x0000000600057202 */ /* 0x000fc40000000f00 */
[----:B------:R1:W-:Y:S04]  /*2ee90*/  STL [R1+0xe24], R2 ;  /* 0x000e240201007387 */ /* 0x0003e80000100800 */
[----:B------:R1:W-:Y:S04]  /*2eea0*/  LDGSTS.E [R0+-0x5c400], desc[UR48][R4.64], P0 ;  /* 0xa3c0000004007fae */ /* 0x0003e80008121870 */
[----:B------:R1:W-:Y:S02]  /*2eeb0*/  STL [R1+0xe20], R6 ;  /* 0x000e200601007387 */ /* 0x0003e40000100800 */
[----:B-1----:R-:W-:-:S02]  /*2eec0*/  LOP3.LUT R2, R12, 0x20, RZ, 0x3c, !PT ;  /* 0x000000200c027812 */ /* 0x002fc400078e3cff */
[----:B------:R-:W3:Y:S01]  /*2eed0*/  LDL.LU R9, [R1+0xc8c] ;  /* 0x000c8c0001097983 */ /* 0x000ee20000300800 */
[----:B------:R-:W-:-:S03]  /*2eee0*/  IMAD.U32 R0, RZ, RZ, UR11 ;  /* 0x0000000bff007e24 */ /* 0x000fc6000f8e00ff */
[----:B------:R-:W3:Y:S04]  /*2eef0*/  LDL.LU R10, [R1+0xca8] ;  /* 0x000ca800010a7983 */ /* 0x000ee80000300800 */
[----:B------:R-:W3:Y:S01]  /*2ef00*/  LDL.LU R6, [R1+0xcac] ;  /* 0x000cac0001067983 */ /* 0x000ee20000300800 */
[----:B------:R-:W-:-:S03]  /*2ef10*/  IADD3 R0, R2, 0x100000, R0 ;  /* 0x0010000002007810 */ /* 0x000fc60007ffe000 */
[----:B------:R-:W3:Y:S01]  /*2ef20*/  LDL.LU R2, [R1+0xc88] ;  /* 0x000c880001027983 */ /* 0x000ee20000300800 */
[----:B--2---:R-:W-:-:S04]  /*2ef30*/  IADD3 R7, P1, R7, UR5, RZ ;  /* 0x0000000507077c10 */ /* 0x004fc8000ff3e0ff */
[----:B------:R-:W-:Y:S02]  /*2ef40*/  IADD3.X R214, R214, UR8, RZ, P1, !PT ;  /* 0x00000008d6d67c10 */ /* 0x000fe40008ffe4ff */
[----:B----4-:R-:W-:Y:S01]  /*2ef50*/  IADD3 R8, P2, R8, UR5, RZ ;  /* 0x0000000508087c10 */ /* 0x010fe2000ff5e0ff */
[----:B------:R1:W-:Y:S01]  /*2ef60*/  STL [R1+0xc4c], R7 ;  /* 0x000c4c0701007387 */ /* 0x0003e20000100800 */
[----:B------:R-:W-:Y:S01]  /*2ef70*/  IMAD.MOV.U32 R4, RZ, RZ, R7 ;  /* 0x000000ffff047224 */ /* 0x000fe200078e0007 */
[----:B------:R-:W-:Y:S02]  /*2ef80*/  MOV R5, R214 ;  /* 0x000000d600057202 */ /* 0x000fe40000000f00 */
[----:B---3--:R-:W-:Y:S01]  /*2ef90*/  IADD3.X R215, R215, UR8, RZ, P2, !PT ;  /* 0x00000008d7d77c10 */ /* 0x008fe200097fe4ff */
[----:B------:R2:W-:Y:S04]  /*2efa0*/  STL [R1+0xc48], R214 ;  /* 0x000c48d601007387 */ /* 0x0005e80000100800 */
[----:B------:R3:W-:Y:S04]  /*2efb0*/  STL [R1+0xc6c], R8 ;  /* 0x000c6c0801007387 */ /* 0x0007e80000100800 */
[----:B-1----:R-:W4:Y:S04]  /*2efc0*/  LDL.LU R7, [R1+0xccc] ;  /* 0x000ccc0001077983 */ /* 0x002f280000300800 */
[----:B------:R1:W-:Y:S04]  /*2efd0*/  STL [R1+0xc68], R215 ;  /* 0x000c68d701007387 */ /* 0x0003e80000100800 */
[----:B------:R1:W-:Y:S04]  /*2efe0*/  LDGSTS.E [R0+-0x5ff00], desc[UR48][R4.64], P0 ;  /* 0xa010000004007fae */ /* 0x0003e80008121870 */
[----:B--2---:R-:W2:Y:S01]  /*2eff0*/  LDL.LU R214, [R1+0xcec] ;  /* 0x000cec0001d67983 */ /* 0x004ea20000300800 */
[----:B------:R-:W-:Y:S01]  /*2f000*/  IADD3 R9, P1, R9, UR5, RZ ;  /* 0x0000000509097c10 */ /* 0x000fe2000ff3e0ff */
[----:B-1----:R-:W-:-:S02]  /*2f010*/  IMAD.MOV.U32 R4, RZ, RZ, R8 ;  /* 0x000000ffff047224 */ /* 0x002fc400078e0008 */
[----:B------:R-:W-:Y:S01]  /*2f020*/  IMAD.MOV.U32 R5, RZ, RZ, R215 ;  /* 0x000000ffff057224 */ /* 0x000fe200078e00d7 */
[----:B---3--:R-:W3:Y:S04]  /*2f030*/  LDL.LU R8, [R1+0xcc8] ;  /* 0x000cc80001087983 */ /* 0x008ee80000300800 */
[----:B------:R-:W3:Y:S01]  /*2f040*/  LDL.LU R215, [R1+0xce8] ;  /* 0x000ce80001d77983 */ /* 0x000ee20000300800 */
[----:B------:R-:W-:-:S03]  /*2f050*/  IADD3 R6, P2, R6, UR5, RZ ;  /* 0x0000000506067c10 */ /* 0x000fc6000ff5e0ff */
[----:B------:R1:W-:Y:S01]  /*2f060*/  LDGSTS.E [R0+-0x5fb00], desc[UR48][R4.64], P0 ;  /* 0xa050000004007fae */ /* 0x0003e20008121870 */
[----:B------:R-:W-:Y:S02]  /*2f070*/  IADD3.X R2, R2, UR8, RZ, P1, !PT ;  /* 0x0000000802027c10 */ /* 0x000fe40008ffe4ff */
[----:B------:R-:W-:Y:S01]  /*2f080*/  IADD3.X R10, R10, UR8, RZ, P2, !PT ;  /* 0x000000080a0a7c10 */ /* 0x000fe200097fe4ff */
[----:B------:R-:W-:Y:S04]  /*2f090*/  STL [R1+0xc8c], R9 ;  /* 0x000c8c0901007387 */ /* 0x000fe80000100800 */
[----:B------:R1:W-:Y:S02]  /*2f0a0*/  STL [R1+0xc88], R2 ;  /* 0x000c880201007387 */ /* 0x0003e40000100800 */
[----:B-1----:R-:W-:Y:S01]  /*2f0b0*/  MOV R4, R9 ;  /* 0x0000000900047202 */ /* 0x002fe20000000f00 */
[----:B------:R-:W-:Y:S01]  /*2f0c0*/  IMAD.MOV.U32 R5, RZ, RZ, R2 ;  /* 0x000000ffff057224 */ /* 0x000fe200078e0002 */
[----:B------:R1:W-:Y:S04]  /*2f0d0*/  STL [R1+0xcac], R6 ;  /* 0x000cac0601007387 */ /* 0x0003e80000100800 */
[----:B------:R-:W3:Y:S04]  /*2f0e0*/  LDL.LU R2, [R1+0xd0c] ;  /* 0x000d0c0001027983 */ /* 0x000ee80000300800 */
[----:B------:R1:W-:Y:S04]  /*2f0f0*/  STL [R1+0xca8], R10 ;  /* 0x000ca80a01007387 */ /* 0x0003e80000100800 */
[----:B------:R1:W-:Y:S04]  /*2f100*/  LDGSTS.E [R0+-0x5f700], desc[UR48][R4.64], P0 ;  /* 0xa090000004007fae */ /* 0x0003e80008121870 */
[----:B------:R-:W3:Y:S01]  /*2f110*/  LDL.LU R9, [R1+0xd2c] ;  /* 0x000d2c0001097983 */ /* 0x000ee20000300800 */
[----:B-1----:R-:W-:-:S03]  /*2f120*/  IMAD.MOV.U32 R4, RZ, RZ, R6 ;  /* 0x000000ffff047224 */ /* 0x002fc600078e0006 */
[----:B------:R-:W3:Y:S01]  /*2f130*/  LDL.LU R6, [R1+0xd08] ;  /* 0x000d080001067983 */ /* 0x000ee20000300800 */
[----:B------:R-:W-:-:S03]  /*2f140*/  MOV R5, R10 ;  /* 0x0000000a00057202 */ /* 0x000fc60000000f00 */
[----:B------:R-:W3:Y:S04]  /*2f150*/  LDL.LU R10, [R1+0xd28] ;  /* 0x000d2800010a7983 */ /* 0x000ee80000300800 */
[----:B------:R1:W-:Y:S01]  /*2f160*/  LDGSTS.E [R0+-0x5f300], desc[UR48][R4.64], P0 ;  /* 0xa0d0000004007fae */ /* 0x0003e20008121870 */
[----:B----4-:R-:W-:-:S05]  /*2f170*/  IADD3 R7, P1, R7, UR5, RZ ;  /* 0x0000000507077c10 */ /* 0x010fca000ff3e0ff */
[----:B------:R4:W-:Y:S01]  /*2f180*/  STL [R1+0xccc], R7 ;  /* 0x000ccc0701007387 */ /* 0x0009e20000100800 */
[----:B-1----:R-:W-:Y:S01]  /*2f190*/  IMAD.MOV.U32 R4, RZ, RZ, R7 ;  /* 0x000000ffff047224 */ /* 0x002fe200078e0007 */
[----:B--2---:R-:W-:Y:S02]  /*2f1a0*/  IADD3 R214, P2, R214, UR5, RZ ;  /* 0x00000005d6d67c10 */ /* 0x004fe4000ff5e0ff */
[----:B---3--:R-:W-:Y:S02]  /*2f1b0*/  IADD3.X R8, R8, UR8, RZ, P1, !PT ;  /* 0x0000000808087c10 */ /* 0x008fe40008ffe4ff */
[----:B------:R-:W-:-:S03]  /*2f1c0*/  IADD3.X R215, R215, UR8, RZ, P2, !PT ;  /* 0x00000008d7d77c10 */ /* 0x000fc600097fe4ff */
[----:B------:R-:W-:Y:S01]  /*2f1d0*/  IMAD.MOV.U32 R5, RZ, RZ, R8 ;  /* 0x000000ffff057224 */ /* 0x000fe200078e0008 */
[----:B------:R1:W-:Y:S04]  /*2f1e0*/  STL [R1+0xcc8], R8 ;  /* 0x000cc80801007387 */ /* 0x0003e80000100800 */
[----:B------:R2:W-:Y:S04]  /*2f1f0*/  STL [R1+0xcec], R214 ;  /* 0x000cecd601007387 */ /* 0x0005e80000100800 */
[----:B----4-:R-:W3:Y:S04]  /*2f200*/  LDL.LU R7, [R1+0xd4c] ;  /* 0x000d4c0001077983 */ /* 0x010ee80000300800 */
        /* <DEDUP_REMOVED lines=216> */
[----:B------:R-:W-:Y:S04]  /*2ff90*/  STL [R1+0xdd4], R214 ;  /* 0x000dd4d601007387 */ /* 0x000fe80000100800 */
[----:B------:R-:W-:Y:S01]  /*2ffa0*/  STL [R1+0xdd0], R215 ;  /* 0x000dd0d701007387 */ /* 0x000fe20000100800 */
[----:B-1----:R-:W-:Y:S02]  /*2ffb0*/  IMAD.MOV.U32 R4, RZ, RZ, R7 ;  /* 0x000000ffff047224 */ /* 0x002fe400078e0007 */
[----:B------:R-:W-:Y:S01]  /*2ffc0*/  IMAD.MOV.U32 R5, RZ, RZ, R8 ;  /* 0x000000ffff057224 */ /* 0x000fe200078e0008 */
[----:B------:R1:W-:Y:S04]  /*2ffd0*/  STL [R1+0xdf4], R7 ;  /* 0x000df40701007387 */ /* 0x0003e80000100800 */
[----:B------:R2:W-:Y:S01]  /*2ffe0*/  LDGSTS.E [R0+-0x5ca00], desc[UR48][R4.64], P0 ;  /* 0xa360000004007fae */ /* 0x0005e20008121870 */
[----:B------:R-:W-:-:S03]  /*2fff0*/  IADD3 R9, P1, R9, UR5, RZ ;  /* 0x0000000509097c10 */ /* 0x000fc6000ff3e0ff */
[----:B------:R3:W-:Y:S04]  /*30000*/  STL [R1+0xdf0], R8 ;  /* 0x000df00801007387 */ /* 0x0007e80000100800 */
[----:B-1----:R-:W4:Y:S01]  /*30010*/  LDL.LU R7, [R1+0xc5c] ;  /* 0x000c5c0001077983 */ /* 0x002f220000300800 */
[----:B------:R-:W-:-:S03]  /*30020*/  IADD3 R2, P2, R2, UR5, RZ ;  /* 0x0000000502027c10 */ /* 0x000fc6000ff5e0ff */
[----:B------:R-:W4:Y:S01]  /*30030*/  LDL.LU R215, [R1+0xc78] ;  /* 0x000c780001d77983 */ /* 0x000f220000300800 */
[----:B--2---:R-:W-:-:S03]  /*30040*/  MOV R4, R9 ;  /* 0x0000000900047202 */ /* 0x004fc60000000f00 */
[----:B---3--:R-:W2:Y:S01]  /*30050*/  LDL.LU R8, [R1+0xc7c] ;  /* 0x000c7c0001087983 */ /* 0x008ea20000300800 */
[----:B------:R-:W-:-:S05]  /*30060*/  IADD3.X R10, R10, UR8, RZ, P1, !PT ;  /* 0x000000080a0a7c10 */ /* 0x000fca0008ffe4ff */
[----:B------:R-:W-:Y:S01]  /*30070*/  IMAD.MOV.U32 R5, RZ, RZ, R10 ;  /* 0x000000ffff057224 */ /* 0x000fe200078e000a */
[----:B------:R-:W-:Y:S01]  /*30080*/  IADD3.X R6, R6, UR8, RZ, P2, !PT ;  /* 0x0000000806067c10 */ /* 0x000fe200097fe4ff */
[----:B------:R1:W-:Y:S04]  /*30090*/  STL [R1+0xe14], R9 ;  /* 0x000e140901007387 */ /* 0x0003e80000100800 */
[----:B------:R-:W-:Y:S04]  /*300a0*/  STL [R1+0xe10], R10 ;  /* 0x000e100a01007387 */ /* 0x000fe80000100800 */
[----:B------:R3:W-:Y:S04]  /*300b0*/  LDGSTS.E [R0+-0x5c600], desc[UR48][R4.64], P0 ;  /* 0xa3a0000004007fae */ /* 0x0007e80008121870 */
[----:B------:R-:W-:Y:S04]  /*300c0*/  STL [R1+0xe34], R2 ;  /* 0x000e340201007387 */ /* 0x000fe80000100800 */
[----:B------:R1:W-:Y:S01]  /*300d0*/  STL [R1+0xe30], R6 ;  /* 0x000e300601007387 */ /* 0x0003e20000100800 */
[----:B---3--:R-:W-:Y:S01]  /*300e0*/  IMAD.MOV.U32 R4, RZ, RZ, R2 ;  /* 0x000000ffff047224 */ /* 0x008fe200078e0002 */
[----:B------:R-:W-:-:S02]  /*300f0*/  MOV R5, R6 ;  /* 0x0000000600057202 */ /* 0x000fc40000000f00 */
[----:B-1----:R-:W3:Y:S04]  /*30100*/  LDL.LU R9, [R1+0xc98] ;  /* 0x000c980001097983 */ /* 0x002ee80000300800 */
[----:B------:R-:W3:Y:S04]  /*30110*/  LDL.LU R6, [R1+0xc9c] ;  /* 0x000c9c0001067983 */ /* 0x000ee80000300800 */
[----:B------:R-:W3:Y:S04]  /*30120*/  LDL.LU R214, [R1+0xcb8] ;  /* 0x000cb80001d67983 */ /* 0x000ee80000300800 */
[----:B------:R-:W3:Y:S04]  /*30130*/  LDL.LU R10, [R1+0xcbc] ;  /* 0x000cbc00010a7983 */ /* 0x000ee80000300800 */
[----:B------:R1:W-:Y:S04]  /*30140*/  LDGSTS.E [R0+-0x5c200], desc[UR48][R4.64], P0 ;  /* 0xa3e0000004007fae */ /* 0x0003e80008121870 */
[----:B------:R-:W3:Y:S01]  /*30150*/  LDL.LU R5, [R1+0xc58] ;  /* 0x000c580001057983 */ /* 0x000ee20000300800 */
[----:B-1----:R-:W-:Y:S01]  /*30160*/  IMAD.U32 R0, RZ, RZ, UR11 ;  /* 0x0000000bff007e24 */ /* 0x002fe2000f8e00ff */
[----:B------:R-:W-:-:S04]  /*30170*/  LOP3.LUT R2, R12, 0x60, RZ, 0x3c, !PT ;  /* 0x000000600c027812 */ /* 0x000fc800078e3cff */
[----:B------:R-:W-:Y:S02]  /*30180*/  IADD3 R0, R2, 0x100000, R0 ;  /* 0x0010000002007810 */ /* 0x000fe40007ffe000 */
[----:B----4-:R-:W-:Y:S02]  /*30190*/  IADD3 R7, P1, R7, UR5, RZ ;  /* 0x0000000507077c10 */ /* 0x010fe4000ff3e0ff */
[----:B--2---:R-:W-:-:S03]  /*301a0*/  IADD3 R8, P2, R8, UR5, RZ ;  /* 0x0000000508087c10 */ /* 0x004fc6000ff5e0ff */
[----:B------:R1:W-:Y:S01]  /*301b0*/  STL [R1+0xc5c], R7 ;  /* 0x000c5c0701007387 */ /* 0x0003e20000100800 */
[----:B------:R-:W-:Y:S01]  /*301c0*/  IMAD.MOV.U32 R4, RZ, RZ, R7 ;  /* 0x000000ffff047224 */ /* 0x000fe200078e0007 */
[----:B------:R-:W-:Y:S02]  /*301d0*/  IADD3.X R215, R215, UR8, RZ, P2, !PT ;  /* 0x00000008d7d77c10 */ /* 0x000fe400097fe4ff */
[----:B---3--:R-:W-:-:S05]  /*301e0*/  IADD3.X R5, R5, UR8, RZ, P1, !PT ;  /* 0x0000000805057c10 */ /* 0x008fca0008ffe4ff */
[----:B------:R-:W-:Y:S04]  /*301f0*/  STL [R1+0xc58], R5 ;  /* 0x000c580501007387 */ /* 0x000fe80000100800 */
[----:B------:R2:W-:Y:S04]  /*30200*/  STL [R1+0xc7c], R8 ;  /* 0x000c7c0801007387 */ /* 0x0005e80000100800 */
[----:B------:R-:W3:Y:S04]  /*30210*/  LDL.LU R2, [R1+0xcdc] ;  /* 0x000cdc0001027983 */ /* 0x000ee80000300800 */
[----:B------:R4:W-:Y:S04]  /*30220*/  STL [R1+0xc78], R215 ;  /* 0x000c78d701007387 */ /* 0x0009e80000100800 */
[----:B------:R2:W-:Y:S04]  /*30230*/  LDGSTS.E [R0+-0x5fd00], desc[UR48][R4.64], P0 ;  /* 0xa030000004007fae */ /* 0x0005e80008121870 */
[----:B-1----:R-:W3:Y:S01]  /*30240*/  LDL.LU R7, [R1+0xcfc] ;  /* 0x000cfc0001077983 */ /* 0x002ee20000300800 */
[----:B--2---:R-:W-:-:S03]  /*30250*/  MOV R4, R8 ;  /* 0x0000000800047202 */ /* 0x004fc60000000f00 */
[----:B------:R-:W2:Y:S01]  /*30260*/  LDL.LU R8, [R1+0xcd8] ;  /* 0x000cd80001087983 */ /* 0x000ea20000300800 */
[----:B------:R-:W-:-:S03]  /*30270*/  IMAD.MOV.U32 R5, RZ, RZ, R215 ;  /* 0x000000ffff057224 */ /* 0x000fc600078e00d7 */
[----:B----4-:R-:W4:Y:S01]  /*30280*/  LDL.LU R215, [R1+0xcf8] ;  /* 0x000cf80001d77983 */ /* 0x010f220000300800 */
[----:B------:R-:W-:Y:S02]  /*30290*/  IADD3 R6, P1, R6, UR5, RZ ;  /* 0x0000000506067c10 */ /* 0x000fe4000ff3e0ff */
[----:B------:R-:W-:Y:S01]  /*302a0*/  IADD3 R10, P2, R10, UR5, RZ ;  /* 0x000000050a0a7c10 */ /* 0x000fe2000ff5e0ff */
[----:B------:R1:W-:Y:S01]  /*302b0*/  LDGSTS.E [R0+-0x5f900], desc[UR48][R4.64], P0 ;  /* 0xa070000004007fae */ /* 0x0003e20008121870 */
[----:B------:R-:W-:Y:S02]  /*302c0*/  IADD3.X R9, R9, UR8, RZ, P1, !PT ;  /* 0x0000000809097c10 */ /* 0x000fe40008ffe4ff */
[----:B------:R-:W-:Y:S01]  /*302d0*/  IADD3.X R214, R214, UR8, RZ, P2, !PT ;  /* 0x00000008d6d67c10 */ /* 0x000fe200097fe4ff */
[----:B------:R-:W-:Y:S01]  /*302e0*/  STL [R1+0xc9c], R6 ;  /* 0x000c9c0601007387 */ /* 0x000fe20000100800 */
[----:B-1----:R-:W-:Y:S01]  /*302f0*/  IMAD.MOV.U32 R4, RZ, RZ, R6 ;  /* 0x000000ffff047224 */ /* 0x002fe200078e0006 */
[----:B------:R-:W-:-:S02]  /*30300*/  MOV R5, R9 ;  /* 0x0000000900057202 */ /* 0x000fc40000000f00 */
[----:B------:R1:W-:Y:S04]  /*30310*/  STL [R1+0xc98], R9 ;  /* 0x000c980901007387 */ /* 0x0003e80000100800 */
[----:B------:R1:W-:Y:S04]  /*30320*/  LDGSTS.E [R0+-0x5f500], desc[UR48][R4.64], P0 ;  /* 0xa0b0000004007fae */ /* 0x0003e80008121870 */
[----:B------:R-:W-:Y:S04]  /*30330*/  STL [R1+0xcbc], R10 ;  /* 0x000cbc0a01007387 */ /* 0x000fe80000100800 */
[----:B-1----:R-:W4:Y:S01]  /*30340*/  LDL.LU R9, [R1+0xd1c] ;  /* 0x000d1c0001097983 */ /* 0x002f220000300800 */
[----:B------:R-:W-:-:S02]  /*30350*/  IMAD.MOV.U32 R4, RZ, RZ, R10 ;  /* 0x000000ffff047224 */ /* 0x000fc400078e000a */
[----:B------:R-:W-:Y:S01]  /*30360*/  IMAD.MOV.U32 R5, RZ, RZ, R214 ;  /* 0x000000ffff057224 */ /* 0x000fe200078e00d6 */
[----:B------:R1:W-:Y:S04]  /*30370*/  STL [R1+0xcb8], R214 ;  /* 0x000cb8d601007387 */ /* 0x0003e80000100800 */
[----:B------:R3:W-:Y:S04]  /*30380*/  LDGSTS.E [R0+-0x5f100], desc[UR48][R4.64], P0 ;  /* 0xa0f0000004007fae */ /* 0x0007e80008121870 */
[----:B------:R-:W4:Y:S04]  /*30390*/  LDL.LU R6, [R1+0xd3c] ;  /* 0x000d3c0001067983 */ /* 0x000f280000300800 */
[----:B-1----:R-:W5:Y:S04]  /*303a0*/  LDL.LU R214, [R1+0xfa0] ;  /* 0x000fa00001d67983 */ /* 0x002f680000300800 */
[----:B------:R-:W4:Y:S01]  /*303b0*/  LDL.LU R10, [R1+0xd38] ;  /* 0x000d3800010a7983 */ /* 0x000f220000300800 */
[----:B---3--:R-:W-:-:S04]  /*303c0*/  IADD3 R2, P1, R2, UR5, RZ ;  /* 0x0000000502027c10 */ /* 0x008fc8000ff3e0ff */
[----:B------:R-:W-:Y:S01]  /*303d0*/  MOV R4, R2 ;  /* 0x0000000200047202 */ /* 0x000fe20000000f00 */
[----:B------:R-:W-:Y:S01]  /*303e0*/  STL [R1+0xcdc], R2 ;  /* 0x000cdc0201007387 */ /* 0x000fe20000100800 */
[----:B------:R-:W-:Y:S02]  /*303f0*/  IADD3 R7, P2, R7, UR5, RZ ;  /* 0x0000000507077c10 */ /* 0x000fe4000ff5e0ff */
[----:B--2---:R-:W-:-:S05]  /*30400*/  IADD3.X R8, R8, UR8, RZ, P1, !PT ;  /* 0x0000000808087c10 */ /* 0x004fca0008ffe4ff */
[----:B------:R-:W-:Y:S01]  /*30410*/  IMAD.MOV.U32 R5, RZ, RZ, R8 ;  /* 0x000000ffff057224 */ /* 0x000fe200078e0008 */
[----:B----4-:R-:W-:Y:S01]  /*30420*/  IADD3.X R215, R215, UR8, RZ, P2, !PT ;  /* 0x00000008d7d77c10 */ /* 0x010fe200097fe4ff */
[----:B------:R1:W-:Y:S04]  /*30430*/  STL [R1+0xcd8], R8 ;  /* 0x000cd80801007387 */ /* 0x0003e80000100800 */
[----:B------:R2:W-:Y:S04]  /*30440*/  LDGSTS.E [R0+-0x5ed00], desc[UR48][R4.64], P0 ;  /* 0xa130000004007fae */ /* 0x0005e80008121870 */
[----:B------:R-:W-:Y:S04]  /*30450*/  STL [R1+0xcfc], R7 ;  /* 0x000cfc0701007387 */ /* 0x000fe80000100800 */
[----:B-1----:R-:W3:Y:S01]  /*30460*/  LDL.LU R8, [R1+0xd5c] ;  /* 0x000d5c0001087983 */ /* 0x002ee20000300800 */
[----:B--2---:R-:W-:Y:S01]  /*30470*/  IMAD.MOV.U32 R4, RZ, RZ, R7 ;  /* 0x000000ffff047224 */ /* 0x004fe200078e0007 */
[----:B------:R-:W-:-:S02]  /*30480*/  MOV R5, R215 ;  /* 0x000000d700057202 */ /* 0x000fc40000000f00 */
[----:B------:R1:W-:Y:S04]  /*30490*/  STL [R1+0xcf8], R215 ;  /* 0x000cf8d701007387 */ /* 0x0003e80000100800 */
[----:B------:R-:W2:Y:S04]  /*304a0*/  LDL.LU R2, [R1+0xd7c] ;  /* 0x000d7c0001027983 */ /* 0x000ea80000300800 */
[----:B------:R4:W-:Y:S04]  /*304b0*/  LDGSTS.E [R0+-0x5e900], desc[UR48][R4.64], P0 ;  /* 0xa170000004007fae */ /* 0x0009e80008121870 */
[----:B-1----:R-:W5:Y:S04]  /*304c0*/  LDL.LU R215, [R1+0xf9c] ;  /* 0x000f9c0001d77983 */ /* 0x002f680000300800 */
[----:B------:R-:W2:Y:S04]  /*304d0*/  LDL.LU R7, [R1+0xd78] ;  /* 0x000d780001077983 */ /* 0x000ea80000300800 */
[----:B------:R-:W3:Y:S01]  /*304e0*/  LDL.LU R5, [R1+0xd18] ;  /* 0x000d180001057983 */ /* 0x000ee20000300800 */
[----:B------:R-:W-:-:S02]  /*304f0*/  IADD3 R9, P1, R9, UR5, RZ ;  /* 0x0000000509097c10 */ /* 0x000fc4000ff3e0ff */
[----:B------:R-:W-:-:S03]  /*30500*/  IADD3 R6, P2, R6, UR5, RZ ;  /* 0x0000000506067c10 */ /* 0x000fc6000ff5e0ff */
[----:B----4-:R-:W-:Y:S01]  /*30510*/  IMAD.MOV.U32 R4, RZ, RZ, R9 ;  /* 0x000000ffff047224 */ /* 0x010fe200078e0009 */
[----:B------:R1:W-:Y:S01]  /*30520*/  STL [R1+0xd1c], R9 ;  /* 0x000d1c0901007387 */ /* 0x0003e20000100800 */
[----:B------:R-:W-:Y:S02]  /*30530*/  IADD3.X R10, R10, UR8, RZ, P2, !PT ;  /* 0x000000080a0a7c10 */ /* 0x000fe400097fe4ff */
[----:B---3--:R-:W-:-:S05]  /*30540*/  IADD3.X R5, R5, UR8, RZ, P1, !PT ;  /* 0x0000000805057c10 */ /* 0x008fca0008ffe4ff */
[----:B------:R3:W-:Y:S04]  /*30550*/  STL [R1+0xd18], R5 ;  /* 0x000d180501007387 */ /* 0x0007e80000100800 */
[----:B------:R4:W-:Y:S04]  /*30560*/  LDGSTS.E [R0+-0x5e500], desc[UR48][R4.64], P0 ;  /* 0xa1b0000004007fae */ /* 0x0009e80008121870 */
[----:B------:R-:W-:Y:S04]  /*30570*/  STL [R1+0xd3c], R6 ;  /* 0x000d3c0601007387 */ /* 0x000fe80000100800 */
[----:B-1----:R-:W2:Y:S01]  /*30580*/  LDL.LU R9, [R1+0xdbc] ;  /* 0x000dbc0001097983 */ /* 0x002ea20000300800 */
[----:B----4-:R-:W-:Y:S01]  /*30590*/  IMAD.MOV.U32 R4, RZ, RZ, R6 ;  /* 0x000000ffff047224 */ /* 0x010fe200078e0006 */
[----:B---3--:R-:W-:-:S02]  /*305a0*/  MOV R5, R10 ;  /* 0x0000000a00057202 */ /* 0x008fc40000000f00 */
[----:B------:R1:W-:Y:S04]  /*305b0*/  STL [R1+0xd38], R10 ;  /* 0x000d380a01007387 */ /* 0x0003e80000100800 */
[----:B------:R3:W-:Y:S04]  /*305c0*/  LDGSTS.E [R0+-0x5e100], desc[UR48][R4.64], P0 ;  /* 0xa1f0000004007fae */ /* 0x0007e80008121870 */
[----:B-1----:R-:W4:Y:S04]  /*305d0*/  LDL.LU R10, [R1+0xdb8] ;  /* 0x000db800010a7983 */ /* 0x002f280000300800 */
[----:B------:R-:W4:Y:S04]  /*305e0*/  LDL.LU R6, [R1+0xdfc] ;  /* 0x000dfc0001067983 */ /* 0x000f280000300800 */
[----:B------:R-:W4:Y:S01]  /*305f0*/  LDL.LU R5, [R1+0xd58] ;  /* 0x000d580001057983 */ /* 0x000f220000300800 */
[----:B------:R-:W-:-:S02]  /*30600*/  IADD3 R8, P1, R8, UR5, RZ ;  /* 0x0000000508087c10 */ /* 0x000fc4000ff3e0ff */
[----:B--2---:R-:W-:-:S03]  /*30610*/  IADD3 R2, P2, R2, UR5, RZ ;  /* 0x0000000502027c10 */ /* 0x004fc6000ff5e0ff */
[----:B---3--:R-:W-:Y:S01]  /*30620*/  IMAD.MOV.U32 R4, RZ, RZ, R8 ;  /* 0x000000ffff047224 */ /* 0x008fe200078e0008 */
[----:B------:R-:W-:Y:S01]  /*30630*/  IADD3.X R7, R7, UR8, RZ, P2, !PT ;  /* 0x0000000807077c10 */ /* 0x000fe200097fe4ff */
[----:B------:R1:W-:Y:S01]  /*30640*/  STL [R1+0xd5c], R8 ;  /* 0x000d5c0801007387 */ /* 0x0003e20000100800 */
[----:B----4-:R-:W-:-:S05]  /*30650*/  IADD3.X R5, R5, UR8, RZ, P1, !PT ;  /* 0x0000000805057c10 */ /* 0x010fca0008ffe4ff */
[----:B------:R2:W-:Y:S04]  /*30660*/  STL [R1+0xd58], R5 ;  /* 0x000d580501007387 */ /* 0x0005e80000100800 */
[----:B------:R3:W-:Y:S04]  /*30670*/  LDGSTS.E [R0+-0x5dd00], desc[UR48][R4.64], P0 ;  /* 0xa230000004007fae */ /* 0x0007e80008121870 */
[----:B------:R-:W-:Y:S04]  /*30680*/  STL [R1+0xd7c], R2 ;  /* 0x000d7c0201007387 */ /* 0x000fe80000100800 */
[----:B-1----:R-:W4:Y:S01]  /*30690*/  LDL.LU R8, [R1+0xdf8] ;  /* 0x000df80001087983 */ /* 0x002f220000300800 */
[----:B---3--:R-:W-:Y:S01]  /*306a0*/  IMAD.MOV.U32 R4, RZ, RZ, R2 ;  /* 0x000000ffff047224 */ /* 0x008fe200078e0002 */
[----:B--2---:R-:W-:-:S02]  /*306b0*/  MOV R5, R7 ;  /* 0x0000000700057202 */ /* 0x004fc40000000f00 */
[----:B------:R1:W-:Y:S04]  /*306c0*/  STL [R1+0xd78], R7 ;  /* 0x000d780701007387 */ /* 0x0003e80000100800 */
[----:B------:R2:W-:Y:S04]  /*306d0*/  LDGSTS.E [R0+-0x5d900], desc[UR48][R4.64], P0 ;  /* 0xa270000004007fae */ /* 0x0005e80008121870 */
[----:B-1----:R-:W3:Y:S04]  /*306e0*/  LDL.LU R7, [R1+0xe38] ;  /* 0x000e380001077983 */ /* 0x002ee80000300800 */
[----:B------:R-:W3:Y:S04]  /*306f0*/  LDL.LU R2, [R1+0xe3c] ;  /* 0x000e3c0001027983 */ /* 0x000ee80000300800 */
[----:B------:R-:W4:Y:S04]  /*30700*/  LDL.LU R4, [R1+0xd98] ;  /* 0x000d980001047983 */ /* 0x000f280000300800 */
[----:B------:R-:W2:Y:S01]  /*30710*/  LDL.LU R5, [R1+0xd9c] ;  /* 0x000d9c0001057983 */ /* 0x000ea20000300800 */
[----:B------:R-:W-:-:S04]  /*30720*/  IADD3 R9, P2, R9, UR5, RZ ;  /* 0x0000000509097c10 */ /* 0x000fc8000ff5e0ff */
[----:B------:R-:W-:Y:S02]  /*30730*/  IADD3.X R10, R10, UR8, RZ, P2, !PT ;  /* 0x000000080a0a7c10 */ /* 0x000fe400097fe4ff */
[----:B--2---:R-:W-:-:S04]  /*30740*/  IADD3 R5, P1, R5, UR5, RZ ;  /* 0x0000000505057c10 */ /* 0x004fc8000ff3e0ff */
[----:B----4-:R-:W-:Y:S01]  /*30750*/  IADD3.X R4, R4, UR8, RZ, P1, !PT ;  /* 0x0000000804047c10 */ /* 0x010fe20008ffe4ff */
[----:B------:R1:W-:Y:S04]  /*30760*/  STL [R1+0xd9c], R5 ;  /* 0x000d9c0501007387 */ /* 0x0003e80000100800 */
[----:B------:R2:W-:Y:S01]  /*30770*/  STL [R1+0xd98], R4 ;  /* 0x000d980401007387 */ /* 0x0005e20000100800 */
[----:B-1----:R-:W-:-:S04]  /*30780*/  LOP3.LUT R5, R5, R4, RZ, 0x3c, !PT ;  /* 0x0000000405057212 */ /* 0x002fc800078e3cff */
[----:B--2---:R-:W-:-:S04]  /*30790*/  LOP3.LUT R4, R5, R4, RZ, 0x3c, !PT ;  /* 0x0000000405047212 */ /* 0x004fc800078e3cff */
[----:B------:R-:W-:Y:S01]  /*307a0*/  LOP3.LUT R5, R5, R4, RZ, 0x3c, !PT ;  /* 0x0000000405057212 */ /* 0x000fe200078e3cff */
[----:B------:R-:W-:Y:S04]  /*307b0*/  STL [R1+0xdbc], R9 ;  /* 0x000dbc0901007387 */ /* 0x000fe80000100800 */
[----:B------:R1:W-:Y:S04]  /*307c0*/  LDGSTS.E [R0+-0x5d500], desc[UR48][R4.64], P0 ;  /* 0xa2b0000004007fae */ /* 0x0003e80008121870 */
[----:B------:R2:W-:Y:S01]  /*307d0*/  STL [R1+0xdb8], R10 ;  /* 0x000db80a01007387 */ /* 0x0005e20000100800 */
[----:B-1----:R-:W-:-:S02]  /*307e0*/  IMAD.MOV.U32 R4, RZ, RZ, R9 ;  /* 0x000000ffff047224 */ /* 0x002fc400078e0009 */
[----:B------:R-:W-:Y:S02]  /*307f0*/  IMAD.MOV.U32 R5, RZ, RZ, R10 ;  /* 0x000000ffff057224 */ /* 0x000fe400078e000a */
[----:B--2---:R-:W5:Y:S04]  /*30800*/  LDL.LU R10, [R1+0xf98] ;  /* 0x000f9800010a7983 */ /* 0x004f680000300800 */
[----:B------:R-:W5:Y:S04]  /*30810*/  LDL.LU R9, [R1+0xf94] ;  /* 0x000f940001097983 */ /* 0x000f680000300800 */
[----:B------:R1:W-:Y:S04]  /*30820*/  LDGSTS.E [R0+-0x5d100], desc[UR48][R4.64], P0 ;  /* 0xa2f0000004007fae */ /* 0x0003e80008121870 */
[----:B------:R-:W2:Y:S04]  /*30830*/  LDL.LU R4, [R1+0xdd8] ;  /* 0x000dd80001047983 */ /* 0x000ea80000300800 */
[----:B------:R-:W1:Y:S01]  /*30840*/  LDL.LU R5, [R1+0xddc] ;  /* 0x000ddc0001057983 */ /* 0x000e620000300800 */
[----:B------:R-:W-:-:S04]  /*30850*/  IADD3 R6, P2, R6, UR5, RZ ;  /* 0x0000000506067c10 */ /* 0x000fc8000ff5e0ff */
[----:B------:R-:W-:Y:S02]  /*30860*/  IADD3.X R8, R8, UR8, RZ, P2, !PT ;  /* 0x0000000808087c10 */ /* 0x000fe400097fe4ff */
[----:B-1----:R-:W-:-:S04]  /*30870*/  IADD3 R5, P1, R5, UR5, RZ ;  /* 0x0000000505057c10 */ /* 0x002fc8000ff3e0ff */
[----:B--2---:R-:W-:Y:S01]  /*30880*/  IADD3.X R4, R4, UR8, RZ, P1, !PT ;  /* 0x0000000804047c10 */ /* 0x004fe20008ffe4ff */
[----:B------:R1:W-:Y:S04]  /*30890*/  STL [R1+0xddc], R5 ;  /* 0x000ddc0501007387 */ /* 0x0003e80000100800 */
[----:B------:R2:W-:Y:S01]  /*308a0*/  STL [R1+0xdd8], R4 ;  /* 0x000dd80401007387 */ /* 0x0005e20000100800 */
[----:B-1----:R-:W-:-:S04]  /*308b0*/  LOP3.LUT R5, R5, R4, RZ, 0x3c, !PT ;  /* 0x0000000405057212 */ /* 0x002fc800078e3cff */
[----:B--2---:R-:W-:-:S04]  /*308c0*/  LOP3.LUT R4, R5, R4, RZ, 0x3c, !PT ;  /* 0x0000000405047212 */ /* 0x004fc800078e3cff */
[----:B------:R-:W-:Y:S01]  /*308d0*/  LOP3.LUT R5, R5, R4, RZ, 0x3c, !PT ;  /* 0x0000000405057212 */ /* 0x000fe200078e3cff */
[----:B------:R1:W-:Y:S04]  /*308e0*/  STL [R1+0xdfc], R6 ;  /* 0x000dfc0601007387 */ /* 0x0003e80000100800 */
[----:B------:R2:W-:Y:S04]  /*308f0*/  LDGSTS.E [R0+-0x5cd00], desc[UR48][R4.64], P0 ;  /* 0xa330000004007fae */ /* 0x0005e80008121870 */
[----:B------:R4:W-:Y:S01]  /*30900*/  STL [R1+0xdf8], R8 ;  /* 0x000df80801007387 */ /* 0x0009e20000100800 */
[----:B--2---:R-:W-:Y:S01]  /*30910*/  MOV R4, R6 ;  /* 0x0000000600047202 */ /* 0x004fe20000000f00 */
[----:B------:R-:W-:Y:S01]  /*30920*/  IMAD.MOV.U32 R5, RZ, RZ, R8 ;  /* 0x000000ffff057224 */ /* 0x000fe200078e0008 */
[----:B-1----:R-:W1:Y:S01]  /*30930*/  LDC R6, c[0x0][0x230] ;  /* 0x00008c00ff067b82 */ /* 0x002e620000000800 */
[----:B----4-:R-:W5:Y:S04]  /*30940*/  LDL.LU R8, [R1+0xf90] ;  /* 0x000f900001087983 */ /* 0x010f680000300800 */
[----:B------:R2:W-:Y:S04]  /*30950*/  LDGSTS.E [R0+-0x5c900], desc[UR48][R4.64], P0 ;  /* 0xa370000004007fae */ /* 0x0005e80008121870 */
[----:B------:R-:W4:Y:S04]  /*30960*/  LDL.LU R4, [R1+0xe18] ;  /* 0x000e180001047983 */ /* 0x000f280000300800 */
[----:B------:R-:W2:Y:S01]  /*30970*/  LDL.LU R5, [R1+0xe1c] ;  /* 0x000e1c0001057983 */ /* 0x000ea20000300800 */
[----:B---3--:R-:W-:Y:S01]  /*30980*/  IADD3 R2, P2, R2, UR5, RZ ;  /* 0x0000000502027c10 */ /* 0x008fe2000ff5e0ff */
[----:B-1----:R-:W-:-:S03]  /*30990*/  VIADD R6, R6, 0x3f ;  /* 0x0000003f06067836 */ /* 0x002fc60000000000 */
        /* <DEDUP_REMOVED lines=11> */
[----:B--2---:R-:W-:-:S02]  /*30a50*/  MOV R4, R2 ;  /* 0x0000000200047202 */ /* 0x004fc40000000f00 */
[----:B-1----:R-:W-:Y:S01]  /*30a60*/  SHF.R.S32.HI R2, RZ, 0x1f, R6 ;  /* 0x0000001fff027819 */ /* 0x002fe20000011406 */
[----:B------:R-:W-:Y:S02]  /*30a70*/  IMAD.MOV.U32 R5, RZ, RZ, R7 ;  /* 0x000000ffff057224 */ /* 0x000fe400078e0007 */
[----:B---3--:R1:W5:Y:S01]  /*30a80*/  LDL.LU R7, [R1+0xf8c] ;  /* 0x000f8c0001077983 */ /* 0x0083620000300800 */
[----:B------:R-:W-:-:S03]  /*30a90*/  LEA.HI R2, R2, R6, RZ, 0x6 ;  /* 0x0000000602027211 */ /* 0x000fc600078f30ff */
[----:B------:R1:W5:Y:S01]  /*30aa0*/  LDL.LU R6, [R1+0xf88] ;  /* 0x000f880001067983 */ /* 0x0003620000300800 */
[----:B------:R-:W-:Y:S01]  /*30ab0*/  VIADD R11, R11, 0x1 ;  /* 0x000000010b0b7836 */ /* 0x000fe20000000000 */
[----:B------:R-:W-:Y:S02]  /*30ac0*/  SHF.R.S32.HI R2, RZ, 0x6, R2 ;  /* 0x00000006ff027819 */ /* 0x000fe40000011402 */
[----:B------:R1:W-:Y:S02]  /*30ad0*/  LDGSTS.E [R0+-0x5c100], desc[UR48][R4.64], P0 ;  /* 0xa3f0000004007fae */ /* 0x0003e40008121870 */
[----:B------:R-:W-:Y:S02]  /*30ae0*/  ISETP.NE.U32.AND P0, PT, R11, R2, PT ;  /* 0x000000020b00720c */ /* 0x000fe40003f05070 */
[----:B------:R-:W0:Y:S11]  /*30af0*/  LDGDEPBAR ;  /* 0x00000000000079af */ /* 0x000e360000000000 */
[----:B-1----:R-:W-:Y:S05]  /*30b00*/  @P0 BRA `(.L_x_1) ;  /* 0xffffff0c00cc0947 */ /* 0x002fea000383ffff */
.L_x_0:
[----:B-----5:R-:W-:Y:S01]  /*30b10*/  STL [R1+0xf9c], R8 ;  /* 0x000f9c0801007387 */ /* 0x020fe20000100800 */
[----:B------:R-:W-:-:S04]  /*30b20*/  DEPBAR.LE SB0, 0x0 ;  /* 0x000080000000791a */ /* 0x000fc80000000000 */
[----:B------:R-:W2:Y:S01]  /*30b30*/  LDL.LU R16, [R1+0x400] ;  /* 0x0004000001107983 */ /* 0x000ea20000300800 */
[----:B------:R-:W1:Y:S01]  /*30b40*/  LDC R11, c[0x0][0x244] ;  /* 0x00009100ff0b7b82 */ /* 0x000e620000000800 */
[----:B------:R-:W-:Y:S01]  /*30b50*/  IADD3 R3, R6, 0x1, RZ ;  /* 0x0000000106037810 */ /* 0x000fe20007ffe0ff */
[----:B------:R-:W-:Y:S01]  /*30b60*/  ULDC UR4, c[0x0][0x22c] ;  /* 0x00008b0000047ab9 */ /* 0x000fe20000000800 */
[----:B------:R-:W2:Y:S01]  /*30b70*/  LDL.LU R17, [R1+0x408] ;  /* 0x0004080001117983 */ /* 0x000ea20000300800 */
[----:B------:R-:W-:Y:S01]  /*30b80*/  ULDC UR5, c[0x0][0x22c] ;  /* 0x00008b0000057ab9 */ /* 0x000fe20000000800 */
[----:B------:R-:W-:Y:S01]  /*30b90*/  ISETP.GE.AND P3, PT, R3, UR4, PT ;  /* 0x0000000403007c0c */ /* 0x000fe2000bf66270 */
[----:B------:R-:W-:Y:S01]  /*30ba0*/  ULDC.64 UR6, c[0x0][0x220] ;  /* 0x0000880000067ab9 */ /* 0x000fe20000000a00 */
[----:B------:R-:W2:Y:S01]  /*30bb0*/  LDL.LU R18, [R1+0x300] ;  /* 0x0003000001127983 */ /* 0x000ea20000300800 */
[----:B------:R-:W-:Y:S01]  /*30bc0*/  ULDC.64 UR24, c[0x0][0x228] ;  /* 0x00008a0000187ab9 */ /* 0x000fe20000000a00 */
[----:B------:R-:W-:Y:S01]  /*30bd0*/  ULDC UR26, c[0x0][0x248] ;  /* 0x00009200001a7ab9 */ /* 0x000fe20000000800 */
[----:B------:R-:W-:Y:S01]  /*30be0*/  ULDC.64 UR12, c[0x0][0x228] ;  /* 0x00008a00000c7ab9 */ /* 0x000fe20000000a00 */
[----:B------:R-:W2:Y:S01]  /*30bf0*/  LDL.LU R19, [R1+0x308] ;  /* 0x0003080001137983 */ /* 0x000ea20000300800 */
[----:B------:R-:W-:Y:S01]  /*30c00*/  ULDC.64 UR8, c[0x0][0x228] ;  /* 0x00008a0000087ab9 */ /* 0x000fe20000000a00 */
[----:B------:R-:W-:Y:S01]  /*30c10*/  ULDC.64 UR20, c[0x0][0x228] ;  /* 0x00008a0000147ab9 */ /* 0x000fe20000000a00 */
[----:B------:R-:W-:Y:S01]  /*30c20*/  ULDC.64 UR18, c[0x0][0x228] ;  /* 0x00008a0000127ab9 */ /* 0x000fe20000000a00 */
[----:B------:R-:W3:Y:S01]  /*30c30*/  S2R R4, SR_TID.X ;  /* 0x0000000000047919 */ /* 0x000ee20000002100 */
[----:B------:R-:W-:Y:S01]  /*30c40*/  ULDC.64 UR16, c[0x0][0x228] ;  /* 0x00008a0000107ab9 */ /* 0x000fe20000000a00 */
[----:B------:R-:W-:Y:S01]  /*30c50*/  ULDC.64 UR14, c[0x0][0x228] ;  /* 0x00008a00000e7ab9 */ /* 0x000fe20000000a00 */
[----:B------:R-:W-:Y:S01]  /*30c60*/  ULDC.64 UR22, c[0x0][0x228] ;  /* 0x00008a0000167ab9 */ /* 0x000fe20000000a00 */
[----:B------:R-:W4:Y:S01]  /*30c70*/  S2R R252, SR_TID.X ;  /* 0x0000000000fc7919 */ /* 0x000f220000002100 */
[----:B------:R-:W2:Y:S04]  /*30c80*/  LDL.LU R12, [R1+0x200] ;  /* 0x00020000010c7983 */ /* 0x000ea80000300800 */
[----:B------:R-:W2:Y:S04]  /*30c90*/  LDL.LU R13, [R1+0x208] ;  /* 0x00020800010d7983 */ /* 0x000ea80000300800 */
[----:B------:R-:W2:Y:S04]  /*30ca0*/  LDL.LU R14, [R1+0x100] ;  /* 0x00010000010e7983 */ /* 0x000ea80000300800 */
[----:B------:R-:W2:Y:S01]  /*30cb0*/  LDL.LU R15, [R1+0x108] ;  /* 0x00010800010f7983 */ /* 0x000ea20000300800 */
[C---:B---3--:R-:W-:Y:S01]  /*30cc0*/  IMAD.SHL.U32 R0, R4.reuse, 0x40, RZ ;  /* 0x0000004004007824 */ /* 0x048fe200078e00ff */
[C---:B------:R-:W-:Y:S01]  /*30cd0*/  SHF.L.U32 R2, R4.reuse, 0x4, RZ ;  /* 0x0000000404027819 */ /* 0x040fe200000006ff */
[----:B------:R-:W-:Y:S01]  /*30ce0*/  IMAD.SHL.U32 R4, R4, 0x8, RZ ;  /* 0x0000000804047824 */ /* 0x000fe200078e00ff */
[----:B----4-:R-:W-:-:S02]  /*30cf0*/  LOP3.LUT R252, R252, 0x7f, RZ, 0xc0, !PT ;  /* 0x0000007ffcfc7812 */ /* 0x010fc400078ec0ff */
[----:B------:R-:W-:Y:S02]  /*30d00*/  LOP3.LUT R2, R2, 0xf0, RZ, 0xc0, !PT ;  /* 0x000000f002027812 */ /* 0x000fe400078ec0ff */
[----:B------:R-:W-:Y:S02]  /*30d10*/  LOP3.LUT R0, R0, 0x400, RZ, 0xc0, !PT ;  /* 0x0000040000007812 */ /* 0x000fe400078ec0ff */
[----:B------:R-:W-:Y:S02]  /*30d20*/  LOP3.LUT R4, R4, 0x300, RZ, 0xc0, !PT ;  /* 0x0000030004047812 */ /* 0x000fe400078ec0ff */
[----:B------:R-:W-:Y:S01]  /*30d30*/  IADD3 R0, R0, UR10, R2 ;  /* 0x0000000a00007c10 */ /* 0x000fe2000fffe002 */
[----:B------:R-:W-:Y:S01]  /*30d40*/  VIADD R2, R6, 0x2 ;  /* 0x0000000206027836 */ /* 0x000fe20000000000 */
[----:B------:R-:W-:Y:S01]  /*30d50*/  LEA R252, R252, UR10, 0x4 ;  /* 0x0000000afcfc7c11 */ /* 0x000fe2000f8e20ff */
[----:B------:R-:W-:Y:S02]  /*30d60*/  BAR.SYNC.DEFER_BLOCKING 0x0 ;  /* 0x0000000000007b1d */ /* 0x000fe40000010000 */
[----:B------:R-:W-:Y:S01]  /*30d70*/  IMAD.IADD R0, R4, 0x1, R0 ;  /* 0x0000000104007824 */ /* 0x000fe200078e0200 */
[----:B------:R-:W-:Y:S01]  /*30d80*/  ISETP.GE.AND P2, PT, R2, UR5, PT ;  /* 0x0000000502007c0c */ /* 0x000fe2000bf46270 */
[----:B-1----:R-:W-:-:S02]  /*30d90*/  IMAD R5, R7, R11, RZ ;  /* 0x0000000b07057224 */ /* 0x002fc400078e02ff */
[----:B------:R-:W-:Y:S01]  /*30da0*/  ULDC.64 UR4, c[0x0][0x228] ;  /* 0x00008a0000047ab9 */ /* 0x000fe20000000a00 */
[----:B------:R-:W-:Y:S01]  /*30db0*/  IMAD R246, R6, UR26, RZ ;  /* 0x0000001a06f67c24 */ /* 0x000fe2000f8e02ff */
[----:B------:R-:W-:Y:S01]  /*30dc0*/  ULDC.64 UR10, c[0x0][0x228] ;  /* 0x00008a00000a7ab9 */ /* 0x000fe20000000a00 */
[----:B--2---:R-:W-:Y:S01]  /*30dd0*/  STSM.16.M88.4 [R0], R16 ;  /* 0x0000001000007844 */ /* 0x004fe20000000200 */
[----:B------:R-:W-:Y:S06]  /*30de0*/  BAR.SYNC.DEFER_BLOCKING 0x0 ;  /* 0x0000000000007b1d */ /* 0x000fec0000010000 */
[----:B------:R-:W1:Y:S02]  /*30df0*/  LDS.128 R20, [R252] ;  /* 0x00000000fc147984 */ /* 0x000e640000000c00 */
[----:B------:R-:W-:Y:S06]  /*30e00*/  BAR.SYNC.DEFER_BLOCKING 0x0 ;  /* 0x0000000000007b1d */ /* 0x000fec0000010000 */
[----:B-1----:R-:W-:Y:S04]  /*30e10*/  STL [R1+0x504], R21 ;  /* 0x0005041501007387 */ /* 0x002fe80000100800 */
[----:B------:R-:W-:Y:S04]  /*30e20*/  STL.64 [R1+0x508], R22 ;  /* 0x0005081601007387 */ /* 0x000fe80000100a00 */
[----:B------:R-:W2:Y:S04]  /*30e30*/  LDL.LU R16, [R1] ;  /* 0x0000000001107983 */ /* 0x000ea80000300800 */
[----:B------:R-:W2:Y:S04]  /*30e40*/  LDL.LU R17, [R1+0x8] ;  /* 0x0000080001117983 */ /* 0x000ea80000300800 */
[----:B------:R-:W-:Y:S01]  /*30e50*/  STSM.16.M88.4 [R0], R12 ;  /* 0x0000000c00007844 */ /* 0x000fe20000000200 */
[----:B------:R-:W-:Y:S01]  /*30e60*/  MOV R8, R20 ;  /* 0x0000001400087202 */ /* 0x000fe20000000f00 */
[----:B------:R-:W-:Y:S01]  /*30e70*/  BAR.SYNC.DEFER_BLOCKING 0x0 ;  /* 0x0000000000007b1d */ /* 0x000fe20000010000 */
[----:B------:R-:W-:-:S02]  /*30e80*/  IMAD.MOV.U32 R18, RZ, RZ, R152 ;  /* 0x000000ffff127224 */ /* 0x000fc400078e0098 */
[----:B------:R-:W-:-:S03]  /*30e90*/  IMAD.MOV.U32 R19, RZ, RZ, R154 ;  /* 0x000000ffff137224 */ /* 0x000fc600078e009a */
[----:B------:R-:W1:Y:S02]  /*30ea0*/  LDS.128 R20, [R252] ;  /* 0x00000000fc147984 */ /* 0x000e640000000c00 */
[----:B------:R-:W-:Y:S06]  /*30eb0*/  BAR.SYNC.DEFER_BLOCKING 0x0 ;  /* 0x0000000000007b1d */ /* 0x000fec0000010000 */
[----:B-1----:R-:W-:Y:S04]  /*30ec0*/  STL [R1+0x524], R21 ;  /* 0x0005241501007387 */ /* 0x002fe80000100800 */
[----:B------:R-:W-:Y:S04]  /*30ed0*/  STL.64 [R1+0x528], R22 ;  /* 0x0005281601007387 */ /* 0x000fe80000100a00 */
[----:B--2---:R-:W-:Y:S01]  /*30ee0*/  STSM.16.M88.4 [R0], R16 ;  /* 0x0000001000007844 */ /* 0x004fe20000000200 */
[----:B------:R-:W-:Y:S06]  /*30ef0*/  BAR.SYNC.DEFER_BLOCKING 0x0 ;  /* 0x0000000000007b1d */ /* 0x000fec0000010000 */
[----:B------:R-:W1:Y:S04]  /*30f00*/  LDS.128 R16, [R252] ;  /* 0x00000000fc107984 */ /* 0x000e680000000c00 */
[----:B-1----:R1:W-:Y:S04]  /*30f10*/  STL.64 [R1+0x510], R16 ;  /* 0x0005101001007387 */ /* 0x0023e80000100a00 */
[----:B------:R2:W-:Y:S04]  /*30f20*/  STL.64 [R1+0x518], R18 ;  /* 0x0005181201007387 */ /* 0x0005e80000100a00 */
[----:B-1----:R-:W3:Y:S04]  /*30f30*/  LDL.LU R16, [R1+0x404] ;  /* 0x0004040001107983 */ /* 0x002ee80000300800 */
[----:B------:R-:W3:Y:S04]  /*30f40*/  LDL.LU R17, [R1+0x40c] ;  /* 0x00040c0001117983 */ /* 0x000ee80000300800 */
[----:B--2---:R-:W3:Y:S04]  /*30f50*/  LDL.LU R18, [R1+0x304] ;  /* 0x0003040001127983 */ /* 0x004ee80000300800 */
[----:B------:R-:W3:Y:S01]  /*30f60*/  LDL.LU R19, [R1+0x30c] ;  /* 0x00030c0001137983 */ /* 0x000ee20000300800 */
[----:B------:R-:W-:Y:S01]  /*30f70*/  BAR.SYNC.DEFER_BLOCKING 0x0 ;  /* 0x0000000000007b1d */ /* 0x000fe20000010000 */
[----:B------:R-:W-:Y:S01]  /*30f80*/  MOV R12, R88 ;  /* 0x00000058000c7202 */ /* 0x000fe20000000f00 */
[----:B------:R-:W-:Y:S01]  /*30f90*/  IMAD.MOV.U32 R13, RZ, RZ, R90 ;  /* 0x000000ffff0d7224 */ /* 0x000fe200078e005a */
[----:B------:R-:W-:Y:S01]  /*30fa0*/  MOV R15, R26 ;  /* 0x0000001a000f7202 */ /* 0x000fe20000000f00 */
[----:B------:R-:W-:-:S05]  /*30fb0*/  IMAD.MOV.U32 R14, RZ, RZ, R24 ;  /* 0x000000ffff0e7224 */ /* 0x000fca00078e0018 */
[----:B------:R1:W-:Y:S01]  /*30fc0*/  STSM.16.M88.4 [R0], R12 ;  /* 0x0000000c00007844 */ /* 0x0003e20000000200 */
[----:B------:R-:W-:Y:S01]  /*30fd0*/  IMAD.MOV.U32 R247, RZ, RZ, R20 ;  /* 0x000000fffff77224 */ /* 0x000fe200078e0014 */
[----:B------:R-:W-:Y:S06]  /*30fe0*/  BAR.SYNC.DEFER_BLOCKING 0x0 ;  /* 0x0000000000007b1d */ /* 0x000fec0000010000 */
[----:B-1----:R-:W2:Y:S04]  /*30ff0*/  LDL.LU R12, [R1+0x204] ;  /* 0x00020400010c7983 */ /* 0x002ea80000300800 */
[----:B------:R-:W2:Y:S04]  /*31000*/  LDL.LU R13, [R1+0x20c] ;  /* 0x00020c00010d7983 */ /* 0x000ea80000300800 */
[----:B------:R-:W2:Y:S04]  /*31010*/  LDL.LU R14, [R1+0x104] ;  /* 0x00010400010e7983 */ /* 0x000ea80000300800 */
[----:B------:R-:W1:Y:S01]  /*31020*/  LDS.128 R20, [R252] ;  /* 0x00000000fc147984 */ /* 0x000e620000000c00 */
[----:B------:R-:W-:Y:S06]  /*31030*/  BAR.SYNC.DEFER_BLOCKING 0x0 ;  /* 0x0000000000007b1d */ /* 0x000fec0000010000 */
[----:B------:R-:W2:Y:S04]  /*31040*/  LDL.LU R15, [R1+0x10c] ;  /* 0x00010c00010f7983 */ /* 0x000ea80000300800 */
[----:B-1----:R-:W-:Y:S04]  /*31050*/  STL.64 [R1+0x300], R20 ;  /* 0x0003001401007387 */ /* 0x002fe80000100a00 */
[----:B------:R-:W-:Y:S04]  /*31060*/  STL.64 [R1+0x308], R22 ;  /* 0x0003081601007387 */ /* 0x000fe80000100a00 */
[----:B---3--:R-:W-:Y:S01]  /*31070*/  STSM.16.M88.4 [R0], R16 ;  /* 0x0000001000007844 */ /* 0x008fe20000000200 */
[----:B------:R-:W-:Y:S06]  /*31080*/  BAR.SYNC.DEFER_BLOCKING 0x0 ;  /* 0x0000000000007b1d */ /* 0x000fec0000010000 */
[----:B------:R-:W1:Y:S02]  /*31090*/  LDS.128 R16, [R252] ;  /* 0x00000000fc107984 */ /* 0x000e640000000c00 */
[----:B------:R-:W-:Y:S06]  /*310a0*/  BAR.SYNC.DEFER_BLOCKING 0x0 ;  /* 0x0000000000007b1d */ /* 0x000fec0000010000 */
[----:B-1----:R1:W-:Y:S04]  /*310b0*/  STL.64 [R1+0x200], R16 ;  /* 0x0002001001007387 */ /* 0x0023e80000100a00 */
[----:B------:R3:W-:Y:S04]  /*310c0*/  STL.64 [R1+0x208], R18 ;  /* 0x0002081201007387 */ /* 0x0007e80000100a00 */
[----:B-1----:R-:W4:Y:S04]  /*310d0*/  LDL.LU R16, [R1+0x4] ;  /* 0x0000040001107983 */ /* 0x002f280000300800 */
[----:B------:R-:W4:Y:S04]  /*310e0*/  LDL.LU R17, [R1+0xc] ;  /* 0x00000c0001117983 */ /* 0x000f280000300800 */
[----:B--2---:R-:W-:Y:S01]  /*310f0*/  STSM.16.M88.4 [R0], R12 ;  /* 0x0000000c00007844 */ /* 0x004fe20000000200 */
[----:B------:R-:W-:Y:S01]  /*31100*/  BAR.SYNC.DEFER_BLOCKING 0x0 ;  /* 0x0000000000007b1d */ /* 0x000fe20000010000 */
[----:B---3--:R-:W-:Y:S01]  /*31110*/  IMAD.MOV.U32 R18, RZ, RZ, R153 ;  /* 0x000000ffff127224 */ /* 0x008fe200078e0099 */
[----:B------:R-:W-:-:S04]  /*31120*/  MOV R19, R155 ;  /* 0x0000009b00137202 */ /* 0x000fc80000000f00 */
[----:B------:R-:W1:Y:S02]  /*31130*/  LDS.128 R20, [R252] ;  /* 0x00000000fc147984 */ /* 0x000e640000000c00 */
[----:B------:R-:W-:Y:S06]  /*31140*/  BAR.SYNC.DEFER_BLOCKING 0x0 ;  /* 0x0000000000007b1d */ /* 0x000fec0000010000 */
[----:B-1----:R-:W-:Y:S04]  /*31150*/  STL.64 [R1+0x100], R20 ;  /* 0x0001001401007387 */ /* 0x002fe80000100a00 */
[----:B------:R-:W-:Y:S04]  /*31160*/  STL.64 [R1+0x108], R22 ;  /* 0x0001081601007387 */ /* 0x000fe80000100a00 */
[----:B----4-:R-:W-:Y:S01]  /*31170*/  STSM.16.M88.4 [R0], R16 ;  /* 0x0000001000007844 */ /* 0x010fe20000000200 */
[----:B------:R-:W-:Y:S06]  /*31180*/  BAR.SYNC.DEFER_BLOCKING 0x0 ;  /* 0x0000000000007b1d */ /* 0x000fec0000010000 */
[----:B------:R-:W1:Y:S04]  /*31190*/  LDS.128 R16, [R252] ;  /* 0x00000000fc107984 */ /* 0x000e680000000c00 */
[----:B-1----:R1:W-:Y:S04]  /*311a0*/  STL.64 [R1], R16 ;  /* 0x0000001001007387 */ /* 0x0023e80000100a00 */
[----:B------:R2:W-:Y:S04]  /*311b0*/  STL.64 [R1+0x8], R18 ;  /* 0x0000081201007387 */ /* 0x0005e80000100a00 */
[----:B-1----:R-:W3:Y:S04]  /*311c0*/  LDL.LU R16, [R1+0x410] ;  /* 0x0004100001107983 */ /* 0x002ee80000300800 */
[----:B------:R-:W3:Y:S04]  /*311d0*/  LDL.LU R17, [R1+0x418] ;  /* 0x0004180001117983 */ /* 0x000ee80000300800 */
[----:B--2---:R-:W3:Y:S04]  /*311e0*/  LDL.LU R18, [R1+0x310] ;  /* 0x0003100001127983 */ /* 0x004ee80000300800 */
[----:B------:R-:W3:Y:S01]  /*311f0*/  LDL.LU R19, [R1+0x318] ;  /* 0x0003180001137983 */ /* 0x000ee20000300800 */
[----:B------:R-:W-:Y:S01]  /*31200*/  BAR.SYNC.DEFER_BLOCKING 0x0 ;  /* 0x0000000000007b1d */ /* 0x000fe20000010000 */
[----:B------:R-:W-:Y:S01]  /*31210*/  IMAD.MOV.U32 R12, RZ, RZ, R89 ;  /* 0x000000ffff0c7224 */ /* 0x000fe200078e0059 */
[----:B------:R-:W-:Y:S01]  /*31220*/  MOV R14, R25 ;  /* 0x00000019000e7202 */ /* 0x000fe20000000f00 */
[----:B------:R-:W-:-:S02]  /*31230*/  IMAD.MOV.U32 R13, RZ, RZ, R91 ;  /* 0x000000ffff0d7224 */ /* 0x000fc400078e005b */
[----:B------:R-:W-:-:S05]  /*31240*/  IMAD.MOV.U32 R15, RZ, RZ, R27 ;  /* 0x000000ffff0f7224 */ /* 0x000fca00078e001b */
[----:B------:R1:W-:Y:S01]  /*31250*/  STSM.16.M88.4 [R0], R12 ;  /* 0x0000000c00007844 */ /* 0x0003e20000000200 */
[----:B------:R-:W-:Y:S06]  /*31260*/  BAR.SYNC.DEFER_BLOCKING 0x0 ;  /* 0x0000000000007b1d */ /* 0x000fec0000010000 */
[----:B-1----:R-:W2:Y:S04]  /*31270*/  LDL.LU R12, [R1+0x210] ;  /* 0x00021000010c7983 */ /* 0x002ea80000300800 */
[----:B------:R-:W2:Y:S04]  /*31280*/  LDL.LU R13, [R1+0x218] ;  /* 0x00021800010d7983 */ /* 0x000ea80000300800 */
[----:B------:R-:W2:Y:S04]  /*31290*/  LDL.LU R14, [R1+0x110] ;  /* 0x00011000010e7983 */ /* 0x000ea80000300800 */
[----:B------:R-:W1:Y:S01]  /*312a0*/  LDS.128 R248, [R252] ;  /* 0x00000000fcf87984 */ /* 0x000e620000000c00 */
[----:B------:R-:W-:Y:S06]  /*312b0*/  BAR.SYNC.DEFER_BLOCKING 0x0 ;  /* 0x0000000000007b1d */ /* 0x000fec0000010000 */
[----:B------:R-:W2:Y:S04]  /*312c0*/  LDL.LU R15, [R1+0x118] ;  /* 0x00011800010f7983 */ /* 0x000ea80000300800 */
[----:B-1----:R-:W-:Y:S04]  /*312d0*/  STL [R1+0xf98], R249 ;  /* 0x000f98f901007387 */ /* 0x002fe80000100800 */
[----:B------:R-:W-:Y:S04]  /*312e0*/  STL [R1+0xf94], R250 ;  /* 0x000f94fa01007387 */ /* 0x000fe80000100800 */
[----:B------:R-:W-:Y:S04]  /*312f0*/  STL [R1+0xf90], R251 ;  /* 0x000f90fb01007387 */ /* 0x000fe80000100800 */
        /* <DEDUP_REMOVED lines=635> */
[----:B------:R-:W2:Y:S04]  /*33ab0*/  LDL.LU R15, [R1+0x198] ;  /* 0x00019800010f7983 */ /* 0x000ea80000300800 */
[----:B------:R-:W1:Y:S01]  /*33ac0*/  LDS.128 R240, [R252] ;  /* 0x00000000fcf07984 */ /* 0x000e620000000c00 */
[----:B------:R-:W-:Y:S06]  /*33ad0*/  BAR.SYNC.DEFER_BLOCKING 0x0 ;  /* 0x0000000000007b1d */ /* 0x000fec0000010000 */
[----:B-1----:R-:W-:Y:S04]  /*33ae0*/  STL [R1+0xf8c], R242 ;  /* 0x000f8cf201007387 */ /* 0x002fe80000100800 */
[----:B------:R-:W-:Y:S04]  /*33af0*/  STL [R1+0xf88], R243 ;  /* 0x000f88f301007387 */ /* 0x000fe80000100800 */
[----:B---3--:R1:W-:Y:S01]  /*33b00*/  STSM.16.M88.4 [R0], R16 ;  /* 0x0000001000007844 */ /* 0x0083e20000000200 */
[----:B------:R-:W-:Y:S06]  /*33b10*/  BAR.SYNC.DEFER_BLOCKING 0x0 ;  /* 0x0000000000007b1d */ /* 0x000fec0000010000 */
[----:B-1----:R-:W3:Y:S04]  /*33b20*/  LDL.LU R16, [R1+0x90] ;  /* 0x0000900001107983 */ /* 0x002ee80000300800 */
[----:B------:R-:W3:Y:S04]  /*33b30*/  LDL.LU R17, [R1+0x98] ;  /* 0x0000980001117983 */ /* 0x000ee80000300800 */
[----:B------:R-:W1:Y:S01]  /*33b40*/  LDS.128 R236, [R252] ;  /* 0x00000000fcec7984 */ /* 0x000e620000000c00 */
[----:B------:R-:W-:Y:S06]  /*33b50*/  BAR.SYNC.DEFER_BLOCKING 0x0 ;  /* 0x0000000000007b1d */ /* 0x000fec0000010000 */
[----:B--2---:R2:W-:Y:S02]  /*33b60*/  STSM.16.M88.4 [R0], R12 ;  /* 0x0000000c00007844 */ /* 0x0045e40000000200 */
[----:B------:R-:W-:Y:S01]  /*33b70*/  BAR.SYNC.DEFER_BLOCKING 0x0 ;  /* 0x0000000000007b1d */ /* 0x000fe20000010000 */
[----:B------:R-:W-:Y:S01]  /*33b80*/  IMAD.MOV.U32 R18, RZ, RZ, R188 ;  /* 0x000000ffff127224 */ /* 0x000fe200078e00bc */
[----:B------:R-:W-:-:S04]  /*33b90*/  MOV R19, R190 ;  /* 0x000000be00137202 */ /* 0x000fc80000000f00 */
[----:B------:R-:W4:Y:S02]  /*33ba0*/  LDS.128 R232, [R252] ;  /* 0x00000000fce87984 */ /* 0x000f240000000c00 */
[----:B------:R-:W-:Y:S01]  /*33bb0*/  BAR.SYNC.DEFER_BLOCKING 0x0 ;  /* 0x0000000000007b1d */ /* 0x000fe20000010000 */
[----:B--2---:R-:W-:Y:S01]  /*33bc0*/  IMAD.MOV.U32 R12, RZ, RZ, R124 ;  /* 0x000000ffff0c7224 */ /* 0x004fe200078e007c */
[----:B------:R-:W-:Y:S01]  /*33bd0*/  MOV R14, R60 ;  /* 0x0000003c000e7202 */ /* 0x000fe20000000f00 */
[----:B------:R-:W-:Y:S02]  /*33be0*/  IMAD.MOV.U32 R13, RZ, RZ, R126 ;  /* 0x000000ffff0d7224 */ /* 0x000fe400078e007e */
[----:B------:R-:W-:Y:S01]  /*33bf0*/  IMAD.MOV.U32 R15, RZ, RZ, R62 ;  /* 0x000000ffff0f7224 */ /* 0x000fe200078e003e */
[----:B---3--:R-:W-:Y:S02]  /*33c00*/  STSM.16.M88.4 [R0], R16 ;  /* 0x0000001000007844 */ /* 0x008fe40000000200 */
[----:B------:R-:W-:Y:S06]  /*33c10*/  BAR.SYNC.DEFER_BLOCKING 0x0 ;  /* 0x0000000000007b1d */ /* 0x000fec0000010000 */
[----:B------:R-:W2:Y:S02]  /*33c20*/  LDS.128 R224, [R252] ;  /* 0x00000000fce07984 */ /* 0x000ea40000000c00 */
[----:B------:R-:W-:Y:S06]  /*33c30*/  BAR.SYNC.DEFER_BLOCKING 0x0 ;  /* 0x0000000000007b1d */ /* 0x000fec0000010000 */
[----:B------:R3:W-:Y:S02]  /*33c40*/  STSM.16.M88.4 [R0], R12 ;  /* 0x0000000c00007844 */ /* 0x0007e40000000200 */
[----:B------:R-:W-:Y:S06]  /*33c50*/  BAR.SYNC.DEFER_BLOCKING 0x0 ;  /* 0x0000000000007b1d */ /* 0x000fec0000010000 */
[----:B---3--:R-:W3:Y:S04]  /*33c60*/  LDL.LU R12, [R1+0x494] ;  /* 0x00049400010c7983 */ /* 0x008ee80000300800 */
[----:B------:R-:W3:Y:S04]  /*33c70*/  LDL.LU R13, [R1+0x49c] ;  /* 0x00049c00010d7983 */ /* 0x000ee80000300800 */
[----:B------:R-:W3:Y:S04]  /*33c80*/  LDL.LU R14, [R1+0x394] ;  /* 0x00039400010e7983 */ /* 0x000ee80000300800 */
[----:B------:R-:W3:Y:S04]  /*33c90*/  LDL.LU R15, [R1+0x39c] ;  /* 0x00039c00010f7983 */ /* 0x000ee80000300800 */
[----:B------:R-:W4:Y:S04]  /*33ca0*/  LDL.LU R16, [R1+0x294] ;  /* 0x0002940001107983 */ /* 0x000f280000300800 */
[----:B------:R-:W4:Y:S04]  /*33cb0*/  LDL.LU R17, [R1+0x29c] ;  /* 0x00029c0001117983 */ /* 0x000f280000300800 */
[----:B------:R-:W4:Y:S04]  /*33cc0*/  LDL.LU R18, [R1+0x194] ;  /* 0x0001940001127983 */ /* 0x000f280000300800 */
[----:B------:R-:W4:Y:S04]  /*33cd0*/  LDL.LU R19, [R1+0x19c] ;  /* 0x00019c0001137983 */ /* 0x000f280000300800 */
[----:B------:R-:W2:Y:S01]  /*33ce0*/  LDS.128 R216, [R252] ;  /* 0x00000000fcd87984 */ /* 0x000ea20000000c00 */
[----:B------:R-:W-:Y:S06]  /*33cf0*/  BAR.SYNC.DEFER_BLOCKING 0x0 ;  /* 0x0000000000007b1d */ /* 0x000fec0000010000 */
[----:B---3--:R-:W-:Y:S02]  /*33d00*/  STSM.16.M88.4 [R0], R12 ;  /* 0x0000000c00007844 */ /* 0x008fe40000000200 */
[----:B------:R-:W-:Y:S06]  /*33d10*/  BAR.SYNC.DEFER_BLOCKING 0x0 ;  /* 0x0000000000007b1d */ /* 0x000fec0000010000 */
[----:B------:R-:W3:Y:S02]  /*33d20*/  LDS.128 R12, [R252] ;  /* 0x00000000fc0c7984 */ /* 0x000ee40000000c00 */
[----:B------:R-:W-:Y:S06]  /*33d30*/  BAR.SYNC.DEFER_BLOCKING 0x0 ;  /* 0x0000000000007b1d */ /* 0x000fec0000010000 */
[----:B----4-:R4:W-:Y:S02]  /*33d40*/  STSM.16.M88.4 [R0], R16 ;  /* 0x0000001000007844 */ /* 0x0109e40000000200 */
[----:B------:R-:W-:Y:S06]  /*33d50*/  BAR.SYNC.DEFER_BLOCKING 0x0 ;  /* 0x0000000000007b1d */ /* 0x000fec0000010000 */
[----:B----4-:R-:W4:Y:S04]  /*33d60*/  LDL.LU R16, [R1+0x94] ;  /* 0x0000940001107983 */ /* 0x010f280000300800 */
[----:B------:R-:W4:Y:S04]  /*33d70*/  LDL.LU R17, [R1+0x9c] ;  /* 0x00009c0001117983 */ /* 0x000f280000300800 */
[----:B------:R-:W3:Y:S01]  /*33d80*/  LDS.128 R28, [R252] ;  /* 0x00000000fc1c7984 */ /* 0x000ee20000000c00 */
[----:B------:R-:W-:Y:S01]  /*33d90*/  IMAD.MOV.U32 R18, RZ, RZ, R189 ;  /* 0x000000ffff127224 */ /* 0x000fe200078e00bd */
[----:B------:R-:W-:Y:S01]  /*33da0*/  MOV R19, R191 ;  /* 0x000000bf00137202 */ /* 0x000fe20000000f00 */
[----:B------:R-:W-:Y:S01]  /*33db0*/  BAR.SYNC.DEFER_BLOCKING 0x0 ;  /* 0x0000000000007b1d */ /* 0x000fe20000010000 */
[----:B------:R-:W-:Y:S01]  /*33dc0*/  IMAD.MOV.U32 R20, RZ, RZ, R125 ;  /* 0x000000ffff147224 */ /* 0x000fe200078e007d */
[----:B------:R-:W-:Y:S01]  /*33dd0*/  MOV R22, R61 ;  /* 0x0000003d00167202 */ /* 0x000fe20000000f00 */
[----:B------:R-:W-:-:S02]  /*33de0*/  IMAD.MOV.U32 R21, RZ, RZ, R127 ;  /* 0x000000ffff157224 */ /* 0x000fc400078e007f */
[----:B------:R-:W-:Y:S01]  /*33df0*/  IMAD.MOV.U32 R23, RZ, RZ, R63 ;  /* 0x000000ffff177224 */ /* 0x000fe200078e003f */
[----:B----4-:R-:W-:Y:S02]  /*33e00*/  STSM.16.M88.4 [R0], R16 ;  /* 0x0000001000007844 */ /* 0x010fe40000000200 */
[----:B------:R-:W-:Y:S06]  /*33e10*/  BAR.SYNC.DEFER_BLOCKING 0x0 ;  /* 0x0000000000007b1d */ /* 0x000fec0000010000 */
[----:B------:R-:W4:Y:S02]  /*33e20*/  LDS.128 R36, [R252] ;  /* 0x00000000fc247984 */ /* 0x000f240000000c00 */
[----:B------:R-:W-:Y:S06]  /*33e30*/  BAR.SYNC.DEFER_BLOCKING 0x0 ;  /* 0x0000000000007b1d */ /* 0x000fec0000010000 */
[----:B------:R1:W-:Y:S02]  /*33e40*/  STSM.16.M88.4 [R0], R20 ;  /* 0x0000001400007844 */ /* 0x0003e40000000200 */
[----:B------:R-:W-:Y:S06]  /*33e50*/  BAR.SYNC.DEFER_BLOCKING 0x0 ;  /* 0x0000000000007b1d */ /* 0x000fec0000010000 */
[----:B-1----:R-:W2:Y:S04]  /*33e60*/  LDL.LU R20, [R1+0x4a0] ;  /* 0x0004a00001147983 */ /* 0x002ea80000300800 */
[----:B------:R-:W2:Y:S04]  /*33e70*/  LDL.LU R21, [R1+0x4a8] ;  /* 0x0004a80001157983 */ /* 0x000ea80000300800 */
[----:B------:R-:W2:Y:S04]  /*33e80*/  LDL.LU R22, [R1+0x3a0] ;  /* 0x0003a00001167983 */ /* 0x000ea80000300800 */
[----:B------:R-:W2:Y:S04]  /*33e90*/  LDL.LU R23, [R1+0x3a8] ;  /* 0x0003a80001177983 */ /* 0x000ea80000300800 */
[----:B------:R-:W3:Y:S04]  /*33ea0*/  LDL.LU R16, [R1+0x2a0] ;  /* 0x0002a00001107983 */ /* 0x000ee80000300800 */
[----:B------:R-:W3:Y:S04]  /*33eb0*/  LDL.LU R17, [R1+0x2a8] ;  /* 0x0002a80001117983 */ /* 0x000ee80000300800 */
[----:B------:R-:W3:Y:S04]  /*33ec0*/  LDL.LU R18, [R1+0x1a0] ;  /* 0x0001a00001127983 */ /* 0x000ee80000300800 */
[----:B------:R-:W3:Y:S04]  /*33ed0*/  LDL.LU R19, [R1+0x1a8] ;  /* 0x0001a80001137983 */ /* 0x000ee80000300800 */
[----:B------:R-:W1:Y:S01]  /*33ee0*/  LDS.128 R32, [R252] ;  /* 0x00000000fc207984 */ /* 0x000e620000000c00 */
[----:B------:R-:W-:Y:S06]  /*33ef0*/  BAR.SYNC.DEFER_BLOCKING 0x0 ;  /* 0x0000000000007b1d */ /* 0x000fec0000010000 */
[----:B--2---:R-:W-:Y:S02]  /*33f00*/  STSM.16.M88.4 [R0], R20 ;  /* 0x0000001400007844 */ /* 0x004fe40000000200 */
[----:B------:R-:W-:Y:S06]  /*33f10*/  BAR.SYNC.DEFER_BLOCKING 0x0 ;  /* 0x0000000000007b1d */ /* 0x000fec0000010000 */
[----:B------:R-:W2:Y:S02]  /*33f20*/  LDS.128 R24, [R252] ;  /* 0x00000000fc187984 */ /* 0x000ea40000000c00 */
[----:B------:R-:W-:Y:S06]  /*33f30*/  BAR.SYNC.DEFER_BLOCKING 0x0 ;  /* 0x0000000000007b1d */ /* 0x000fec0000010000 */
[----:B---3--:R3:W-:Y:S02]  /*33f40*/  STSM.16.M88.4 [R0], R16 ;  /* 0x0000001000007844 */ /* 0x0087e40000000200 */
[----:B------:R-:W-:Y:S06]  /*33f50*/  BAR.SYNC.DEFER_BLOCKING 0x0 ;  /* 0x0000000000007b1d */ /* 0x000fec0000010000 */
[----:B---3--:R-:W3:Y:S04]  /*33f60*/  LDL.LU R16, [R1+0xa0] ;  /* 0x0000a00001107983 */ /* 0x008ee80000300800 */
[----:B------:R-:W3:Y:S04]  /*33f70*/  LDL.LU R17, [R1+0xa8] ;  /* 0x0000a80001117983 */ /* 0x000ee80000300800 */
[----:B------:R-:W2:Y:S01]  /*33f80*/  LDS.128 R20, [R252] ;  /* 0x00000000fc147984 */ /* 0x000ea20000000c00 */
[----:B------:R-:W-:Y:S01]  /*33f90*/  IMAD.MOV.U32 R18, RZ, RZ, R192 ;  /* 0x000000ffff127224 */ /* 0x000fe200078e00c0 */
[----:B------:R-:W-:Y:S01]  /*33fa0*/  MOV R19, R194 ;  /* 0x000000c200137202 */ /* 0x000fe20000000f00 */
[----:B------:R-:W-:Y:S01]  /*33fb0*/  BAR.SYNC.DEFER_BLOCKING 0x0 ;  /* 0x0000000000007b1d */ /* 0x000fe20000010000 */
[----:B------:R-:W-:Y:S01]  /*33fc0*/  IMAD.MOV.U32 R40, RZ, RZ, R128 ;  /* 0x000000ffff287224 */ /* 0x000fe200078e0080 */
[----:B------:R-:W-:Y:S01]  /*33fd0*/  MOV R42, R64 ;  /* 0x00000040002a7202 */ /* 0x000fe20000000f00 */
[----:B------:R-:W-:-:S02]  /*33fe0*/  IMAD.MOV.U32 R41, RZ, RZ, R130 ;  /* 0x000000ffff297224 */ /* 0x000fc400078e0082 */
[----:B------:R-:W-:Y:S01]  /*33ff0*/  IMAD.MOV.U32 R43, RZ, RZ, R66 ;  /* 0x000000ffff2b7224 */ /* 0x000fe200078e0042 */
[----:B---3--:R-:W-:Y:S02]  /*34000*/  STSM.16.M88.4 [R0], R16 ;  /* 0x0000001000007844 */ /* 0x008fe40000000200 */
[----:B------:R-:W-:Y:S06]  /*34010*/  BAR.SYNC.DEFER_BLOCKING 0x0 ;  /* 0x0000000000007b1d */ /* 0x000fec0000010000 */
[----:B------:R-:W3:Y:S02]  /*34020*/  LDS.128 R16, [R252] ;  /* 0x00000000fc107984 */ /* 0x000ee40000000c00 */
[----:B------:R-:W-:Y:S06]  /*34030*/  BAR.SYNC.DEFER_BLOCKING 0x0 ;  /* 0x0000000000007b1d */ /* 0x000fec0000010000 */
[----:B------:R4:W-:Y:S02]  /*34040*/  STSM.16.M88.4 [R0], R40 ;  /* 0x0000002800007844 */ /* 0x0009e40000000200 */
[----:B------:R-:W-:Y:S06]  /*34050*/  BAR.SYNC.DEFER_BLOCKING 0x0 ;  /* 0x0000000000007b1d */ /* 0x000fec0000010000 */
[----:B----4-:R-:W4:Y:S04]  /*34060*/  LDL.LU R40, [R1+0x4a4] ;  /* 0x0004a40001287983 */ /* 0x010f280000300800 */
[----:B------:R-:W4:Y:S04]  /*34070*/  LDL.LU R41, [R1+0x4ac] ;  /* 0x0004ac0001297983 */ /* 0x000f280000300800 */
[----:B------:R-:W4:Y:S04]  /*34080*/  LDL.LU R42, [R1+0x3a4] ;  /* 0x0003a400012a7983 */ /* 0x000f280000300800 */
[----:B------:R-:W4:Y:S04]  /*34090*/  LDL.LU R43, [R1+0x3ac] ;  /* 0x0003ac00012b7983 */ /* 0x000f280000300800 */
[----:B------:R-:W2:Y:S04]  /*340a0*/  LDL.LU R48, [R1+0x2a4] ;  /* 0x0002a40001307983 */ /* 0x000ea80000300800 */
[----:B------:R-:W2:Y:S04]  /*340b0*/  LDL.LU R49, [R1+0x2ac] ;  /* 0x0002ac0001317983 */ /* 0x000ea80000300800 */
[----:B------:R-:W2:Y:S04]  /*340c0*/  LDL.LU R50, [R1+0x1a4] ;  /* 0x0001a40001327983 */ /* 0x000ea80000300800 */
[----:B------:R-:W2:Y:S04]  /*340d0*/  LDL.LU R51, [R1+0x1ac] ;  /* 0x0001ac0001337983 */ /* 0x000ea80000300800 */
[----:B------:R-:W3:Y:S01]  /*340e0*/  LDS.128 R44, [R252] ;  /* 0x00000000fc2c7984 */ /* 0x000ee20000000c00 */
[----:B------:R-:W-:Y:S06]  /*340f0*/  BAR.SYNC.DEFER_BLOCKING 0x0 ;  /* 0x0000000000007b1d */ /* 0x000fec0000010000 */
[----:B----4-:R-:W-:Y:S02]  /*34100*/  STSM.16.M88.4 [R0], R40 ;  /* 0x0000002800007844 */ /* 0x010fe40000000200 */
[----:B------:R-:W-:Y:S06]  /*34110*/  BAR.SYNC.DEFER_BLOCKING 0x0 ;  /* 0x0000000000007b1d */ /* 0x000fec0000010000 */
[----:B------:R-:W4:Y:S02]  /*34120*/  LDS.128 R40, [R252] ;  /* 0x00000000fc287984 */ /* 0x000f240000000c00 */
[----:B------:R-:W-:Y:S06]  /*34130*/  BAR.SYNC.DEFER_BLOCKING 0x0 ;  /* 0x0000000000007b1d */ /* 0x000fec0000010000 */
[----:B--2---:R2:W-:Y:S02]  /*34140*/  STSM.16.M88.4 [R0], R48 ;  /* 0x0000003000007844 */ /* 0x0045e40000000200 */
[----:B------:R-:W-:Y:S06]  /*34150*/  BAR.SYNC.DEFER_BLOCKING 0x0 ;  /* 0x0000000000007b1d */ /* 0x000fec0000010000 */
[----:B--2---:R-:W2:Y:S04]  /*34160*/  LDL.LU R48, [R1+0xa4] ;  /* 0x0000a40001307983 */ /* 0x004ea80000300800 */
[----:B------:R-:W2:Y:S01]  /*34170*/  LDL.LU R49, [R1+0xac] ;  /* 0x0000ac0001317983 */ /* 0x000ea20000300800 */
[----:B------:R-:W-:Y:S01]  /*34180*/  IMAD.MOV.U32 R50, RZ, RZ, R193 ;  /* 0x000000ffff327224 */ /* 0x000fe200078e00c1 */
[----:B------:R-:W-:-:S02]  /*34190*/  MOV R51, R195 ;  /* 0x000000c300337202 */ /* 0x000fc40000000f00 */
[----:B------:R-:W3:Y:S04]  /*341a0*/  LDL.LU R56, [R1+0x4b0] ;  /* 0x0004b00001387983 */ /* 0x000ee80000300800 */
[----:B------:R-:W4:Y:S01]  /*341b0*/  LDS.128 R88, [R252] ;  /* 0x00000000fc587984 */ /* 0x000f220000000c00 */
[----:B------:R-:W-:Y:S06]  /*341c0*/  BAR.SYNC.DEFER_BLOCKING 0x0 ;  /* 0x0000000000007b1d */ /* 0x000fec0000010000 */
[----:B------:R-:W3:Y:S04]  /*341d0*/  LDL.LU R57, [R1+0x4b8] ;  /* 0x0004b80001397983 */ /* 0x000ee80000300800 */
[----:B------:R-:W3:Y:S04]  /*341e0*/  LDL.LU R58, [R1+0x3b0] ;  /* 0x0003b000013a7983 */ /* 0x000ee80000300800 */
[----:B------:R-:W3:Y:S01]  /*341f0*/  LDL.LU R59, [R1+0x3b8] ;  /* 0x0003b800013b7983 */ /* 0x000ee20000300800 */
[----:B------:R-:W-:Y:S01]  /*34200*/  MOV R54, R65 ;  /* 0x0000004100367202 */ /* 0x000fe20000000f00 */
[----:B------:R-:W-:-:S02]  /*34210*/  IMAD.MOV.U32 R55, RZ, RZ, R67 ;  /* 0x000000ffff377224 */ /* 0x000fc400078e0043 */
[----:B------:R-:W-:Y:S02]  /*34220*/  IMAD.MOV.U32 R52, RZ, RZ, R129 ;  /* 0x000000ffff347224 */ /* 0x000fe400078e0081 */
[----:B------:R-:W-:Y:S01]  /*34230*/  IMAD.MOV.U32 R53, RZ, RZ, R131 ;  /* 0x000000ffff357224 */ /* 0x000fe200078e0083 */
[----:B--2---:R-:W-:Y:S01]  /*34240*/  STSM.16.M88.4 [R0], R48 ;  /* 0x0000003000007844 */ /* 0x004fe20000000200 */
[----:B------:R-:W-:Y:S06]  /*34250*/  BAR.SYNC.DEFER_BLOCKING 0x0 ;  /* 0x0000000000007b1d */ /* 0x000fec0000010000 */
[----:B------:R-:W2:Y:S02]  /*34260*/  LDS.128 R64, [R252] ;  /* 0x00000000fc407984 */ /* 0x000ea40000000c00 */
[----:B------:R-:W-:Y:S06]  /*34270*/  BAR.SYNC.DEFER_BLOCKING 0x0 ;  /* 0x0000000000007b1d */ /* 0x000fec0000010000 */
[----:B------:R1:W-:Y:S02]  /*34280*/  STSM.16.M88.4 [R0], R52 ;  /* 0x0000003400007844 */ /* 0x0003e40000000200 */
[----:B------:R-:W-:Y:S06]  /*34290*/  BAR.SYNC.DEFER_BLOCKING 0x0 ;  /* 0x0000000000007b1d */ /* 0x000fec0000010000 */
[----:B-1----:R-:W4:Y:S04]  /*342a0*/  LDL.LU R52, [R1+0x2b0] ;  /* 0x0002b00001347983 */ /* 0x002f280000300800 */
[----:B------:R-:W4:Y:S04]  /*342b0*/  LDL.LU R53, [R1+0x2b8] ;  /* 0x0002b80001357983 */ /* 0x000f280000300800 */
[----:B------:R-:W4:Y:S04]  /*342c0*/  LDL.LU R54, [R1+0x1b0] ;  /* 0x0001b00001367983 */ /* 0x000f280000300800 */
[----:B------:R-:W4:Y:S04]  /*342d0*/  LDL.LU R55, [R1+0x1b8] ;  /* 0x0001b80001377983 */ /* 0x000f280000300800 */
[----:B------:R-:W1:Y:S01]  /*342e0*/  LDS.128 R60, [R252] ;  /* 0x00000000fc3c7984 */ /* 0x000e620000000c00 */
        /* <DEDUP_REMOVED lines=23> */
[----:B--2---:R-:W2:Y:S04]  /*34460*/  LDL.LU R92, [R1+0x4b4] ;  /* 0x0004b400015c7983 */ /* 0x004ea80000300800 */
[----:B------:R-:W2:Y:S04]  /*34470*/  LDL.LU R93, [R1+0x4bc] ;  /* 0x0004bc00015d7983 */ /* 0x000ea80000300800 */
[----:B------:R-:W2:Y:S04]  /*34480*/  LDL.LU R94, [R1+0x3b4] ;  /* 0x0003b400015e7983 */ /* 0x000ea80000300800 */
[----:B------:R-:W2:Y:S04]  /*34490*/  LDL.LU R95, [R1+0x3bc] ;  /* 0x0003bc00015f7983 */ /* 0x000ea80000300800 */
[----:B------:R-:W3:Y:S04]  /*344a0*/  LDL.LU R100, [R1+0x2b4] ;  /* 0x0002b40001647983 */ /* 0x000ee80000300800 */
[----:B------:R-:W3:Y:S04]  /*344b0*/  LDL.LU R101, [R1+0x2bc] ;  /* 0x0002bc0001657983 */ /* 0x000ee80000300800 */
[----:B------:R-:W3:Y:S04]  /*344c0*/  LDL.LU R102, [R1+0x1b4] ;  /* 0x0001b40001667983 */ /* 0x000ee80000300800 */
[----:B------:R-:W3:Y:S04]  /*344d0*/  LDL.LU R103, [R1+0x1bc] ;  /* 0x0001bc0001677983 */ /* 0x000ee80000300800 */
[----:B------:R-:W4:Y:S01]  /*344e0*/  LDS.128 R96, [R252] ;  /* 0x00000000fc607984 */ /* 0x000f220000000c00 */
[----:B------:R-:W-:Y:S06]  /*344f0*/  BAR.SYNC.DEFER_BLOCKING 0x0 ;  /* 0x0000000000007b1d */ /* 0x000fec0000010000 */
[----:B--2---:R-:W-:Y:S02]  /*34500*/  STSM.16.M88.4 [R0], R92 ;  /* 0x0000005c00007844 */ /* 0x004fe40000000200 */
[----:B------:R-:W-:Y:S06]  /*34510*/  BAR.SYNC.DEFER_BLOCKING 0x0 ;  /* 0x0000000000007b1d */ /* 0x000fec0000010000 */
[----:B------:R-:W2:Y:S02]  /*34520*/  LDS.128 R92, [R252] ;  /* 0x00000000fc5c7984 */ /* 0x000ea40000000c00 */
[----:B------:R-:W-:Y:S06]  /*34530*/  BAR.SYNC.DEFER_BLOCKING 0x0 ;  /* 0x0000000000007b1d */ /* 0x000fec0000010000 */
[----:B---3--:R3:W-:Y:S01]  /*34540*/  STSM.16.M88.4 [R0], R100 ;  /* 0x0000006400007844 */ /* 0x0087e20000000200 */
[----:B------:R-:W-:Y:S01]  /*34550*/  MOV R106, R69 ;  /* 0x00000045006a7202 */ /* 0x000fe20000000f00 */
[----:B------:R-:W-:Y:S01]  /*34560*/  IMAD.MOV.U32 R107, RZ, RZ, R71 ;  /* 0x000000ffff6b7224 */ /* 0x000fe200078e0047 */
[----:B------:R-:W-:Y:S06]  /*34570*/  BAR.SYNC.DEFER_BLOCKING 0x0 ;  /* 0x0000000000007b1d */ /* 0x000fec0000010000 */
[----:B---3--:R-:W3:Y:S04]  /*34580*/  LDL.LU R100, [R1+0xb4] ;  /* 0x0000b40001647983 */ /* 0x008ee80000300800 */
[----:B------:R-:W3:Y:S04]  /*34590*/  LDL.LU R101, [R1+0xbc] ;  /* 0x0000bc0001657983 */ /* 0x000ee80000300800 */
[----:B------:R-:W4:Y:S04]  /*345a0*/  LDL.LU R68, [R1+0x4c0] ;  /* 0x0004c00001447983 */ /* 0x000f280000300800 */
[----:B------:R-:W4:Y:S04]  /*345b0*/  LDL.LU R69, [R1+0x4c8] ;  /* 0x0004c80001457983 */ /* 0x000f280000300800 */
[----:B------:R-:W4:Y:S04]  /*345c0*/  LDL.LU R70, [R1+0x3c0] ;  /* 0x0003c00001467983 */ /* 0x000f280000300800 */
[----:B------:R-:W4:Y:S04]  /*345d0*/  LDL.LU R71, [R1+0x3c8] ;  /* 0x0003c80001477983 */ /* 0x000f280000300800 */
[----:B------:R-:W2:Y:S01]  /*345e0*/  LDS.128 R116, [R252] ;  /* 0x00000000fc747984 */ /* 0x000ea20000000c00 */
[----:B------:R-:W-:Y:S01]  /*345f0*/  IMAD.MOV.U32 R102, RZ, RZ, R197 ;  /* 0x000000ffff667224 */ /* 0x000fe200078e00c5 */
[----:B------:R-:W-:Y:S01]  /*34600*/  MOV R103, R199 ;  /* 0x000000c700677202 */ /* 0x000fe20000000f00 */
[----:B------:R-:W-:Y:S01]  /*34610*/  BAR.SYNC.DEFER_BLOCKING 0x0 ;  /* 0x0000000000007b1d */ /* 0x000fe20000010000 */
[----:B------:R-:W-:-:S02]  /*34620*/  IMAD.MOV.U32 R104, RZ, RZ, R133 ;  /* 0x000000ffff687224 */ /* 0x000fc400078e0085 */
[----:B------:R-:W-:-:S03]  /*34630*/  IMAD.MOV.U32 R105, RZ, RZ, R135 ;  /* 0x000000ffff697224 */ /* 0x000fc600078e0087 */
[----:B---3--:R3:W-:Y:S02]  /*34640*/  STSM.16.M88.4 [R0], R100 ;  /* 0x0000006400007844 */ /* 0x0087e40000000200 */
[----:B------:R-:W-:Y:S06]  /*34650*/  BAR.SYNC.DEFER_BLOCKING 0x0 ;  /* 0x0000000000007b1d */ /* 0x000fec0000010000 */
[----:B---3--:R-:W3:Y:S04]  /*34660*/  LDL.LU R100, [R1+0x2c0] ;  /* 0x0002c00001647983 */ /* 0x008ee80000300800 */
[----:B------:R-:W3:Y:S04]  /*34670*/  LDL.LU R101, [R1+0x2c8] ;  /* 0x0002c80001657983 */ /* 0x000ee80000300800 */
[----:B------:R-:W3:Y:S04]  /*34680*/  LDL.LU R102, [R1+0x1c0] ;  /* 0x0001c00001667983 */ /* 0x000ee80000300800 */
[----:B------:R-:W3:Y:S04]  /*34690*/  LDL.LU R103, [R1+0x1c8] ;  /* 0x0001c80001677983 */ /* 0x000ee80000300800 */
[----:B------:R-:W2:Y:S01]  /*346a0*/  LDS.128 R112, [R252] ;  /* 0x00000000fc707984 */ /* 0x000ea20000000c00 */
[----:B------:R-:W-:Y:S06]  /*346b0*/  BAR.SYNC.DEFER_BLOCKING 0x0 ;  /* 0x0000000000007b1d */ /* 0x000fec0000010000 */
[----:B------:R-:W-:Y:S02]  /*346c0*/  STSM.16.M88.4 [R0], R104 ;  /* 0x0000006800007844 */ /* 0x000fe40000000200 */
[----:B------:R-:W-:Y:S06]  /*346d0*/  BAR.SYNC.DEFER_BLOCKING 0x0 ;  /* 0x0000000000007b1d */ /* 0x000fec0000010000 */
[----:B------:R-:W2:Y:S02]  /*346e0*/  LDS.128 R108, [R252] ;  /* 0x00000000fc6c7984 */ /* 0x000ea40000000c00 */
[----:B------:R-:W-:Y:S06]  /*346f0*/  BAR.SYNC.DEFER_BLOCKING 0x0 ;  /* 0x0000000000007b1d */ /* 0x000fec0000010000 */
[----:B----4-:R-:W-:Y:S02]  /*34700*/  STSM.16.M88.4 [R0], R68 ;  /* 0x0000004400007844 */ /* 0x010fe40000000200 */
[----:B------:R-:W-:Y:S06]  /*34710*/  BAR.SYNC.DEFER_BLOCKING 0x0 ;  /* 0x0000000000007b1d */ /* 0x000fec0000010000 */
[----:B------:R-:W4:Y:S02]  /*34720*/  LDS.128 R68, [R252] ;  /* 0x00000000fc447984 */ /* 0x000f240000000c00 */
[----:B------:R-:W-:Y:S06]  /*34730*/  BAR.SYNC.DEFER_BLOCKING 0x0 ;  /* 0x0000000000007b1d */ /* 0x000fec0000010000 */
[----:B---3--:R3:W-:Y:S02]  /*34740*/  STSM.16.M88.4 [R0], R100 ;  /* 0x0000006400007844 */ /* 0x0087e40000000200 */
[----:B------:R-:W-:Y:S06]  /*34750*/  BAR.SYNC.DEFER_BLOCKING 0x0 ;  /* 0x0000000000007b1d */ /* 0x000fec0000010000 */
[----:B---3--:R-:W3:Y:S04]  /*34760*/  LDL.LU R100, [R1+0xc0] ;  /* 0x0000c00001647983 */ /* 0x008ee80000300800 */
[----:B------:R-:W3:Y:S04]  /*34770*/  LDL.LU R101, [R1+0xc8] ;  /* 0x0000c80001657983 */ /* 0x000ee80000300800 */
[----:B------:R-:W4:Y:S01]  /*34780*/  LDS.128 R104, [R252] ;  /* 0x00000000fc687984 */ /* 0x000f220000000c00 */
        /* <DEDUP_REMOVED lines=13> */
[----:B-1----:R-:W2:Y:S04]  /*34860*/  LDL.LU R120, [R1+0x4c4] ;  /* 0x0004c40001787983 */ /* 0x002ea80000300800 */
[----:B------:R-:W2:Y:S04]  /*34870*/  LDL.LU R121, [R1+0x4cc] ;  /* 0x0004cc0001797983 */ /* 0x000ea80000300800 */
[----:B------:R-:W2:Y:S04]  /*34880*/  LDL.LU R122, [R1+0x3c4] ;  /* 0x0003c400017a7983 */ /* 0x000ea80000300800 */
[----:B------:R-:W2:Y:S04]  /*34890*/  LDL.LU R123, [R1+0x3cc] ;  /* 0x0003cc00017b7983 */ /* 0x000ea80000300800 */
[----:B------:R-:W4:Y:S04]  /*348a0*/  LDL.LU R128, [R1+0x2c4] ;  /* 0x0002c40001807983 */ /* 0x000f280000300800 */
[----:B------:R-:W4:Y:S04]  /*348b0*/  LDL.LU R129, [R1+0x2cc] ;  /* 0x0002cc0001817983 */ /* 0x000f280000300800 */
[----:B------:R-:W4:Y:S04]  /*348c0*/  LDL.LU R130, [R1+0x1c4] ;  /* 0x0001c40001827983 */ /* 0x000f280000300800 */
[----:B------:R-:W4:Y:S04]  /*348d0*/  LDL.LU R131, [R1+0x1cc] ;  /* 0x0001cc0001837983 */ /* 0x000f280000300800 */
[----:B------:R-:W3:Y:S04]  /*348e0*/  LDL.LU R132, [R1+0xc4] ;  /* 0x0000c40001847983 */ /* 0x000ee80000300800 */
[----:B------:R-:W3:Y:S04]  /*348f0*/  LDL.LU R133, [R1+0xcc] ;  /* 0x0000cc0001857983 */ /* 0x000ee80000300800 */
[----:B------:R-:W1:Y:S01]  /*34900*/  LDS.128 R124, [R252] ;  /* 0x00000000fc7c7984 */ /* 0x000e620000000c00 */
[----:B------:R-:W-:Y:S01]  /*34910*/  BAR.SYNC.DEFER_BLOCKING 0x0 ;  /* 0x0000000000007b1d */ /* 0x000fe20000010000 */
[----:B------:R-:W-:Y:S01]  /*34920*/  IMAD.MOV.U32 R134, RZ, RZ, R201 ;  /* 0x000000ffff867224 */ /* 0x000fe200078e00c9 */
[----:B------:R-:W-:-:S02]  /*34930*/  MOV R135, R203 ;  /* 0x000000cb00877202 */ /* 0x000fc40000000f00 */
[----:B------:R-:W-:Y:S01]  /*34940*/  MOV R154, R73 ;  /* 0x00000049009a7202 */ /* 0x000fe20000000f00 */
[----:B------:R-:W-:Y:S01]  /*34950*/  IMAD.MOV.U32 R155, RZ, RZ, R75 ;  /* 0x000000ffff9b7224 */ /* 0x000fe200078e004b */
[----:B------:R-:W3:Y:S04]  /*34960*/  LDL.LU R72, [R1+0x4d0] ;  /* 0x0004d00001487983 */ /* 0x000ee80000300800 */
[----:B------:R-:W3:Y:S04]  /*34970*/  LDL.LU R73, [R1+0x4d8] ;  /* 0x0004d80001497983 */ /* 0x000ee80000300800 */
[----:B------:R-:W3:Y:S04]  /*34980*/  LDL.LU R74, [R1+0x3d0] ;  /* 0x0003d000014a7983 */ /* 0x000ee80000300800 */
[----:B------:R-:W3:Y:S01]  /*34990*/  LDL.LU R75, [R1+0x3d8] ;  /* 0x0003d800014b7983 */ /* 0x000ee20000300800 */
[----:B------:R-:W-:-:S02]  /*349a0*/  IMAD.MOV.U32 R152, RZ, RZ, R137 ;  /* 0x000000ffff987224 */ /* 0x000fc400078e0089 */
[----:B------:R-:W-:Y:S01]  /*349b0*/  IMAD.MOV.U32 R153, RZ, RZ, R139 ;  /* 0x000000ffff997224 */ /* 0x000fe200078e008b */
[----:B--2---:R-:W-:Y:S01]  /*349c0*/  STSM.16.M88.4 [R0], R120 ;  /* 0x0000007800007844 */ /* 0x004fe20000000200 */
[----:B------:R-:W-:Y:S06]  /*349d0*/  BAR.SYNC.DEFER_BLOCKING 0x0 ;  /* 0x0000000000007b1d */ /* 0x000fec0000010000 */
[----:B------:R-:W2:Y:S02]  /*349e0*/  LDS.128 R120, [R252] ;  /* 0x00000000fc787984 */ /* 0x000ea40000000c00 */
[----:B------:R-:W-:Y:S06]  /*349f0*/  BAR.SYNC.DEFER_BLOCKING 0x0 ;  /* 0x0000000000007b1d */ /* 0x000fec0000010000 */
[----:B----4-:R-:W-:Y:S02]  /*34a00*/  STSM.16.M88.4 [R0], R128 ;  /* 0x0000008000007844 */ /* 0x010fe40000000200 */
[----:B------:R-:W-:Y:S06]  /*34a10*/  BAR.SYNC.DEFER_BLOCKING 0x0 ;  /* 0x0000000000007b1d */ /* 0x000fec0000010000 */
[----:B------:R-:W4:Y:S02]  /*34a20*/  LDS.128 R128, [R252] ;  /* 0x00000000fc807984 */ /* 0x000f240000000c00 */
[----:B------:R-:W-:Y:S06]  /*34a30*/  BAR.SYNC.DEFER_BLOCKING 0x0 ;  /* 0x0000000000007b1d */ /* 0x000fec0000010000 */
        /* <DEDUP_REMOVED lines=12> */
[----:B------:R-:W1:Y:S01]  /*34b00*/  LDS.128 R132, [R252] ;  /* 0x00000000fc847984 */ /* 0x000e620000000c00 */
[----:B------:R-:W-:Y:S06]  /*34b10*/  BAR.SYNC.DEFER_BLOCKING 0x0 ;  /* 0x0000000000007b1d */ /* 0x000fec0000010000 */
[----:B------:R-:W-:Y:S02]  /*34b20*/  STSM.16.M88.4 [R0], R72 ;  /* 0x0000004800007844 */ /* 0x000fe40000000200 */
[----:B------:R-:W-:Y:S06]  /*34b30*/  BAR.SYNC.DEFER_BLOCKING 0x0 ;  /* 0x0000000000007b1d */ /* 0x000fec0000010000 */
[----:B------:R-:W1:Y:S02]  /*34b40*/  LDS.128 R72, [R252] ;  /* 0x00000000fc487984 */ /* 0x000e640000000c00 */
[----:B------:R-:W-:Y:S01]  /*34b50*/  BAR.SYNC.DEFER_BLOCKING 0x0 ;  /* 0x0000000000007b1d */ /* 0x000fe20000010000 */
[----:B------:R-:W-:Y:S01]  /*34b60*/  IMAD.MOV.U32 R162, RZ, RZ, R204 ;  /* 0x000000ffffa27224 */ /* 0x000fe200078e00cc */
[----:B------:R-:W-:-:S04]  /*34b70*/  MOV R163, R206 ;  /* 0x000000ce00a37202 */ /* 0x000fc80000000f00 */
[----:B--2---:R2:W-:Y:S02]  /*34b80*/  STSM.16.M88.4 [R0], R152 ;  /* 0x0000009800007844 */ /* 0x0045e40000000200 */
[----:B------:R-:W-:Y:S06]  /*34b90*/  BAR.SYNC.DEFER_BLOCKING 0x0 ;  /* 0x0000000000007b1d */ /* 0x000fec0000010000 */
[----:B------:R-:W1:Y:S02]  /*34ba0*/  LDS.128 R156, [R252] ;  /* 0x00000000fc9c7984 */ /* 0x000e640000000c00 */
[----:B------:R-:W-:Y:S06]  /*34bb0*/  BAR.SYNC.DEFER_BLOCKING 0x0 ;  /* 0x0000000000007b1d */ /* 0x000fec0000010000 */
[----:B----4-:R-:W-:Y:S02]  /*34bc0*/  STSM.16.M88.4 [R0], R160 ;  /* 0x000000a000007844 */ /* 0x010fe40000000200 */
[----:B------:R-:W-:Y:S01]  /*34bd0*/  BAR.SYNC.DEFER_BLOCKING 0x0 ;  /* 0x0000000000007b1d */ /* 0x000fe20000010000 */
[----:B--2---:R-:W-:Y:S01]  /*34be0*/  IMAD.MOV.U32 R152, RZ, RZ, R140 ;  /* 0x000000ffff987224 */ /* 0x004fe200078e008c */
[----:B------:R-:W-:Y:S01]  /*34bf0*/  MOV R154, R76 ;  /* 0x0000004c009a7202 */ /* 0x000fe20000000f00 */
[----:B------:R-:W-:-:S03]  /*34c00*/  IMAD.MOV.U32 R153, RZ, RZ, R142 ;  /* 0x000000ffff997224 */ /* 0x000fc600078e008e */
[----:B------:R-:W2:Y:S01]  /*34c10*/  LDS.128 R160, [R252] ;  /* 0x00000000fca07984 */ /* 0x000ea20000000c00 */
[----:B------:R-:W-:Y:S01]  /*34c20*/  IMAD.MOV.U32 R155, RZ, RZ, R78 ;  /* 0x000000ffff9b7224 */ /* 0x000fe200078e004e */
[----:B------:R-:W-:Y:S06]  /*34c30*/  BAR.SYNC.DEFER_BLOCKING 0x0 ;  /* 0x0000000000007b1d */ /* 0x000fec0000010000 */
[----:B------:R4:W-:Y:S02]  /*34c40*/  STSM.16.M88.4 [R0], R152 ;  /* 0x0000009800007844 */ /* 0x0009e40000000200 */
[----:B------:R-:W-:Y:S06]  /*34c50*/  BAR.SYNC.DEFER_BLOCKING 0x0 ;  /* 0x0000000000007b1d */ /* 0x000fec0000010000 */
[----:B----4-:R-:W4:Y:S04]  /*34c60*/  LDL.LU R152, [R1+0x4d4] ;  /* 0x0004d40001987983 */ /* 0x010f280000300800 */
[----:B------:R-:W4:Y:S04]  /*34c70*/  LDL.LU R153, [R1+0x4dc] ;  /* 0x0004dc0001997983 */ /* 0x000f280000300800 */
[----:B------:R-:W4:Y:S04]  /*34c80*/  LDL.LU R154, [R1+0x3d4] ;  /* 0x0003d400019a7983 */ /* 0x000f280000300800 */
[----:B------:R-:W4:Y:S04]  /*34c90*/  LDL.LU R155, [R1+0x3dc] ;  /* 0x0003dc00019b7983 */ /* 0x000f280000300800 */
[----:B------:R-:W3:Y:S04]  /*34ca0*/  LDL.LU R164, [R1+0x2d4] ;  /* 0x0002d40001a47983 */ /* 0x000ee80000300800 */
[----:B------:R-:W3:Y:S04]  /*34cb0*/  LDL.LU R165, [R1+0x2dc] ;  /* 0x0002dc0001a57983 */ /* 0x000ee80000300800 */
[----:B------:R-:W3:Y:S04]  /*34cc0*/  LDL.LU R166, [R1+0x1d4] ;  /* 0x0001d40001a67983 */ /* 0x000ee80000300800 */
[----:B------:R-:W3:Y:S04]  /*34cd0*/  LDL.LU R167, [R1+0x1dc] ;  /* 0x0001dc0001a77983 */ /* 0x000ee80000300800 */
[----:B------:R-:W2:Y:S01]  /*34ce0*/  LDS.128 R168, [R252] ;  /* 0x00000000fca87984 */ /* 0x000ea20000000c00 */
        /* <DEDUP_REMOVED lines=13> */
[----:B------:R-:W2:Y:S04]  /*34dc0*/  LDL.LU R188, [R1+0x4e0] ;  /* 0x0004e00001bc7983 */ /* 0x000ea80000300800 */
[----:B------:R-:W2:Y:S04]  /*34dd0*/  LDL.LU R189, [R1+0x4e8] ;  /* 0x0004e80001bd7983 */ /* 0x000ea80000300800 */
[----:B------:R-:W2:Y:S04]  /*34de0*/  LDL.LU R190, [R1+0x3e0] ;  /* 0x0003e00001be7983 */ /* 0x000ea80000300800 */
[----:B------:R-:W2:Y:S04]  /*34df0*/  LDL.LU R191, [R1+0x3e8] ;  /* 0x0003e80001bf7983 */ /* 0x000ea80000300800 */
[----:B------:R-:W4:Y:S04]  /*34e00*/  LDL.LU R76, [R1+0x2e0] ;  /* 0x0002e000014c7983 */ /* 0x000f280000300800 */
[----:B------:R-:W4:Y:S04]  /*34e10*/  LDL.LU R77, [R1+0x2e8] ;  /* 0x0002e800014d7983 */ /* 0x000f280000300800 */
[----:B------:R-:W4:Y:S04]  /*34e20*/  LDL.LU R78, [R1+0x1e0] ;  /* 0x0001e000014e7983 */ /* 0x000f280000300800 */
[----:B------:R-:W4:Y:S04]  /*34e30*/  LDL.LU R79, [R1+0x1e8] ;  /* 0x0001e800014f7983 */ /* 0x000f280000300800 */
[----:B------:R-:W4:Y:S04]  /*34e40*/  LDL.LU R184, [R1+0xe0] ;  /* 0x0000e00001b87983 */ /* 0x000f280000300800 */
[----:B------:R-:W4:Y:S04]  /*34e50*/  LDL.LU R185, [R1+0xe8] ;  /* 0x0000e80001b97983 */ /* 0x000f280000300800 */
[----:B------:R-:W1:Y:S01]  /*34e60*/  LDS.128 R176, [R252] ;  /* 0x00000000fcb07984 */ /* 0x000e620000000c00 */
[----:B------:R-:W-:Y:S01]  /*34e70*/  IMAD.MOV.U32 R166, RZ, RZ, R205 ;  /* 0x000000ffffa67224 */ /* 0x000fe200078e00cd */
[----:B------:R-:W-:Y:S01]  /*34e80*/  MOV R167, R207 ;  /* 0x000000cf00a77202 */ /* 0x000fe20000000f00 */
[----:B------:R-:W-:Y:S01]  /*34e90*/  BAR.SYNC.DEFER_BLOCKING 0x0 ;  /* 0x0000000000007b1d */ /* 0x000fe20000010000 */
[----:B------:R-:W-:Y:S01]  /*34ea0*/  IMAD.MOV.U32 R186, RZ, RZ, R208 ;  /* 0x000000ffffba7224 */ /* 0x000fe200078e00d0 */
[----:B------:R-:W-:Y:S01]  /*34eb0*/  MOV R187, R210 ;  /* 0x000000d200bb7202 */ /* 0x000fe20000000f00 */
[----:B------:R-:W-:Y:S01]  /*34ec0*/  IMAD.MOV.U32 R180, RZ, RZ, R144 ;  /* 0x000000ffffb47224 */ /* 0x000fe200078e0090 */
[----:B------:R-:W-:Y:S01]  /*34ed0*/  MOV R182, R80 ;  /* 0x0000005000b67202 */ /* 0x000fe20000000f00 */
[----:B------:R-:W-:-:S02]  /*34ee0*/  IMAD.MOV.U32 R181, RZ, RZ, R146 ;  /* 0x000000ffffb57224 */ /* 0x000fc400078e0092 */
[----:B------:R-:W-:Y:S01]  /*34ef0*/  IMAD.MOV.U32 R183, RZ, RZ, R82 ;  /* 0x000000ffffb77224 */ /* 0x000fe200078e0052 */
[----:B---3--:R-:W-:Y:S01]  /*34f00*/  STSM.16.M88.4 [R0], R164 ;  /* 0x000000a400007844 */ /* 0x008fe20000000200 */
[----:B------:R-:W-:Y:S06]  /*34f10*/  BAR.SYNC.DEFER_BLOCKING 0x0 ;  /* 0x0000000000007b1d */ /* 0x000fec0000010000 */
[----:B------:R-:W3:Y:S02]  /*34f20*/  LDS.128 R172, [R252] ;  /* 0x00000000fcac7984 */ /* 0x000ee40000000c00 */
[----:B------:R-:W-:Y:S06]  /*34f30*/  BAR.SYNC.DEFER_BLOCKING 0x0 ;  /* 0x0000000000007b1d */ /* 0x000fec0000010000 */
[----:B------:R-:W-:Y:S02]  /*34f40*/  STSM.16.M88.4 [R0], R140 ;  /* 0x0000008c00007844 */ /* 0x000fe40000000200 */
[----:B------:R-:W-:Y:S06]  /*34f50*/  BAR.SYNC.DEFER_BLOCKING 0x0 ;  /* 0x0000000000007b1d */ /* 0x000fec0000010000 */
[----:B------:R-:W3:Y:S02]  /*34f60*/  LDS.128 R164, [R252] ;  /* 0x00000000fca47984 */ /* 0x000ee40000000c00 */
[----:B------:R-:W-:Y:S06]  /*34f70*/  BAR.SYNC.DEFER_BLOCKING 0x0 ;  /* 0x0000000000007b1d */ /* 0x000fec0000010000 */
[----:B--2---:R-:W-:Y:S02]  /*34f80*/  STSM.16.M88.4 [R0], R188 ;  /* 0x000000bc00007844 */ /* 0x004fe40000000200 */
[----:B------:R-:W-:Y:S06]  /*34f90*/  BAR.SYNC.DEFER_BLOCKING 0x0 ;  /* 0x0000000000007b1d */ /* 0x000fec0000010000 */
[----:B------:R-:W2:Y:S02]  /*34fa0*/  LDS.128 R140, [R252] ;  /* 0x00000000fc8c7984 */ /* 0x000ea40000000c00 */
[----:B------:R-:W-:Y:S06]  /*34fb0*/  BAR.SYNC.DEFER_BLOCKING 0x0 ;  /* 0x0000000000007b1d */ /* 0x000fec0000010000 */
[----:B----4-:R-:W-:Y:S02]  /*34fc0*/  STSM.16.M88.4 [R0], R76 ;  /* 0x0000004c00007844 */ /* 0x010fe40000000200 */
[----:B------:R-:W-:Y:S06]  /*34fd0*/  BAR.SYNC.DEFER_BLOCKING 0x0 ;  /* 0x0000000000007b1d */ /* 0x000fec0000010000 */
[----:B------:R-:W4:Y:S02]  /*34fe0*/  LDS.128 R76, [R252] ;  /* 0x00000000fc4c7984 */ /* 0x000f240000000c00 */
[----:B------:R-:W-:Y:S06]  /*34ff0*/  BAR.SYNC.DEFER_BLOCKING 0x0 ;  /* 0x0000000000007b1d */ /* 0x000fec0000010000 */
[----:B------:R-:W-:Y:S02]  /*35000*/  STSM.16.M88.4 [R0], R184 ;  /* 0x000000b800007844 */ /* 0x000fe40000000200 */
[----:B------:R-:W-:Y:S06]  /*35010*/  BAR.SYNC.DEFER_BLOCKING 0x0 ;  /* 0x0000000000007b1d */ /* 0x000fec0000010000 */
[----:B------:R-:W4:Y:S02]  /*35020*/  LDS.128 R184, [R252] ;  /* 0x00000000fcb87984 */ /* 0x000f240000000c00 */
[----:B------:R-:W-:Y:S06]  /*35030*/  BAR.SYNC.DEFER_BLOCKING 0x0 ;  /* 0x0000000000007b1d */ /* 0x000fec0000010000 */
[----:B------:R1:W-:Y:S02]  /*35040*/  STSM.16.M88.4 [R0], R180 ;  /* 0x000000b400007844 */ /* 0x0003e40000000200 */
[----:B------:R-:W-:Y:S06]  /*35050*/  BAR.SYNC.DEFER_BLOCKING 0x0 ;  /* 0x0000000000007b1d */ /* 0x000fec0000010000 */
[----:B-1----:R-:W3:Y:S04]  /*35060*/  LDL.LU R180, [R1+0x4e4] ;  /* 0x0004e40001b47983 */ /* 0x002ee80000300800 */
[----:B------:R-:W3:Y:S04]  /*35070*/  LDL.LU R181, [R1+0x4ec] ;  /* 0x0004ec0001b57983 */ /* 0x000ee80000300800 */
[----:B------:R-:W3:Y:S04]  /*35080*/  LDL.LU R182, [R1+0x3e4] ;  /* 0x0003e40001b67983 */ /* 0x000ee80000300800 */
[----:B------:R-:W3:Y:S04]  /*35090*/  LDL.LU R183, [R1+0x3ec] ;  /* 0x0003ec0001b77983 */ /* 0x000ee80000300800 */
[----:B------:R-:W2:Y:S04]  /*350a0*/  LDL.LU R188, [R1+0x2e4] ;  /* 0x0002e40001bc7983 */ /* 0x000ea80000300800 */
[----:B------:R-:W2:Y:S04]  /*350b0*/  LDL.LU R189, [R1+0x2ec] ;  /* 0x0002ec0001bd7983 */ /* 0x000ea80000300800 */
[----:B------:R-:W2:Y:S04]  /*350c0*/  LDL.LU R190, [R1+0x1e4] ;  /* 0x0001e40001be7983 */ /* 0x000ea80000300800 */
[----:B------:R-:W2:Y:S04]  /*350d0*/  LDL.LU R191, [R1+0x1ec] ;  /* 0x0001ec0001bf7983 */ /* 0x000ea80000300800 */
[----:B------:R-:W1:Y:S01]  /*350e0*/  LDS.128 R192, [R252] ;  /* 0x00000000fcc07984 */ /* 0x000e620000000c00 */
        /* <DEDUP_REMOVED lines=9> */
[----:B--2---:R2:W-:Y:S02]  /*35180*/  STSM.16.M88.4 [R0], R188 ;  /* 0x000000bc00007844 */ /* 0x0045e40000000200 */
[----:B------:R-:W-:Y:S06]  /*35190*/  BAR.SYNC.DEFER_BLOCKING 0x0 ;  /* 0x0000000000007b1d */ /* 0x000fec0000010000 */
[----:B--2---:R-:W2:Y:S04]  /*351a0*/  LDL.LU R188, [R1+0xe4] ;  /* 0x0000e40001bc7983 */ /* 0x004ea80000300800 */
[----:B------:R-:W2:Y:S01]  /*351b0*/  LDL.LU R189, [R1+0xec] ;  /* 0x0000ec0001bd7983 */ /* 0x000ea20000300800 */
[----:B------:R-:W-:Y:S01]  /*351c0*/  IMAD.MOV.U32 R190, RZ, RZ, R209 ;  /* 0x000000ffffbe7224 */ /* 0x000fe200078e00d1 */
[----:B------:R-:W-:-:S02]  /*351d0*/  MOV R191, R211 ;  /* 0x000000d300bf7202 */ /* 0x000fc40000000f00 */
[----:B------:R-:W4:Y:S04]  /*351e0*/  LDL.LU R208, [R1+0x4f0] ;  /* 0x0004f00001d07983 */ /* 0x000f280000300800 */
[----:B------:R-:W4:Y:S04]  /*351f0*/  LDL.LU R209, [R1+0x4f8] ;  /* 0x0004f80001d17983 */ /* 0x000f280000300800 */
[----:B------:R-:W4:Y:S04]  /*35200*/  LDL.LU R210, [R1+0x3f0] ;  /* 0x0003f00001d27983 */ /* 0x000f280000300800 */
[----:B------:R-:W4:Y:S04]  /*35210*/  LDL.LU R211, [R1+0x3f8] ;  /* 0x0003f80001d37983 */ /* 0x000f280000300800 */
        /* <DEDUP_REMOVED lines=26> */
[----:B------:R-:W4:Y:S01]  /*353c0*/  LDS.128 R144, [R252] ;  /* 0x00000000fc907984 */ /* 0x000f220000000c00 */
[----:B------:R-:W-:Y:S01]  /*353d0*/  IMAD.MOV.U32 R82, RZ, RZ, R212 ;  /* 0x000000ffff527224 */ /* 0x000fe200078e00d4 */
[----:B------:R-:W-:Y:S01]  /*353e0*/  MOV R83, R214 ;  /* 0x000000d600537202 */ /* 0x000fe20000000f00 */
[----:B------:R-:W-:Y:S06]  /*353f0*/  BAR.SYNC.DEFER_BLOCKING 0x0 ;  /* 0x0000000000007b1d */ /* 0x000fec0000010000 */
[----:B---3--:R3:W-:Y:S02]  /*35400*/  STSM.16.M88.4 [R0], R80 ;  /* 0x0000005000007844 */ /* 0x0087e40000000200 */
[----:B------:R-:W-:Y:S06]  /*35410*/  BAR.SYNC.DEFER_BLOCKING 0x0 ;  /* 0x0000000000007b1d */ /* 0x000fec0000010000 */
[----:B------:R-:W4:Y:S01]  /*35420*/  LDS.128 R220, [R252] ;  /* 0x00000000fcdc7984 */ /* 0x000f220000000c00 */
[----:B---3--:R-:W-:Y:S01]  /*35430*/  IMAD.MOV.U32 R80, RZ, RZ, R148 ;  /* 0x000000ffff507224 */ /* 0x008fe200078e0094 */
[----:B------:R-:W-:Y:S01]  /*35440*/  MOV R82, R84 ;  /* 0x0000005400527202 */ /* 0x000fe20000000f00 */
[----:B------:R-:W-:-:S02]  /*35450*/  IMAD.MOV.U32 R81, RZ, RZ, R150 ;  /* 0x000000ffff517224 */ /* 0x000fc400078e0096 */
[----:B------:R-:W-:Y:S01]  /*35460*/  IMAD.MOV.U32 R83, RZ, RZ, R86 ;  /* 0x000000ffff537224 */ /* 0x000fe200078e0056 */
[----:B------:R-:W-:Y:S06]  /*35470*/  BAR.SYNC.DEFER_BLOCKING 0x0 ;  /* 0x0000000000007b1d */ /* 0x000fec0000010000 */
[----:B------:R-:W-:Y:S02]  /*35480*/  STSM.16.M88.4 [R0], R80 ;  /* 0x0000005000007844 */ /* 0x000fe40000000200 */
[----:B------:R-:W-:Y:S06]  /*35490*/  BAR.SYNC.DEFER_BLOCKING 0x0 ;  /* 0x0000000000007b1d */ /* 0x000fec0000010000 */
[----:B------:R-:W3:Y:S02]  /*354a0*/  LDS.128 R80, [R252] ;  /* 0x00000000fc507984 */ /* 0x000ee40000000c00 */
[----:B------:R-:W-:Y:S06]  /*354b0*/  BAR.SYNC.DEFER_BLOCKING 0x0 ;  /* 0x0000000000007b1d */ /* 0x000fec0000010000 */
[----:B--2---:R2:W-:Y:S02]  /*354c0*/  STSM.16.M88.4 [R0], R208 ;  /* 0x000000d000007844 */ /* 0x0045e40000000200 */
[----:B------:R-:W-:Y:S06]  /*354d0*/  BAR.SYNC.DEFER_BLOCKING 0x0 ;  /* 0x0000000000007b1d */ /* 0x000fec0000010000 */
[----:B--2---:R-:W2:Y:S04]  /*354e0*/  LDL.LU R208, [R1+0x2f4] ;  /* 0x0002f40001d07983 */ /* 0x004ea80000300800 */
[----:B------:R-:W2:Y:S04]  /*354f0*/  LDL.LU R209, [R1+0x2fc] ;  /* 0x0002fc0001d17983 */ /* 0x000ea80000300800 */
[----:B------:R-:W2:Y:S04]  /*35500*/  LDL.LU R210, [R1+0x1f4] ;  /* 0x0001f40001d27983 */ /* 0x000ea80000300800 */
[----:B------:R-:W2:Y:S04]  /*35510*/  LDL.LU R211, [R1+0x1fc] ;  /* 0x0001fc0001d37983 */ /* 0x000ea80000300800 */
[----:B------:R-:W3:Y:S01]  /*35520*/  LDS.128 R228, [R252] ;  /* 0x00000000fce47984 */ /* 0x000ee20000000c00 */
[----:B------:R-:W-:Y:S06]  /*35530*/  BAR.SYNC.DEFER_BLOCKING 0x0 ;  /* 0x0000000000007b1d */ /* 0x000fec0000010000 */
[----:B--2---:R2:W-:Y:S04]  /*35540*/  STSM.16.M88.4 [R0], R208 ;  /* 0x000000d000007844 */ /* 0x0045e80000000200 */
[----:B--2---:R-:W2:Y:S04]  /*35550*/  LDL.LU R208, [R1+0xf4] ;  /* 0x0000f40001d07983 */ /* 0x004ea80000300800 */
[----:B------:R-:W2:Y:S01]  /*35560*/  LDL.LU R209, [R1+0xfc] ;  /* 0x0000fc0001d17983 */ /* 0x000ea20000300800 */
[----:B------:R-:W-:Y:S01]  /*35570*/  MOV R210, R213 ;  /* 0x000000d500d27202 */ /* 0x000fe20000000f00 */
[----:B------:R-:W-:Y:S01]  /*35580*/  IMAD.MOV.U32 R211, RZ, RZ, R215 ;  /* 0x000000ffffd37224 */ /* 0x000fe200078e00d7 */
[----:B------:R-:W-:Y:S01]  /*35590*/  BAR.SYNC.DEFER_BLOCKING 0x0 ;  /* 0x0000000000007b1d */ /* 0x000fe20000010000 */
[----:B------:R-:W-:Y:S01]  /*355a0*/  MOV R148, R149 ;  /* 0x0000009500947202 */ /* 0x000fe20000000f00 */
[----:B------:R-:W-:Y:S01]  /*355b0*/  IMAD.MOV.U32 R150, RZ, RZ, R85 ;  /* 0x000000ffff967224 */ /* 0x000fe200078e0055 */
[----:B------:R-:W-:-:S03]  /*355c0*/  ISETP.GE.AND P1, PT, R7, UR4, PT ;  /* 0x0000000407007c0c */ /* 0x000fc6000bf26270 */
[----:B------:R-:W4:Y:S04]  /*355d0*/  LDL.LU R249, [R1+0x510] ;  /* 0x0005100001f97983 */ /* 0x000f280000300800 */
[----:B------:R-:W3:Y:S01]  /*355e0*/  LDS.128 R212, [R252] ;  /* 0x00000000fcd47984 */ /* 0x000ee20000000c00 */
[----:B------:R-:W-:Y:S01]  /*355f0*/  BAR.SYNC.DEFER_BLOCKING 0x0 ;  /* 0x0000000000007b1d */ /* 0x000fe20000010000 */
[----:B------:R-:W-:Y:S01]  /*35600*/  IMAD.MOV.U32 R149, RZ, RZ, R151 ;  /* 0x000000ffff957224 */ /* 0x000fe200078e0097 */
[----:B------:R-:W-:Y:S02]  /*35610*/  MOV R151, R87 ;  /* 0x0000005700977202 */ /* 0x000fe40000000f00 */
[----:B------:R-:W-:Y:S02]  /*35620*/  ISETP.LT.AND P1, PT, R6, UR25, !P1 ;  /* 0x0000001906007c0c */ /* 0x000fe4000cf21270 */
[----:B------:R-:W3:Y:S04]  /*35630*/  LDL.LU R243, [R1+0x200] ;  /* 0x0002000001f37983 */ /* 0x000ee80000300800 */
[----:B------:R-:W3:Y:S04]  /*35640*/  LDL.LU R251, [R1+0x100] ;  /* 0x0001000001fb7983 */ /* 0x000ee80000300800 */
[----:B------:R-:W3:Y:S04]  /*35650*/  LDL.LU R242, [R1+0x4] ;  /* 0x0000040001f27983 */ /* 0x000ee80000300800 */
[----:B--2---:R2:W-:Y:S01]  /*35660*/  STSM.16.M88.4 [R0], R208 ;  /* 0x000000d000007844 */ /* 0x0045e20000000200 */
[----:B------:R-:W-:Y:S06]  /*35670*/  BAR.SYNC.DEFER_BLOCKING 0x0 ;  /* 0x0000000000007b1d */ /* 0x000fec0000010000 */
[----:B------:R-:W1:Y:S02]  /*35680*/  LDS.128 R84, [R252] ;  /* 0x00000000fc547984 */ /* 0x000e640000000c00 */
[----:B------:R-:W-:Y:S01]  /*35690*/  BAR.SYNC.DEFER_BLOCKING 0x0 ;  /* 0x0000000000007b1d */ /* 0x000fe20000010000 */
[----:B--2---:R-:W-:-:S04]  /*356a0*/  LEA R208, P5, R5, UR6, 0x2 ;  /* 0x0000000605d07c11 */ /* 0x004fc8000f8a10ff */
[----:B------:R-:W-:Y:S01]  /*356b0*/  LEA.HI.X.SX32 R209, R5, UR7, 0x2, P5 ;  /* 0x0000000705d17c11 */ /* 0x000fe2000a8f16ff */
[----:B------:R-:W-:Y:S02]  /*356c0*/  STSM.16.M88.4 [R0], R148 ;  /* 0x0000009400007844 */ /* 0x000fe40000000200 */
[----:B------:R-:W-:Y:S01]  /*356d0*/  IMAD.WIDE R210, R246, 0x4, R208 ;  /* 0x00000004f6d27825 */ /* 0x000fe200078e02d0 */
[----:B------:R-:W-:Y:S06]  /*356e0*/  BAR.SYNC.DEFER_BLOCKING 0x0 ;  /* 0x0000000000007b1d */ /* 0x000fec0000010000 */
[----:B------:R2:W-:Y:S04]  /*356f0*/  @P1 STG.E desc[UR48][R210.64], R8 ;  /* 0x00000008d2001986 */ /* 0x0005e8000c101930 */
[----:B--2---:R-:W2:Y:S01]  /*35700*/  LDL.LU R8, [R1+0xf9c] ;  /* 0x000f9c0001087983 */ /* 0x004ea20000300800 */
[C---:B------:R-:W-:Y:S01]  /*35710*/  IMAD R3, R11.reuse, 0x80, R5 ;  /* 0x000000800b037824 */ /* 0x040fe200078e0205 */
[----:B------:R-:W-:Y:S01]  /*35720*/  ISETP.GE.AND P0, PT, R6, UR5, PT ;  /* 0x0000000506007c0c */ /* 0x000fe2000bf06270 */
[----:B------:R-:W-:Y:S01]  /*35730*/  ULDC.64 UR4, c[0x0][0x228] ;  /* 0x00008a0000047ab9 */ /* 0x000fe20000000a00 */
[----:B------:R-:W3:Y:S01]  /*35740*/  LDL.LU R250, [R1] ;  /* 0x0000000001fa7983 */ /* 0x000ee20000300800 */
[----:B------:R-:W-:-:S04]  /*35750*/  IMAD R2, R11, 0x80, R3 ;  /* 0x000000800b027824 */ /* 0x000fc800078e0203 */
[----:B------:R-:W-:Y:S01]  /*35760*/  IMAD R0, R11, 0x80, R2 ;  /* 0x000000800b007824 */ /* 0x000fe200078e0202 */
[----:B------:R-:W-:-:S04]  /*35770*/  LEA R4, P4, R3, UR6, 0x2 ;  /* 0x0000000603047c11 */ /* 0x000fc8000f8810ff */
[----:B------:R-:W-:Y:S02]  /*35780*/  LEA R148, P5, R0, UR6, 0x2 ;  /* 0x0000000600947c11 */ /* 0x000fe4000f8a10ff */
[----:B------:R-:W-:Y:S02]  /*35790*/  LEA.HI.X.SX32 R5, R3, UR7, 0x2, P4 ;  /* 0x0000000703057c11 */ /* 0x000fe4000a0f16ff */
[----:B------:R-:W-:Y:S02]  /*357a0*/  LEA R150, P4, R2, UR6, 0x2 ;  /* 0x0000000602967c11 */ /* 0x000fe4000f8810ff */
[----:B------:R-:W-:Y:S01]  /*357b0*/  LEA.HI.X.SX32 R149, R0, UR7, 0x2, P5 ;  /* 0x0000000700957c11 */ /* 0x000fe2000a8f16ff */
[----:B------:R-:W-:Y:S01]  /*357c0*/  VIADD R0, R6, 0x3 ;  /* 0x0000000306007836 */ /* 0x000fe20000000000 */
[----:B------:R-:W-:Y:S01]  /*357d0*/  ISETP.LT.AND P6, PT, R10, UR4, !P0 ;  /* 0x000000040a007c0c */ /* 0x000fe2000c7c1270 */
[----:B------:R-:W-:Y:S01]  /*357e0*/  ULDC UR4, c[0x0][0x22c] ;  /* 0x00008b0000047ab9 */ /* 0x000fe20000000800 */
[----:B------:R-:W-:-:S02]  /*357f0*/  LEA.HI.X.SX32 R151, R2, UR7, 0x2, P4 ;  /* 0x0000000702977c11 */ /* 0x000fc4000a0f16ff */
[----:B--2---:R-:W-:Y:S01]  /*35800*/  ISETP.LT.AND P1, PT, R8, UR10, !P0 ;  /* 0x0000000a08007c0c */ /* 0x004fe2000c721270 */
[----:B------:R-:W-:Y:S01]  /*35810*/  IMAD.WIDE R244, R246, 0x4, R4 ;  /* 0x00000004f6f47825 */ /* 0x000fe200078e0204 */
[----:B------:R-:W-:Y:S01]  /*35820*/  ISETP.LT.AND P4, PT, R9, UR12, !P0 ;  /* 0x0000000c09007c0c */ /* 0x000fe2000c781270 */
[----:B------:R-:W-:Y:S01]  /*35830*/  ULDC.64 UR6, c[0x0][0x228] ;  /* 0x00008a0000067ab9 */ /* 0x000fe20000000a00 */
[----:B------:R-:W-:Y:S01]  /*35840*/  ISETP.GE.AND P0, PT, R0, UR4, PT ;  /* 0x0000000400007c0c */ /* 0x000fe2000bf06270 */
[C---:B------:R-:W-:Y:S01]  /*35850*/  IMAD.WIDE R2, R246.reuse, 0x4, R150 ;  /* 0x00000004f6027825 */ /* 0x040fe200078e0296 */
[----:B------:R-:W2:Y:S01]  /*35860*/  LDL.LU R0, [R1+0x300] ;  /* 0x0003000001007983 */ /* 0x000ea20000300800 */
[----:B------:R-:W-:Y:S01]  /*35870*/  ISETP.LT.AND P5, PT, R7, UR8, !P3 ;  /* 0x0000000807007c0c */ /* 0x000fe2000dfa1270 */
[----:B------:R-:W-:Y:S01]  /*35880*/  ULDC UR4, c[0x0][0x22c] ;  /* 0x00008b0000047ab9 */ /* 0x000fe20000000800 */
[----:B------:R-:W-:Y:S01]  /*35890*/  IADD3 R11, R246, UR26, RZ ;  /* 0x0000001af60b7c10 */ /* 0x000fe2000fffe0ff */
[----:B------:R1:W-:Y:S01]  /*358a0*/  @P6 STG.E desc[UR48][R244.64], R247 ;  /* 0x000000f7f4006986 */ /* 0x0003e2000c101930 */
[----:B------:R-:W-:Y:S01]  /*358b0*/  ISETP.LT.AND P6, PT, R10, UR6, !P3 ;  /* 0x000000060a007c0c */ /* 0x000fe2000dfc1270 */
[----:B------:R-:W-:Y:S01]  /*358c0*/  IMAD.WIDE R210, R246, 0x4, R148 ;  /* 0x00000004f6d27825 */ /* 0x000fe200078e0294 */
[----:B------:R-:W-:Y:S01]  /*358d0*/  ULDC UR6, c[0x0][0x228] ;  /* 0x00008a0000067ab9 */ /* 0x000fe20000000800 */
[----:B------:R-:W-:Y:S01]  /*358e0*/  ULDC UR8, c[0x0][0x228] ;  /* 0x00008a0000087ab9 */ /* 0x000fe20000000800 */
[----:B----4-:R4:W-:Y:S01]  /*358f0*/  @P4 STG.E desc[UR48][R2.64], R249 ;  /* 0x000000f902004986 */ /* 0x0109e2000c101930 */
[----:B------:R-:W-:Y:S01]  /*35900*/  ISETP.LT.AND P4, PT, R9, UR20, !P3 ;  /* 0x0000001409007c0c */ /* 0x000fe2000df81270 */
[----:B------:R-:W-:Y:S01]  /*35910*/  ULDC UR10, c[0x0][0x228] ;  /* 0x00008a00000a7ab9 */ /* 0x000fe20000000800 */
[----:B------:R-:W-:Y:S01]  /*35920*/  ULDC UR12, c[0x0][0x228] ;  /* 0x00008a00000c7ab9 */ /* 0x000fe20000000800 */
[----:B-1----:R-:W-:-:S04]  /*35930*/  IMAD.WIDE R244, R11, 0x4, R208 ;  /* 0x000000040bf47825 */ /* 0x002fc800078e02d0 */
[----:B----4-:R-:W-:Y:S01]  /*35940*/  VIADD R2, R6, 0x4 ;  /* 0x0000000406027836 */ /* 0x010fe20000000000 */
[----:B------:R-:W4:Y:S01]  /*35950*/  LDL.LU R249, [R1+0xf98] ;  /* 0x000f980001f97983 */ /* 0x000f220000300800 */
[----:B------:R-:W-:-:S03]  /*35960*/  IMAD.WIDE R246, R11, 0x4, R4 ;  /* 0x000000040bf67825 */ /* 0x000fc600078e0204 */
[----:B--2---:R1:W-:Y:S01]  /*35970*/  @P1 STG.E desc[UR48][R210.64], R0 ;  /* 0x00000000d2001986 */ /* 0x0043e2000c101930 */
[----:B------:R-:W-:Y:S01]  /*35980*/  ISETP.GE.AND P1, PT, R2, UR4, PT ;  /* 0x0000000402007c0c */ /* 0x000fe2000bf26270 */
[----:B------:R-:W-:Y:S01]  /*35990*/  IMAD.WIDE R2, R11, 0x4, R150 ;  /* 0x000000040b027825 */ /* 0x000fe200078e0296 */
[----:B------:R-:W-:Y:S01]  /*359a0*/  ISETP.LT.AND P3, PT, R8, UR18, !P3 ;  /* 0x0000001208007c0c */ /* 0x000fe2000df61270 */
[----:B---3--:R2:W-:Y:S01]  /*359b0*/  @P5 STG.E desc[UR48][R244.64], R243 ;  /* 0x000000f3f4005986 */ /* 0x0085e2000c101930 */
[----:B------:R-:W-:-:S03]  /*359c0*/  ULDC UR4, c[0x0][0x228] ;  /* 0x00008a0000047ab9 */ /* 0x000fc60000000800 */
[----:B------:R3:W-:Y:S01]  /*359d0*/  @P6 STG.E desc[UR48][R246.64], R251 ;  /* 0x000000fbf6006986 */ /* 0x0007e2000c101930 */
[----:B-1----:R-:W-:-:S03]  /*359e0*/  VIADD R0, R11, UR26 ;  /* 0x0000001a0b007c36 */ /* 0x002fc60008000000 */
[----:B------:R1:W-:Y:S01]  /*359f0*/  @P4 STG.E desc[UR48][R2.64], R250 ;  /* 0x000000fa02004986 */ /* 0x0003e2000c101930 */
[----:B------:R-:W-:-:S03]  /*35a00*/  IMAD.WIDE R210, R11, 0x4, R148 ;  /* 0x000000040bd27825 */ /* 0x000fc600078e0294 */
[----:B--2---:R-:W2:Y:S04]  /*35a10*/  LDL.LU R243, [R1+0x514] ;  /* 0x0005140001f37983 */ /* 0x004ea80000300800 */
[----:B---3--:R-:W3:Y:S04]  /*35a20*/  LDL.LU R251, [R1+0x304] ;  /* 0x0003040001fb7983 */ /* 0x008ee80000300800 */
[----:B------:R-:W4:Y:S04]  /*35a30*/  LDL.LU R11, [R1+0x524] ;  /* 0x00052400010b7983 */ /* 0x000f280000300800 */
[----:B-1----:R-:W3:Y:S04]  /*35a40*/  LDL.LU R250, [R1+0xf94] ;  /* 0x000f940001fa7983 */ /* 0x002ee80000300800 */
[----:B------:R-:W2:Y:S01]  /*35a50*/  LDL.LU R3, [R1+0x504] ;  /* 0x0005040001037983 */ /* 0x000ea20000300800 */
[----:B------:R-:W-:-:S02]  /*35a60*/  ISETP.LT.AND P5, PT, R7, UR16, !P2 ;  /* 0x0000001007007c0c */ /* 0x000fc4000d7a1270 */
[----:B------:R-:W-:Y:S02]  /*35a70*/  ISETP.LT.AND P6, PT, R10, UR14, !P2 ;  /* 0x0000000e0a007c0c */ /* 0x000fe4000d7c1270 */
[----:B------:R-:W-:Y:S01]  /*35a80*/  ISETP.LT.AND P4, PT, R9, UR22, !P2 ;  /* 0x0000001609007c0c */ /* 0x000fe2000d781270 */
[C---:B------:R-:W-:Y:S01]  /*35a90*/  IMAD.WIDE R244, R0.reuse, 0x4, R208 ;  /* 0x0000000400f47825 */ /* 0x040fe200078e02d0 */
[----:B------:R1:W-:Y:S03]  /*35aa0*/  @P3 STG.E desc[UR48][R210.64], R248 ;  /* 0x000000f8d2003986 */ /* 0x0003e6000c101930 */
[----:B------:R-:W-:-:S04]  /*35ab0*/  IMAD.WIDE R246, R0, 0x4, R4 ;  /* 0x0000000400f67825 */ /* 0x000fc800078e0204 */
[----:B-1----:R-:W-:Y:S01]  /*35ac0*/  VIADD R248, R6, 0x5 ;  /* 0x0000000506f87836 */ /* 0x002fe20000000000 */
[----:B--2---:R1:W-:Y:S01]  /*35ad0*/  @P5 STG.E desc[UR48][R244.64], R3 ;  /* 0x00000003f4005986 */ /* 0x0043e2000c101930 */
[----:B------:R-:W-:Y:S01]  /*35ae0*/  ISETP.LT.AND P5, PT, R10, UR4, !P0 ;  /* 0x000000040a007c0c */ /* 0x000fe2000c7a1270 */
[----:B------:R-:W-:Y:S02]  /*35af0*/  ULDC UR4, c[0x0][0x22c] ;  /* 0x00008b0000047ab9 */ /* 0x000fe40000000800 */
[----:B----4-:R2:W-:Y:S01]  /*35b00*/  @P6 STG.E desc[UR48][R246.64], R11 ;  /* 0x0000000bf6006986 */ /* 0x0105e2000c101930 */
[C---:B-1----:R-:W-:Y:S01]  /*35b10*/  IMAD.WIDE R2, R0.reuse, 0x4, R150 ;  /* 0x0000000400027825 */ /* 0x042fe200078e0296 */
[----:B--2---:R-:W-:-:S04]  /*35b20*/  IADD3 R11, R0, UR26, RZ ;  /* 0x0000001a000b7c10 */ /* 0x004fc8000fffe0ff */
[----:B------:R1:W-:Y:S01]  /*35b30*/  @P4 STG.E desc[UR48][R2.64], R243 ;  /* 0x000000f302004986 */ /* 0x0003e2000c101930 */
[----:B------:R-:W-:Y:S01]  /*35b40*/  ISETP.GE.AND P4, PT, R248, UR4, PT ;  /* 0x00000004f8007c0c */ /* 0x000fe2000bf86270 */
[----:B------:R-:W-:Y:S02]  /*35b50*/  ULDC UR4, c[0x0][0x228] ;  /* 0x00008a0000047ab9 */ /* 0x000fe40000000800 */
[----:B-1----:R-:W2:Y:S01]  /*35b60*/  LDL.LU R243, [R1+0x518] ;  /* 0x0005180001f37983 */ /* 0x002ea20000300800 */
[----:B------:R-:W-:-:S03]  /*35b70*/  IMAD.WIDE R2, R0, 0x4, R148 ;  /* 0x0000000400027825 */ /* 0x000fc600078e0294 */
[----:B------:R-:W4:Y:S04]  /*35b80*/  LDL.LU R0, [R1+0x104] ;  /* 0x0001040001007983 */ /* 0x000f280000300800 */
[----:B------:R-:W2:Y:S01]  /*35b90*/  LDL.LU R248, [R1+0x204] ;  /* 0x0002040001f87983 */ /* 0x000ea20000300800 */
[----:B------:R-:W-:Y:S01]  /*35ba0*/  ISETP.LT.AND P3, PT, R7, UR24, !P0 ;  /* 0x0000001807007c0c */ /* 0x000fe2000c761270 */
[----:B------:R-:W-:Y:S02]  /*35bb0*/  ULDC.64 UR24, c[0x0][0x228] ;  /* 0x00008a0000187ab9 */ /* 0x000fe40000000a00 */
[----:B------:R-:W-:Y:S01]  /*35bc0*/  ISETP.LT.AND P2, PT, R8, UR24, !P2 ;  /* 0x0000001808007c0c */ /* 0x000fe2000d741270 */
[----:B------:R-:W-:Y:S01]  /*35bd0*/  IMAD.WIDE R210, R11, 0x4, R208 ;  /* 0x000000040bd27825 */ /* 0x000fe200078e02d0 */
[----:B------:R-:W-:Y:S01]  /*35be0*/  ISETP.LT.AND P6, PT, R9, UR6, !P0 ;  /* 0x0000000609007c0c */ /* 0x000fe2000c7c1270 */
[----:B------:R-:W-:-:S02]  /*35bf0*/  ULDC UR6, c[0x0][0x228] ;  /* 0x00008a0000067ab9 */ /* 0x000fc40000000800 */
[----:B------:R-:W-:-:S08]  /*35c00*/  IMAD.WIDE R244, R11, 0x4, R4 ;  /* 0x000000040bf47825 */ /* 0x000fd000078e0204 */
[----:B---3--:R1:W-:Y:S01]  /*35c10*/  @P2 STG.E desc[UR48][R2.64], R251 ;  /* 0x000000fb02002986 */ /* 0x0083e2000c101930 */
[----:B------:R-:W-:-:S04]  /*35c20*/  IMAD.WIDE R246, R11, 0x4, R150 ;  /* 0x000000040bf67825 */ /* 0x000fc800078e0296 */
[----:B-1----:R-:W-:Y:S01]  /*35c30*/  VIADD R2, R6, 0x6 ;  /* 0x0000000606027836 */ /* 0x002fe20000000000 */
[----:B------:R-:W3:Y:S04]  /*35c40*/  LDL.LU R251, [R1+0xf90] ;  /* 0x000f900001fb7983 */ /* 0x000ee80000300800 */
[----:B--2---:R-:W-:Y:S01]  /*35c50*/  @P3 STG.E desc[UR48][R210.64], R248 ;  /* 0x000000f8d2003986 */ /* 0x004fe2000c101930 */
[----:B------:R-:W-:Y:S01]  /*35c60*/  ISETP.LT.AND P3, PT, R8, UR4, !P0 ;  /* 0x0000000408007c0c */ /* 0x000fe2000c761270 */
[----:B------:R-:W-:Y:S02]  /*35c70*/  ULDC UR4, c[0x0][0x22c] ;  /* 0x00008b0000047ab9 */ /* 0x000fe40000000800 */
[----:B------:R-:W-:Y:S01]  /*35c80*/  ISETP.GE.AND P2, PT, R2, UR4, PT ;  /* 0x0000000402007c0c */ /* 0x000fe2000bf46270 */
[----:B------:R-:W-:Y:S01]  /*35c90*/  IMAD.WIDE R2, R11, 0x4, R148 ;  /* 0x000000040b027825 */ /* 0x000fe200078e0294 */
[----:B----4-:R1:W-:Y:S01]  /*35ca0*/  @P5 STG.E desc[UR48][R244.64], R0 ;  /* 0x00000000f4005986 */ /* 0x0103e2000c101930 */
[----:B------:R-:W-:Y:S01]  /*35cb0*/  ISETP.LT.AND P0, PT, R7, UR6, !P1 ;  /* 0x0000000607007c0c */ /* 0x000fe2000cf01270 */
[----:B------:R-:W-:Y:S01]  /*35cc0*/  ULDC UR4, c[0x0][0x22c] ;  /* 0x00008b0000047ab9 */ /* 0x000fe20000000800 */
[----:B-1----:R-:W-:Y:S01]  /*35cd0*/  IADD3 R0, R11, UR26, RZ ;  /* 0x0000001a0b007c10 */ /* 0x002fe2000fffe0ff */
[----:B------:R1:W-:Y:S01]  /*35ce0*/  @P6 STG.E desc[UR48][R246.64], R242 ;  /* 0x000000f2f6006986 */ /* 0x0003e2000c101930 */
[----:B------:R-:W-:Y:S01]  /*35cf0*/  ISETP.LT.AND P5, PT, R10, UR8, !P1 ;  /* 0x000000080a007c0c */ /* 0x000fe2000cfa1270 */
[----:B------:R-:W-:Y:S01]  /*35d00*/  VIADD R248, R6, 0x7 ;  /* 0x0000000706f87836 */ /* 0x000fe20000000000 */
[----:B------:R-:W-:Y:S01]  /*35d10*/  ULDC UR6, c[0x0][0x228] ;  /* 0x00008a0000067ab9 */ /* 0x000fe20000000800 */
[----:B------:R2:W-:Y:S04]  /*35d20*/  @P3 STG.E desc[UR48][R2.64], R249 ;  /* 0x000000f902003986 */ /* 0x0005e8000c101930 */
[----:B-1----:R-:W4:Y:S01]  /*35d30*/  LDL.LU R242, [R1+0x208] ;  /* 0x0002080001f27983 */ /* 0x002f220000300800 */
[----:B------:R-:W-:Y:S01]  /*35d40*/  ISETP.LT.AND P6, PT, R9, UR10, !P1 ;  /* 0x0000000a09007c0c */ /* 0x000fe2000cfc1270 */
[----:B------:R-:W-:-:S04]  /*35d50*/  IMAD.WIDE R210, R0, 0x4, R208 ;  /* 0x0000000400d27825 */ /* 0x000fc800078e02d0 */
[C---:B------:R-:W-:Y:S01]  /*35d60*/  IMAD.WIDE R244, R0.reuse, 0x4, R4 ;  /* 0x0000000400f47825 */ /* 0x040fe200078e0204 */
[----:B------:R-:W3:Y:S03]  /*35d70*/  LDL.LU R11, [R1+0x528] ;  /* 0x00052800010b7983 */ /* 0x000ee60000300800 */
[----:B------:R-:W-:Y:S01]  /*35d80*/  IMAD.WIDE R246, R0, 0x4, R150 ;  /* 0x0000000400f67825 */ /* 0x000fe200078e0296 */
[----:B--2---:R-:W2:Y:S01]  /*35d90*/  LDL.LU R3, [R1+0x508] ;  /* 0x0005080001037983 */ /* 0x004ea20000300800 */
[----:B------:R-:W-:Y:S01]  /*35da0*/  ISETP.GE.AND P3, PT, R248, UR4, PT ;  /* 0x00000004f8007c0c */ /* 0x000fe2000bf66270 */
[----:B------:R-:W-:Y:S01]  /*35db0*/  ULDC UR4, c[0x0][0x228] ;  /* 0x00008a0000047ab9 */ /* 0x000fe20000000800 */
[----:B------:R-:W-:Y:S01]  /*35dc0*/  ULDC UR8, c[0x0][0x228] ;  /* 0x00008a0000087ab9 */ /* 0x000fe20000000800 */
[----:B------:R-:W4:Y:S01]  /*35dd0*/  LDL.LU R249, [R1+0x308] ;  /* 0x0003080001f97983 */ /* 0x000f220000300800 */
[----:B------:R-:W-:-:S03]  /*35de0*/  ULDC UR10, c[0x0][0x228] ;  /* 0x00008a00000a7ab9 */ /* 0x000fc60000000800 */
[----:B------:R-:W4:Y:S01]  /*35df0*/  LDL.LU R248, [R1+0x8] ;  /* 0x0000080001f87983 */ /* 0x000f220000300800 */
[----:B------:R-:W-:Y:S01]  /*35e00*/  ISETP.LT.AND P1, PT, R8, UR4, !P1 ;  /* 0x0000000408007c0c */ /* 0x000fe2000cf21270 */
[----:B------:R-:W-:Y:S02]  /*35e10*/  ULDC UR4, c[0x0][0x228] ;  /* 0x00008a0000047ab9 */ /* 0x000fe40000000800 */
[----:B--2---:R-:W-:Y:S04]  /*35e20*/  @P0 STG.E desc[UR48][R210.64], R3 ;  /* 0x00000003d2000986 */ /* 0x004fe8000c101930 */
[----:B---3--:R-:W-:Y:S04]  /*35e30*/  @P5 STG.E desc[UR48][R244.64], R11 ;  /* 0x0000000bf4005986 */ /* 0x008fe8000c101930 */
[----:B------:R1:W-:Y:S04]  /*35e40*/  @P6 STG.E desc[UR48][R246.64], R243 ;  /* 0x000000f3f6006986 */ /* 0x0003e8000c101930 */
[----:B-1----:R-:W2:Y:S04]  /*35e50*/  LDL.LU R247, [R1+0x108] ;  /* 0x0001080001f77983 */ /* 0x002ea80000300800 */
[----:B------:R-:W3:Y:S01]  /*35e60*/  LDL.LU R243, [R1+0x50c] ;  /* 0x00050c0001f37983 */ /* 0x000ee20000300800 */
[----:B------:R-:W-:-:S02]  /*35e70*/  ISETP.LT.AND P0, PT, R7, UR4, !P4 ;  /* 0x0000000407007c0c */ /* 0x000fc4000e701270 */
[C---:B------:R-:W-:Y:S01]  /*35e80*/  IADD3 R11, R0.reuse, UR26, RZ ;  /* 0x0000001a000b7c10 */ /* 0x040fe2000fffe0ff */
[----:B------:R-:W-:Y:S01]  /*35e90*/  IMAD.WIDE R2, R0, 0x4, R148 ;  /* 0x0000000400027825 */ /* 0x000fe200078e0294 */
[----:B------:R-:W-:Y:S01]  /*35ea0*/  ULDC UR4, c[0x0][0x228] ;  /* 0x00008a0000047ab9 */ /* 0x000fe20000000800 */
[----:B------:R-:W-:Y:S01]  /*35eb0*/  ISETP.LT.AND P6, PT, R10, UR6, !P4 ;  /* 0x000000060a007c0c */ /* 0x000fe2000e7c1270 */
[----:B------:R-:W-:Y:S01]  /*35ec0*/  ULDC UR6, c[0x0][0x228] ;  /* 0x00008a0000067ab9 */ /* 0x000fe20000000800 */
[----:B------:R-:W-:Y:S01]  /*35ed0*/  VIADD R244, R6, 0x8 ;  /* 0x0000000806f47836 */ /* 0x000fe20000000000 */
[----:B------:R-:W-:Y:S01]  /*35ee0*/  ISETP.LT.AND P5, PT, R9, UR4, !P4 ;  /* 0x0000000409007c0c */ /* 0x000fe2000e7a1270 */
[----:B------:R-:W-:Y:S01]  /*35ef0*/  IMAD.WIDE R210, R11, 0x4, R208 ;  /* 0x000000040bd27825 */ /* 0x000fe200078e02d0 */
[----:B------:R-:W-:Y:S01]  /*35f00*/  ULDC UR4, c[0x0][0x22c] ;  /* 0x00008b0000047ab9 */ /* 0x000fe20000000800 */
[----:B----4-:R1:W-:Y:S01]  /*35f10*/  @P1 STG.E desc[UR48][R2.64], R249 ;  /* 0x000000f902001986 */ /* 0x0103e2000c101930 */
[----:B------:R-:W-:Y:S01]  /*35f20*/  ISETP.GE.AND P1, PT, R244, UR4, PT ;  /* 0x00000004f4007c0c */ /* 0x000fe2000bf26270 */
[----:B------:R-:W-:Y:S01]  /*35f30*/  ULDC UR4, c[0x0][0x228] ;  /* 0x00008a0000047ab9 */ /* 0x000fe20000000800 */
[----:B------:R-:W-:Y:S01]  /*35f40*/  ISETP.LT.AND P4, PT, R8, UR8, !P4 ;  /* 0x0000000808007c0c */ /* 0x000fe2000e781270 */
[----:B------:R4:W-:Y:S01]  /*35f50*/  @P0 STG.E desc[UR48][R210.64], R242 ;  /* 0x000000f2d2000986 */ /* 0x0009e2000c101930 */
[----:B------:R-:W-:Y:S01]  /*35f60*/  ISETP.LT.AND P0, PT, R7, UR4, !P2 ;  /* 0x0000000407007c0c */ /* 0x000fe2000d701270 */
[----:B------:R-:W-:Y:S01]  /*35f70*/  IMAD.WIDE R244, R11, 0x4, R148 ;  /* 0x000000040bf47825 */ /* 0x000fe200078e0294 */
[----:B------:R-:W-:Y:S01]  /*35f80*/  ULDC UR4, c[0x0][0x228] ;  /* 0x00008a0000047ab9 */ /* 0x000fe20000000800 */
[----:B------:R-:W-:-:S02]  /*35f90*/  ULDC UR8, c[0x0][0x228] ;  /* 0x00008a0000087ab9 */ /* 0x000fc40000000800 */
[C---:B-1----:R-:W-:Y:S01]  /*35fa0*/  IMAD.WIDE R2, R11.reuse, 0x4, R4 ;  /* 0x000000040b027825 */ /* 0x042fe200078e0204 */
[----:B------:R-:W3:Y:S03]  /*35fb0*/  LDL.LU R249, [R1+0x51c] ;  /* 0x00051c0001f97983 */ /* 0x000ee60000300800 */
[C---:B----4-:R-:W-:Y:S01]  /*35fc0*/  IMAD.WIDE R210, R11.reuse, 0x4, R150 ;  /* 0x000000040bd27825 */ /* 0x050fe200078e0296 */
[----:B------:R-:W4:Y:S03]  /*35fd0*/  LDL.LU R242, [R1+0x20c] ;  /* 0x00020c0001f27983 */ /* 0x000f260000300800 */
[----:B------:R-:W-:-:S05]  /*35fe0*/  VIADD R11, R11, UR26 ;  /* 0x0000001a0b0b7c36 */ /* 0x000fca0008000000 */
[C---:B------:R-:W-:Y:S01]  /*35ff0*/  IADD3 R0, R11.reuse, UR26, RZ ;  /* 0x0000001a0b007c10 */ /* 0x040fe2000fffe0ff */
[----:B--2---:R1:W-:Y:S04]  /*36000*/  @P6 STG.E desc[UR48][R2.64], R247 ;  /* 0x000000f702006986 */ /* 0x0043e8000c101930 */
[----:B------:R2:W-:Y:S04]  /*36010*/  @P5 STG.E desc[UR48][R210.64], R248 ;  /* 0x000000f8d2005986 */ /* 0x0005e8000c101930 */
[----:B------:R3:W-:Y:S01]  /*36020*/  @P4 STG.E desc[UR48][R244.64], R250 ;  /* 0x000000faf4004986 */ /* 0x0007e2000c101930 */
[----:B-1----:R-:W-:Y:S01]  /*36030*/  IMAD.WIDE R2, R11, 0x4, R208 ;  /* 0x000000040b027825 */ /* 0x002fe200078e02d0 */
[----:B------:R-:W-:Y:S01]  /*36040*/  ISETP.LT.AND P4, PT, R10, UR4, !P2 ;  /* 0x000000040a007c0c */ /* 0x000fe2000d781270 */
[----:B------:R-:W-:-:S02]  /*36050*/  ULDC UR4, c[0x0][0x22c] ;  /* 0x00008b0000047ab9 */ /* 0x000fc40000000800 */
[----:B--2---:R-:W-:Y:S01]  /*36060*/  VIADD R248, R6, 0x9 ;  /* 0x0000000906f87836 */ /* 0x004fe20000000000 */
[----:B---3--:R1:W-:Y:S01]  /*36070*/  @P0 STG.E desc[UR48][R2.64], R243 ;  /* 0x000000f302000986 */ /* 0x0083e2000c101930 */
[----:B------:R-:W-:-:S03]  /*36080*/  IMAD.WIDE R210, R11, 0x4, R150 ;  /* 0x000000040bd27825 */ /* 0x000fc600078e0296 */
[----:B------:R-:W2:Y:S01]  /*36090*/  LDL.LU R250, [R1+0x10c] ;  /* 0x00010c0001fa7983 */ /* 0x000ea20000300800 */
[C---:B------:R-:W-:Y:S01]  /*360a0*/  IMAD.WIDE R244, R11.reuse, 0x4, R148 ;  /* 0x000000040bf47825 */ /* 0x040fe200078e0294 */
[----:B------:R-:W-:Y:S01]  /*360b0*/  ISETP.GE.AND P0, PT, R248, UR4, PT ;  /* 0x00000004f8007c0c */ /* 0x000fe2000bf06270 */
[----:B------:R-:W-:Y:S01]  /*360c0*/  ULDC UR4, c[0x0][0x228] ;  /* 0x00008a0000047ab9 */ /* 0x000fe20000000800 */
[----:B-1----:R-:W3:Y:S01]  /*360d0*/  LDL.LU R243, [R1+0xc] ;  /* 0x00000c0001f37983 */ /* 0x002ee20000300800 */
[----:B------:R-:W-:-:S03]  /*360e0*/  IMAD.WIDE R2, R11, 0x4, R4 ;  /* 0x000000040b027825 */ /* 0x000fc600078e0204 */
[----:B------:R-:W4:Y:S04]  /*360f0*/  LDL.LU R11, [R1+0x30c] ;  /* 0x00030c00010b7983 */ /* 0x000f280000300800 */
[----:B------:R-:W2:Y:S01]  /*36100*/  LDL.LU R248, [R1+0x52c] ;  /* 0x00052c0001f87983 */ /* 0x000ea20000300800 */
[----:B------:R-:W-:Y:S01]  /*36110*/  ISETP.LT.AND P5, PT, R9, UR6, !P2 ;  /* 0x0000000609007c0c */ /* 0x000fe2000d7a1270 */
[----:B------:R-:W-:Y:S01]  /*36120*/  IMAD.WIDE R246, R0, 0x4, R208 ;  /* 0x0000000400f67825 */ /* 0x000fe200078e02d0 */
[----:B------:R-:W-:Y:S01]  /*36130*/  ISETP.LT.AND P2, PT, R8, UR8, !P2 ;  /* 0x0000000808007c0c */ /* 0x000fe2000d741270 */
[----:B------:R-:W-:Y:S01]  /*36140*/  ULDC UR6, c[0x0][0x228] ;  /* 0x00008a0000067ab9 */ /* 0x000fe20000000800 */
[----:B------:R-:W-:Y:S01]  /*36150*/  ISETP.LT.AND P6, PT, R7, UR10, !P3 ;  /* 0x0000000a07007c0c */ /* 0x000fe2000dfc1270 */
[----:B------:R-:W-:Y:S01]  /*36160*/  ULDC UR8, c[0x0][0x228] ;  /* 0x00008a0000087ab9 */ /* 0x000fe20000000800 */
[----:B------:R-:W-:Y:S01]  /*36170*/  ULDC UR10, c[0x0][0x228] ;  /* 0x00008a00000a7ab9 */ /* 0x000fe20000000800 */
[----:B--2---:R1:W-:Y:S06]  /*36180*/  @P4 STG.E desc[UR48][R2.64], R248 ;  /* 0x000000f802004986 */ /* 0x0043ec000c101930 */
[----:B------:R2:W-:Y:S04]  /*36190*/  @P5 STG.E desc[UR48][R210.64], R249 ;  /* 0x000000f9d2005986 */ /* 0x0005e8000c101930 */
[----:B----4-:R-:W-:Y:S04]  /*361a0*/  @P2 STG.E desc[UR48][R244.64], R11 ;  /* 0x0000000bf4002986 */ /* 0x010fe8000c101930 */
[----:B-1----:R-:W4:Y:S04]  /*361b0*/  LDL.LU R248, [R1+0x550] ;  /* 0x0005500001f87983 */ /* 0x002f280000300800 */
[----:B--2---:R-:W2:Y:S04]  /*361c0*/  LDL.LU R249, [R1+0x530] ;  /* 0x0005300001f97983 */ /* 0x004ea80000300800 */
[----:B------:R1:W-:Y:S04]  /*361d0*/  @P6 STG.E desc[UR48][R246.64], R242 ;  /* 0x000000f2f6006986 */ /* 0x0003e8000c101930 */
[----:B-1----:R-:W2:Y:S01]  /*361e0*/  LDL.LU R242, [R1+0x540] ;  /* 0x0005400001f27983 */ /* 0x002ea20000300800 */
[----:B------:R-:W-:Y:S01]  /*361f0*/  ISETP.LT.AND P2, PT, R10, UR4, !P3 ;  /* 0x000000040a007c0c */ /* 0x000fe2000df41270 */
[----:B------:R-:W-:-:S02]  /*36200*/  ULDC UR4, c[0x0][0x228] ;  /* 0x00008a0000047ab9 */ /* 0x000fc40000000800 */
[----:B------:R-:W-:Y:S01]  /*36210*/  ISETP.LT.AND P4, PT, R9, UR4, !P3 ;  /* 0x0000000409007c0c */ /* 0x000fe2000df81270 */
[----:B------:R-:W-:Y:S01]  /*36220*/  IMAD.WIDE R2, R0, 0x4, R4 ;  /* 0x0000000400027825 */ /* 0x000fe200078e0204 */
[----:B------:R-:W-:Y:S01]  /*36230*/  ISETP.LT.AND P3, PT, R8, UR6, !P3 ;  /* 0x0000000608007c0c */ /* 0x000fe2000df61270 */
[----:B------:R-:W-:Y:S02]  /*36240*/  ULDC UR4, c[0x0][0x22c] ;  /* 0x00008b0000047ab9 */ /* 0x000fe40000000800 */
[----:B------:R-:W-:Y:S02]  /*36250*/  VIADD R244, R6, 0xa ;  /* 0x0000000a06f47836 */ /* 0x000fe40000000000 */
[----:B------:R-:W-:Y:S01]  /*36260*/  IMAD.WIDE R210, R0, 0x4, R150 ;  /* 0x0000000400d27825 */ /* 0x000fe200078e0296 */
[----:B------:R-:W-:Y:S01]  /*36270*/  ISETP.LT.AND P5, PT, R7, UR8, !P1 ;  /* 0x0000000807007c0c */ /* 0x000fe2000cfa1270 */
[----:B------:R-:W-:Y:S01]  /*36280*/  ULDC UR6, c[0x0][0x228] ;  /* 0x00008a0000067ab9 */ /* 0x000fe20000000800 */
[----:B------:R1:W-:Y:S01]  /*36290*/  @P2 STG.E desc[UR48][R2.64], R250 ;  /* 0x000000fa02002986 */ /* 0x0003e2000c101930 */
[----:B------:R-:W-:Y:S01]  /*362a0*/  ISETP.GE.AND P2, PT, R244, UR4, PT ;  /* 0x00000004f4007c0c */ /* 0x000fe2000bf46270 */
[----:B------:R-:W-:Y:S01]  /*362b0*/  ULDC UR4, c[0x0][0x228] ;  /* 0x00008a0000047ab9 */ /* 0x000fe20000000800 */
[----:B------:R-:W-:Y:S01]  /*362c0*/  ISETP.LT.AND P6, PT, R10, UR10, !P1 ;  /* 0x0000000a0a007c0c */ /* 0x000fe2000cfc1270 */
[----:B---3--:R3:W-:Y:S01]  /*362d0*/  @P4 STG.E desc[UR48][R210.64], R243 ;  /* 0x000000f3d2004986 */ /* 0x0087e2000c101930 */
[C---:B------:R-:W-:Y:S01]  /*362e0*/  VIADD R11, R0.reuse, UR26 ;  /* 0x0000001a000b7c36 */ /* 0x040fe20008000000 */
[----:B------:R-:W-:Y:S01]  /*362f0*/  ISETP.LT.AND P4, PT, R9, UR4, !P1 ;  /* 0x0000000409007c0c */ /* 0x000fe2000cf81270 */
[----:B------:R-:W-:Y:S01]  /*36300*/  ULDC UR4, c[0x0][0x228] ;  /* 0x00008a0000047ab9 */ /* 0x000fe20000000800 */
[----:B------:R-:W-:Y:S01]  /*36310*/  ULDC UR8, c[0x0][0x228] ;  /* 0x00008a0000087ab9 */ /* 0x000fe20000000800 */
[----:B-1----:R-:W-:Y:S01]  /*36320*/  IMAD.WIDE R2, R0, 0x4, R148 ;  /* 0x0000000400027825 */ /* 0x002fe200078e0294 */
[----:B------:R-:W2:Y:S01]  /*36330*/  LDL.LU R250, [R1+0x110] ;  /* 0x0001100001fa7983 */ /* 0x000ea20000300800 */
[----:B------:R-:W-:-:S02]  /*36340*/  ULDC UR10, c[0x0][0x228] ;  /* 0x00008a00000a7ab9 */ /* 0x000fc40000000800 */
[C---:B---3--:R-:W-:Y:S01]  /*36350*/  IMAD.WIDE R210, R11.reuse, 0x4, R208 ;  /* 0x000000040bd27825 */ /* 0x048fe200078e02d0 */
[----:B------:R1:W-:Y:S03]  /*36360*/  @P3 STG.E desc[UR48][R2.64], R251 ;  /* 0x000000fb02003986 */ /* 0x0003e6000c101930 */
[C---:B------:R-:W-:Y:S01]  /*36370*/  IMAD.WIDE R244, R11.reuse, 0x4, R4 ;  /* 0x000000040bf47825 */ /* 0x040fe200078e0204 */
[----:B------:R-:W3:Y:S01]  /*36380*/  LDL.LU R243, [R1+0x10] ;  /* 0x0000100001f37983 */ /* 0x000ee20000300800 */
[----:B------:R-:W-:Y:S01]  /*36390*/  ISETP.LT.AND P1, PT, R8, UR4, !P1 ;  /* 0x0000000408007c0c */ /* 0x000fe2000cf21270 */
[----:B------:R-:W-:Y:S01]  /*363a0*/  ULDC UR4, c[0x0][0x22c] ;  /* 0x00008b0000047ab9 */ /* 0x000fe20000000800 */
[C---:B-1----:R-:W-:Y:S01]  /*363b0*/  IMAD.WIDE R2, R11.reuse, 0x4, R150 ;  /* 0x000000040b027825 */ /* 0x042fe200078e0296 */
[----:B------:R-:W3:Y:S01]  /*363c0*/  LDL.LU R251, [R1+0x554] ;  /* 0x0005540001fb7983 */ /* 0x000ee20000300800 */
[----:B------:R-:W-:-:S03]  /*363d0*/  IADD3 R0, R11, UR26, RZ ;  /* 0x0000001a0b007c10 */ /* 0x000fc6000fffe0ff */
[----:B----4-:R1:W-:Y:S04]  /*363e0*/  @P5 STG.E desc[UR48][R210.64], R248 ;  /* 0x000000f8d2005986 */ /* 0x0103e8000c101930 */
[----:B--2---:R2:W-:Y:S01]  /*363f0*/  @P6 STG.E desc[UR48][R244.64], R249 ;  /* 0x000000f9f4006986 */ /* 0x0045e2000c101930 */
[----:B-1----:R-:W-:-:S03]  /*36400*/  VIADD R248, R6, 0xb ;  /* 0x0000000b06f87836 */ /* 0x002fc60000000000 */
[----:B--2---:R-:W2:Y:S04]  /*36410*/  LDL.LU R249, [R1+0x534] ;  /* 0x0005340001f97983 */ /* 0x004ea80000300800 */
[----:B------:R1:W-:Y:S01]  /*36420*/  @P4 STG.E desc[UR48][R2.64], R242 ;  /* 0x000000f202004986 */ /* 0x0003e2000c101930 */
[----:B------:R-:W-:Y:S02]  /*36430*/  ISETP.GE.AND P4, PT, R248, UR4, PT ;  /* 0x00000004f8007c0c */ /* 0x000fe4000bf86270 */
[----:B------:R-:W-:Y:S02]  /*36440*/  ISETP.LT.AND P3, PT, R7, UR6, !P0 ;  /* 0x0000000607007c0c */ /* 0x000fe4000c761270 */
[----:B------:R-:W-:Y:S01]  /*36450*/  ISETP.LT.AND P5, PT, R10, UR8, !P0 ;  /* 0x000000080a007c0c */ /* 0x000fe2000c7a1270 */
[C---:B------:R-:W-:Y:S01]  /*36460*/  IMAD.WIDE R210, R0.reuse, 0x4, R208 ;  /* 0x0000000400d27825 */ /* 0x040fe200078e02d0 */
[----:B------:R-:W-:Y:S01]  /*36470*/  ISETP.LT.AND P6, PT, R9, UR10, !P0 ;  /* 0x0000000a09007c0c */ /* 0x000fe2000c7c1270 */
[----:B------:R-:W-:Y:S01]  /*36480*/  ULDC UR4, c[0x0][0x228] ;  /* 0x00008a0000047ab9 */ /* 0x000fe20000000800 */
[----:B------:R-:W-:Y:S01]  /*36490*/  ULDC UR6, c[0x0][0x228] ;  /* 0x00008a0000067ab9 */ /* 0x000fe20000000800 */
[----:B------:R-:W-:Y:S01]  /*364a0*/  IMAD.WIDE R244, R0, 0x4, R4 ;  /* 0x0000000400f47825 */ /* 0x000fe200078e0204 */
[----:B------:R-:W-:Y:S01]  /*364b0*/  ULDC UR8, c[0x0][0x228] ;  /* 0x00008a0000087ab9 */ /* 0x000fe20000000800 */
[----:B-1----:R-:W4:Y:S01]  /*364c0*/  LDL.LU R242, [R1+0x544] ;  /* 0x0005440001f27983 */ /* 0x002f220000300800 */
[----:B------:R-:W-:Y:S01]  /*364d0*/  ULDC UR10, c[0x0][0x228] ;  /* 0x00008a00000a7ab9 */ /* 0x000fe20000000800 */
[----:B------:R-:W-:-:S02]  /*364e0*/  IMAD.WIDE R2, R11, 0x4, R148 ;  /* 0x000000040b027825 */ /* 0x000fc400078e0294 */
[----:B------:R-:W3:Y:S04]  /*364f0*/  LDL.LU R11, [R1+0x310] ;  /* 0x00031000010b7983 */ /* 0x000ee80000300800 */
[----:B------:R-:W2:Y:S01]  /*36500*/  LDL.LU R248, [R1+0x400] ;  /* 0x0004000001f87983 */ /* 0x000ea20000300800 */
[----:B------:R-:W-:-:S03]  /*36510*/  IMAD.WIDE R246, R0, 0x4, R150 ;  /* 0x0000000400f67825 */ /* 0x000fc600078e0296 */
[----:B--2---:R1:W-:Y:S04]  /*36520*/  @P1 STG.E desc[UR48][R2.64], R248 ;  /* 0x000000f802001986 */ /* 0x0043e8000c101930 */
[----:B---3--:R2:W-:Y:S01]  /*36530*/  @P3 STG.E desc[UR48][R210.64], R11 ;  /* 0x0000000bd2003986 */ /* 0x0085e2000c101930 */
[----:B------:R-:W-:Y:S01]  /*36540*/  ISETP.LT.AND P3, PT, R8, UR4, !P0 ;  /* 0x0000000408007c0c */ /* 0x000fe2000c761270 */
[----:B------:R-:W-:Y:S02]  /*36550*/  ULDC UR4, c[0x0][0x22c] ;  /* 0x00008b0000047ab9 */ /* 0x000fe40000000800 */
[----:B------:R3:W-:Y:S01]  /*36560*/  @P5 STG.E desc[UR48][R244.64], R250 ;  /* 0x000000faf4005986 */ /* 0x0007e2000c101930 */
[----:B-1----:R-:W-:-:S03]  /*36570*/  VIADD R2, R6, 0xc ;  /* 0x0000000c06027836 */ /* 0x002fc60000000000 */
[----:B------:R1:W-:Y:S01]  /*36580*/  @P6 STG.E desc[UR48][R246.64], R243 ;  /* 0x000000f3f6006986 */ /* 0x0003e2000c101930 */
[----:B--2---:R-:W-:Y:S02]  /*36590*/  IADD3 R11, R0, UR26, RZ ;  /* 0x0000001a000b7c10 */ /* 0x004fe4000fffe0ff */
[----:B------:R-:W-:Y:S01]  /*365a0*/  ISETP.GE.AND P1, PT, R2, UR4, PT ;  /* 0x0000000402007c0c */ /* 0x000fe2000bf26270 */
[----:B------:R-:W-:Y:S01]  /*365b0*/  IMAD.WIDE R2, R0, 0x4, R148 ;  /* 0x0000000400027825 */ /* 0x000fe200078e0294 */
[----:B---3--:R-:W2:Y:S01]  /*365c0*/  LDL.LU R250, [R1+0x404] ;  /* 0x0004040001fa7983 */ /* 0x008ea20000300800 */
[----:B------:R-:W-:Y:S01]  /*365d0*/  ISETP.LT.AND P0, PT, R7, UR6, !P2 ;  /* 0x0000000607007c0c */ /* 0x000fe2000d701270 */
[----:B------:R-:W-:Y:S01]  /*365e0*/  ULDC UR4, c[0x0][0x22c] ;  /* 0x00008b0000047ab9 */ /* 0x000fe20000000800 */
[----:B------:R-:W-:Y:S02]  /*365f0*/  ISETP.LT.AND P5, PT, R10, UR8, !P2 ;  /* 0x000000080a007c0c */ /* 0x000fe4000d7a1270 */
[----:B------:R-:W-:Y:S01]  /*36600*/  ISETP.LT.AND P6, PT, R9, UR10, !P2 ;  /* 0x0000000a09007c0c */ /* 0x000fe2000d7c1270 */
[----:B-1----:R-:W3:Y:S01]  /*36610*/  LDL.LU R243, [R1+0x314] ;  /* 0x0003140001f37983 */ /* 0x002ee20000300800 */
[----:B------:R-:W-:Y:S01]  /*36620*/  VIADD R248, R6, 0xd ;  /* 0x0000000d06f87836 */ /* 0x000fe20000000000 */
[----:B------:R-:W-:Y:S01]  /*36630*/  ULDC UR6, c[0x0][0x228] ;  /* 0x00008a0000067ab9 */ /* 0x000fe20000000800 */
[C---:B------:R-:W-:Y:S01]  /*36640*/  IMAD.WIDE R210, R11.reuse, 0x4, R208 ;  /* 0x000000040bd27825 */ /* 0x040fe200078e02d0 */
[----:B------:R-:W4:Y:S01]  /*36650*/  LDL.LU R0, [R1+0x210] ;  /* 0x0002100001007983 */ /* 0x000f220000300800 */
[----:B------:R-:W-:Y:S01]  /*36660*/  ULDC UR8, c[0x0][0x228] ;  /* 0x00008a0000087ab9 */ /* 0x000fe20000000800 */
[----:B------:R-:W-:Y:S01]  /*36670*/  ULDC UR10, c[0x0][0x228] ;  /* 0x00008a00000a7ab9 */ /* 0x000fe20000000800 */
[----:B------:R-:W-:-:S04]  /*36680*/  IMAD.WIDE R244, R11, 0x4, R4 ;  /* 0x000000040bf47825 */ /* 0x000fc800078e0204 */
[----:B------:R-:W-:Y:S01]  /*36690*/  IMAD.WIDE R246, R11, 0x4, R150 ;  /* 0x000000040bf67825 */ /* 0x000fe200078e0296 */
[----:B----4-:R-:W-:Y:S01]  /*366a0*/  @P3 STG.E desc[UR48][R2.64], R0 ;  /* 0x0000000002003986 */ /* 0x010fe2000c101930 */
[----:B------:R-:W-:Y:S01]  /*366b0*/  ISETP.GE.AND P3, PT, R248, UR4, PT ;  /* 0x00000004f8007c0c */ /* 0x000fe2000bf66270 */
[----:B------:R-:W-:Y:S02]  /*366c0*/  ULDC UR4, c[0x0][0x228] ;  /* 0x00008a0000047ab9 */ /* 0x000fe40000000800 */
[----:B------:R-:W-:Y:S04]  /*366d0*/  @P0 STG.E desc[UR48][R210.64], R251 ;  /* 0x000000fbd2000986 */ /* 0x000fe8000c101930 */
[----:B------:R1:W-:Y:S04]  /*366e0*/  @P5 STG.E desc[UR48][R244.64], R249 ;  /* 0x000000f9f4005986 */ /* 0x0003e8000c101930 */
[----:B------:R-:W4:Y:S04]  /*366f0*/  LDL.LU R248, [R1+0x14] ;  /* 0x0000140001f87983 */ /* 0x000f280000300800 */
[----:B------:R2:W-:Y:S04]  /*36700*/  @P6 STG.E desc[UR48][R246.64], R242 ;  /* 0x000000f2f6006986 */ /* 0x0005e8000c101930 */
[----:B-1----:R-:W4:Y:S04]  /*36710*/  LDL.LU R249, [R1+0x214] ;  /* 0x0002140001f97983 */ /* 0x002f280000300800 */
[----:B--2---:R-:W2:Y:S04]  /*36720*/  LDL.LU R247, [R1+0x114] ;  /* 0x0001140001f77983 */ /* 0x004ea80000300800 */
[----:B------:R-:W4:Y:S01]  /*36730*/  LDL.LU R242, [R1+0x558] ;  /* 0x0005580001f27983 */ /* 0x000f220000300800 */
[----:B------:R-:W-:Y:S01]  /*36740*/  ISETP.LT.AND P2, PT, R8, UR4, !P2 ;  /* 0x0000000408007c0c */ /* 0x000fe2000d741270 */
[----:B------:R-:W-:-:S02]  /*36750*/  ULDC UR4, c[0x0][0x228] ;  /* 0x00008a0000047ab9 */ /* 0x000fc40000000800 */
[----:B------:R-:W-:Y:S02]  /*36760*/  ISETP.LT.AND P0, PT, R7, UR4, !P4 ;  /* 0x0000000407007c0c */ /* 0x000fe4000e701270 */
[C---:B------:R-:W-:Y:S01]  /*36770*/  IADD3 R0, R11.reuse, UR26, RZ ;  /* 0x0000001a0b007c10 */ /* 0x040fe2000fffe0ff */
[----:B------:R-:W-:Y:S01]  /*36780*/  IMAD.WIDE R2, R11, 0x4, R148 ;  /* 0x000000040b027825 */ /* 0x000fe200078e0294 */
[----:B------:R-:W-:Y:S01]  /*36790*/  ULDC UR4, c[0x0][0x228] ;  /* 0x00008a0000047ab9 */ /* 0x000fe20000000800 */
[----:B------:R-:W-:Y:S01]  /*367a0*/  ISETP.LT.AND P6, PT, R10, UR6, !P4 ;  /* 0x000000060a007c0c */ /* 0x000fe2000e7c1270 */
[----:B------:R-:W4:Y:S01]  /*367b0*/  LDL.LU R251, [R1+0x548] ;  /* 0x0005480001fb7983 */ /* 0x000f220000300800 */
[----:B------:R-:W-:Y:S01]  /*367c0*/  VIADD R244, R6, 0xe ;  /* 0x0000000e06f47836 */ /* 0x000fe20000000000 */
[----:B------:R-:W-:Y:S01]  /*367d0*/  ISETP.LT.AND P5, PT, R9, UR4, !P4 ;  /* 0x0000000409007c0c */ /* 0x000fe2000e7a1270 */
[----:B------:R-:W-:Y:S01]  /*367e0*/  IMAD.WIDE R210, R0, 0x4, R208 ;  /* 0x0000000400d27825 */ /* 0x000fe200078e02d0 */
[----:B------:R-:W-:Y:S01]  /*367f0*/  ULDC UR4, c[0x0][0x22c] ;  /* 0x00008b0000047ab9 */ /* 0x000fe20000000800 */
[----:B------:R1:W-:Y:S01]  /*36800*/  @P2 STG.E desc[UR48][R2.64], R250 ;  /* 0x000000fa02002986 */ /* 0x0003e2000c101930 */
[----:B------:R-:W-:Y:S01]  /*36810*/  ISETP.GE.AND P2, PT, R244, UR4, PT ;  /* 0x00000004f4007c0c */ /* 0x000fe2000bf46270 */
[----:B------:R-:W-:Y:S01]  /*36820*/  ULDC UR4, c[0x0][0x228] ;  /* 0x00008a0000047ab9 */ /* 0x000fe20000000800 */
[----:B------:R-:W-:Y:S01]  /*36830*/  ISETP.LT.AND P4, PT, R8, UR8, !P4 ;  /* 0x0000000808007c0c */ /* 0x000fe2000e781270 */
[----:B---3--:R3:W-:Y:S01]  /*36840*/  @P0 STG.E desc[UR48][R210.64], R243 ;  /* 0x000000f3d2000986 */ /* 0x0087e2000c101930 */
[----:B------:R-:W-:Y:S01]  /*36850*/  ISETP.LT.AND P0, PT, R7, UR4, !P1 ;  /* 0x0000000407007c0c */ /* 0x000fe2000cf01270 */
[C---:B------:R-:W-:Y:S01]  /*36860*/  VIADD R11, R0.reuse, UR26 ;  /* 0x0000001a000b7c36 */ /* 0x040fe20008000000 */
[----:B------:R-:W-:Y:S01]  /*36870*/  ULDC UR4, c[0x0][0x228] ;  /* 0x00008a0000047ab9 */ /* 0x000fe20000000800 */
[----:B------:R-:W-:Y:S01]  /*36880*/  ULDC UR6, c[0x0][0x228] ;  /* 0x00008a0000067ab9 */ /* 0x000fe20000000800 */
[----:B-1----:R-:W-:Y:S01]  /*36890*/  IMAD.WIDE R2, R0, 0x4, R4 ;  /* 0x0000000400027825 */ /* 0x002fe200078e0204 */
[----:B------:R-:W4:Y:S01]  /*368a0*/  LDL.LU R250, [R1+0x408] ;  /* 0x0004080001fa7983 */ /* 0x000f220000300800 */
[----:B------:R-:W-:-:S02]  /*368b0*/  ULDC UR8, c[0x0][0x228] ;  /* 0x00008a0000087ab9 */ /* 0x000fc40000000800 */
[C---:B---3--:R-:W-:Y:S01]  /*368c0*/  IMAD.WIDE R210, R0.reuse, 0x4, R150 ;  /* 0x0000000400d27825 */ /* 0x048fe200078e0296 */
[----:B------:R-:W3:Y:S03]  /*368d0*/  LDL.LU R243, [R1+0x318] ;  /* 0x0003180001f37983 */ /* 0x000ee60000300800 */
[----:B------:R-:W-:Y:S01]  /*368e0*/  IMAD.WIDE R244, R0, 0x4, R148 ;  /* 0x0000000400f47825 */ /* 0x000fe200078e0294 */
[C---:B------:R-:W-:Y:S01]  /*368f0*/  IADD3 R0, R11.reuse, UR26, RZ ;  /* 0x0000001a0b007c10 */ /* 0x040fe2000fffe0ff */
[----:B--2---:R1:W-:Y:S04]  /*36900*/  @P6 STG.E desc[UR48][R2.64], R247 ;  /* 0x000000f702006986 */ /* 0x0043e8000c101930 */
[----:B----4-:R2:W-:Y:S04]  /*36910*/  @P5 STG.E desc[UR48][R210.64], R248 ;  /* 0x000000f8d2005986 */ /* 0x0105e8000c101930 */
[----:B------:R4:W-:Y:S01]  /*36920*/  @P4 STG.E desc[UR48][R244.64], R249 ;  /* 0x000000f9f4004986 */ /* 0x0009e2000c101930 */
[----:B-1----:R-:W-:-:S04]  /*36930*/  IMAD.WIDE R2, R11, 0x4, R208 ;  /* 0x000000040b027825 */ /* 0x002fc800078e02d0 */
[C---:B--2---:R-:W-:Y:S01]  /*36940*/  IMAD.WIDE R210, R11.reuse, 0x4, R150 ;  /* 0x000000040bd27825 */ /* 0x044fe200078e0296 */
[----:B------:R1:W-:Y:S03]  /*36950*/  @P0 STG.E desc[UR48][R2.64], R242 ;  /* 0x000000f202000986 */ /* 0x0003e6000c101930 */
[C---:B----4-:R-:W-:Y:S01]  /*36960*/  IMAD.WIDE R244, R11.reuse, 0x4, R148 ;  /* 0x000000040bf47825 */ /* 0x050fe200078e0294 */
[----:B------:R-:W2:Y:S04]  /*36970*/  LDL.LU R249, [R1+0x118] ;  /* 0x0001180001f97983 */ /* 0x000ea80000300800 */
[----:B-1----:R-:W4:Y:S01]  /*36980*/  LDL.LU R242, [R1+0x18] ;  /* 0x0000180001f27983 */ /* 0x002f220000300800 */
[----:B------:R-:W-:-:S03]  /*36990*/  IMAD.WIDE R2, R11, 0x4, R4 ;  /* 0x000000040b027825 */ /* 0x000fc600078e0204 */
[----:B------:R-:W3:Y:S01]  /*369a0*/  LDL.LU R11, [R1+0x538] ;  /* 0x00053800010b7983 */ /* 0x000ee20000300800 */
[----:B------:R-:W-:Y:S02]  /*369b0*/  ISETP.LT.AND P4, PT, R10, UR4, !P1 ;  /* 0x000000040a007c0c */ /* 0x000fe4000cf81270 */
[----:B------:R-:W-:Y:S01]  /*369c0*/  ISETP.LT.AND P6, PT, R7, UR10, !P3 ;  /* 0x0000000a07007c0c */ /* 0x000fe2000dfc1270 */
[----:B------:R-:W-:Y:S01]  /*369d0*/  VIADD R248, R6, 0xf ;  /* 0x0000000f06f87836 */ /* 0x000fe20000000000 */
[----:B------:R-:W-:Y:S01]  /*369e0*/  ISETP.LT.AND P5, PT, R9, UR6, !P1 ;  /* 0x0000000609007c0c */ /* 0x000fe2000cfa1270 */
[----:B------:R-:W-:Y:S01]  /*369f0*/  IMAD.WIDE R246, R0, 0x4, R208 ;  /* 0x0000000400f67825 */ /* 0x000fe200078e02d0 */
[----:B------:R-:W-:Y:S01]  /*36a00*/  ISETP.LT.AND P1, PT, R8, UR8, !P1 ;  /* 0x0000000808007c0c */ /* 0x000fe2000cf21270 */
[----:B------:R-:W-:Y:S01]  /*36a10*/  ULDC UR4, c[0x0][0x22c] ;  /* 0x00008b0000047ab9 */ /* 0x000fe20000000800 */
[----:B------:R-:W-:Y:S01]  /*36a20*/  ULDC UR6, c[0x0][0x228] ;  /* 0x00008a0000067ab9 */ /* 0x000fe20000000800 */
[----:B------:R-:W-:Y:S01]  /*36a30*/  ISETP.GE.AND P0, PT, R248, UR4, PT ;  /* 0x00000004f8007c0c */ /* 0x000fe2000bf06270 */
[----:B------:R-:W-:Y:S01]  /*36a40*/  ULDC UR4, c[0x0][0x228] ;  /* 0x00008a0000047ab9 */ /* 0x000fe20000000800 */
[----:B------:R-:W4:Y:S01]  /*36a50*/  LDL.LU R248, [R1+0x55c] ;  /* 0x00055c0001f87983 */ /* 0x000f220000300800 */
[----:B------:R-:W-:Y:S01]  /*36a60*/  ULDC UR8, c[0x0][0x228] ;  /* 0x00008a0000087ab9 */ /* 0x000fe20000000800 */
[----:B------:R-:W-:-:S02]  /*36a70*/  ULDC UR10, c[0x0][0x228] ;  /* 0x00008a00000a7ab9 */ /* 0x000fc40000000800 */
[----:B---3--:R-:W-:Y:S04]  /*36a80*/  @P4 STG.E desc[UR48][R2.64], R11 ;  /* 0x0000000b02004986 */ /* 0x008fe8000c101930 */
[----:B------:R-:W-:Y:S04]  /*36a90*/  @P5 STG.E desc[UR48][R210.64], R251 ;  /* 0x000000fbd2005986 */ /* 0x000fe8000c101930 */
[----:B------:R1:W-:Y:S04]  /*36aa0*/  @P1 STG.E desc[UR48][R244.64], R250 ;  /* 0x000000faf4001986 */ /* 0x0003e8000c101930 */
[----:B------:R3:W-:Y:S04]  /*36ab0*/  @P6 STG.E desc[UR48][R246.64], R243 ;  /* 0x000000f3f6006986 */ /* 0x0007e8000c101930 */
[----:B-1----:R-:W4:Y:S04]  /*36ac0*/  LDL.LU R250, [R1+0x53c] ;  /* 0x00053c0001fa7983 */ /* 0x002f280000300800 */
[----:B---3--:R-:W3:Y:S04]  /*36ad0*/  LDL.LU R247, [R1+0x218] ;  /* 0x0002180001f77983 */ /* 0x008ee80000300800 */
[----:B------:R-:W3:Y:S01]  /*36ae0*/  LDL.LU R243, [R1+0x54c] ;  /* 0x00054c0001f37983 */ /* 0x000ee20000300800 */
[----:B------:R-:W-:Y:S01]  /*36af0*/  ISETP.LT.AND P1, PT, R10, UR4, !P3 ;  /* 0x000000040a007c0c */ /* 0x000fe2000df21270 */
[----:B------:R-:W-:-:S02]  /*36b00*/  ULDC UR4, c[0x0][0x228] ;  /* 0x00008a0000047ab9 */ /* 0x000fc40000000800 */
[----:B------:R-:W-:Y:S01]  /*36b10*/  ISETP.LT.AND P4, PT, R9, UR4, !P3 ;  /* 0x0000000409007c0c */ /* 0x000fe2000df81270 */
[----:B------:R-:W-:Y:S01]  /*36b20*/  IMAD.WIDE R210, R0, 0x4, R4 ;  /* 0x0000000400d27825 */ /* 0x000fe200078e0204 */
[----:B------:R-:W-:Y:S01]  /*36b30*/  ISETP.LT.AND P3, PT, R8, UR6, !P3 ;  /* 0x0000000608007c0c */ /* 0x000fe2000df61270 */
[----:B------:R-:W-:Y:S02]  /*36b40*/  ULDC UR4, c[0x0][0x22c] ;  /* 0x00008b0000047ab9 */ /* 0x000fe40000000800 */
[----:B------:R-:W-:Y:S01]  /*36b50*/  VIADD R244, R6, 0x10 ;  /* 0x0000001006f47836 */ /* 0x000fe20000000000 */
[----:B------:R-:W-:Y:S01]  /*36b60*/  ISETP.LT.AND P5, PT, R7, UR8, !P2 ;  /* 0x0000000807007c0c */ /* 0x000fe2000d7a1270 */
[----:B------:R-:W-:Y:S01]  /*36b70*/  IMAD.WIDE R2, R0, 0x4, R150 ;  /* 0x0000000400027825 */ /* 0x000fe200078e0296 */
[----:B------:R-:W-:Y:S01]  /*36b80*/  ISETP.LT.AND P6, PT, R10, UR10, !P2 ;  /* 0x0000000a0a007c0c */ /* 0x000fe2000d7c1270 */
[----:B------:R-:W-:Y:S01]  /*36b90*/  ULDC UR6, c[0x0][0x228] ;  /* 0x00008a0000067ab9 */ /* 0x000fe20000000800 */
[----:B--2---:R1:W-:Y:S01]  /*36ba0*/  @P1 STG.E desc[UR48][R210.64], R249 ;  /* 0x000000f9d2001986 */ /* 0x0043e2000c101930 */
[----:B------:R-:W-:Y:S01]  /*36bb0*/  ISETP.GE.AND P1, PT, R244, UR4, PT ;  /* 0x00000004f4007c0c */ /* 0x000fe2000bf26270 */
[C---:B------:R-:W-:Y:S01]  /*36bc0*/  VIADD R11, R0.reuse, UR26 ;  /* 0x0000001a000b7c36 */ /* 0x040fe20008000000 */
[----:B------:R-:W-:Y:S01]  /*36bd0*/  ULDC UR4, c[0x0][0x228] ;  /* 0x00008a0000047ab9 */ /* 0x000fe20000000800 */
[----:B----4-:R2:W-:Y:S01]  /*36be0*/  @P4 STG.E desc[UR48][R2.64], R242 ;  /* 0x000000f202004986 */ /* 0x0105e2000c101930 */
[----:B------:R-:W-:Y:S01]  /*36bf0*/  ISETP.LT.AND P4, PT, R9, UR4, !P2 ;  /* 0x0000000409007c0c */ /* 0x000fe2000d781270 */
[----:B------:R-:W-:Y:S01]  /*36c00*/  IMAD.WIDE R244, R11, 0x4, R4 ;  /* 0x000000040bf47825 */ /* 0x000fe200078e0204 */
[----:B------:R-:W-:Y:S01]  /*36c10*/  ULDC UR4, c[0x0][0x228] ;  /* 0x00008a0000047ab9 */ /* 0x000fe20000000800 */
[----:B------:R-:W-:Y:S01]  /*36c20*/  ULDC UR8, c[0x0][0x228] ;  /* 0x00008a0000087ab9 */ /* 0x000fe20000000800 */
[----:B------:R-:W-:Y:S01]  /*36c30*/  ULDC UR10, c[0x0][0x228] ;  /* 0x00008a00000a7ab9 */ /* 0x000fe20000000800 */
[----:B-1----:R-:W-:-:S04]  /*36c40*/  IMAD.WIDE R210, R0, 0x4, R148 ;  /* 0x0000000400d27825 */ /* 0x002fc800078e0294 */
[C---:B--2---:R-:W-:Y:S01]  /*36c50*/  IMAD.WIDE R2, R11.reuse, 0x4, R208 ;  /* 0x000000040b027825 */ /* 0x044fe200078e02d0 */
[----:B------:R-:W2:Y:S01]  /*36c60*/  LDL.LU R242, [R1+0x40c] ;  /* 0x00040c0001f27983 */ /* 0x000ea20000300800 */
[----:B------:R-:W-:-:S03]  /*36c70*/  IADD3 R0, R11, UR26, RZ ;  /* 0x0000001a0b007c10 */ /* 0x000fc6000fffe0ff */
[----:B------:R-:W4:Y:S04]  /*36c80*/  LDL.LU R251, [R1+0x11c] ;  /* 0x00011c0001fb7983 */ /* 0x000f280000300800 */
[----:B------:R-:W4:Y:S04]  /*36c90*/  LDL.LU R249, [R1+0x1c] ;  /* 0x00001c0001f97983 */ /* 0x000f280000300800 */
[----:B---3--:R-:W-:Y:S04]  /*36ca0*/  @P3 STG.E desc[UR48][R210.64], R247 ;  /* 0x000000f7d2003986 */ /* 0x008fe8000c101930 */
[----:B------:R1:W-:Y:S04]  /*36cb0*/  @P5 STG.E desc[UR48][R2.64], R248 ;  /* 0x000000f802005986 */ /* 0x0003e8000c101930 */
[----:B------:R-:W-:Y:S01]  /*36cc0*/  @P6 STG.E desc[UR48][R244.64], R250 ;  /* 0x000000faf4006986 */ /* 0x000fe2000c101930 */
[----:B-1----:R-:W-:-:S05]  /*36cd0*/  IMAD.WIDE R2, R11, 0x4, R150 ;  /* 0x000000040b027825 */ /* 0x002fca00078e0296 */
[----:B------:R1:W-:Y:S04]  /*36ce0*/  @P4 STG.E desc[UR48][R2.64], R243 ;  /* 0x000000f302004986 */ /* 0x0003e8000c101930 */
[----:B-1----:R-:W3:Y:S01]  /*36cf0*/  LDL.LU R243, [R1+0x21c] ;  /* 0x00021c0001f37983 */ /* 0x002ee20000300800 */
[----:B------:R-:W-:-:S03]  /*36d00*/  IMAD.WIDE R2, R11, 0x4, R148 ;  /* 0x000000040b027825 */ /* 0x000fc600078e0294 */
[----:B------:R-:W3:Y:S04]  /*36d10*/  LDL.LU R250, [R1+0x570] ;  /* 0x0005700001fa7983 */ /* 0x000ee80000300800 */
[----:B------:R-:W4:Y:S01]  /*36d20*/  LDL.LU R11, [R1+0x31c] ;  /* 0x00031c00010b7983 */ /* 0x000f220000300800 */
[----:B------:R-:W-:Y:S02]  /*36d30*/  ISETP.LT.AND P2, PT, R8, UR4, !P2 ;  /* 0x0000000408007c0c */ /* 0x000fe4000d741270 */
[----:B------:R-:W-:Y:S01]  /*36d40*/  ISETP.LT.AND P3, PT, R7, UR6, !P0 ;  /* 0x0000000607007c0c */ /* 0x000fe2000c761270 */
[----:B------:R-:W-:Y:S01]  /*36d50*/  VIADD R248, R6, 0x11 ;  /* 0x0000001106f87836 */ /* 0x000fe20000000000 */
[----:B------:R-:W-:Y:S01]  /*36d60*/  ISETP.LT.AND P5, PT, R10, UR8, !P0 ;  /* 0x000000080a007c0c */ /* 0x000fe2000c7a1270 */
[C---:B------:R-:W-:Y:S01]  /*36d70*/  IMAD.WIDE R210, R0.reuse, 0x4, R208 ;  /* 0x0000000400d27825 */ /* 0x040fe200078e02d0 */
[----:B------:R-:W-:Y:S01]  /*36d80*/  ISETP.LT.AND P6, PT, R9, UR10, !P0 ;  /* 0x0000000a09007c0c */ /* 0x000fe2000c7c1270 */
[----:B------:R-:W-:Y:S01]  /*36d90*/  ULDC UR4, c[0x0][0x22c] ;  /* 0x00008b0000047ab9 */ /* 0x000fe20000000800 */
[----:B------:R-:W-:Y:S01]  /*36da0*/  ULDC UR6, c[0x0][0x228] ;  /* 0x00008a0000067ab9 */ /* 0x000fe20000000800 */
[----:B------:R-:W-:Y:S01]  /*36db0*/  IMAD.WIDE R244, R0, 0x4, R4 ;  /* 0x0000000400f47825 */ /* 0x000fe200078e0204 */
[----:B------:R-:W-:Y:S01]  /*36dc0*/  ISETP.GE.AND P4, PT, R248, UR4, PT ;  /* 0x00000004f8007c0c */ /* 0x000fe2000bf86270 */
[----:B------:R-:W-:Y:S01]  /*36dd0*/  ULDC UR4, c[0x0][0x228] ;  /* 0x00008a0000047ab9 */ /* 0x000fe20000000800 */
[----:B------:R-:W-:Y:S01]  /*36de0*/  ULDC UR8, c[0x0][0x228] ;  /* 0x00008a0000087ab9 */ /* 0x000fe20000000800 */
[----:B--2---:R1:W-:Y:S01]  /*36df0*/  @P2 STG.E desc[UR48][R2.64], R242 ;  /* 0x000000f202002986 */ /* 0x0043e2000c101930 */
[----:B------:R-:W-:Y:S01]  /*36e00*/  IMAD.WIDE R246, R0, 0x4, R150 ;  /* 0x0000000400f67825 */ /* 0x000fe200078e0296 */
[----:B------:R-:W-:-:S03]  /*36e10*/  ULDC UR10, c[0x0][0x228] ;  /* 0x00008a00000a7ab9 */ /* 0x000fc60000000800 */
[----:B-1----:R-:W-:Y:S01]  /*36e20*/  VIADD R2, R6, 0x12 ;  /* 0x0000001206027836 */ /* 0x002fe20000000000 */
[----:B------:R-:W2:Y:S04]  /*36e30*/  LDL.LU R242, [R1+0x560] ;  /* 0x0005600001f27983 */ /* 0x000ea80000300800 */
[----:B----4-:R1:W-:Y:S01]  /*36e40*/  @P3 STG.E desc[UR48][R210.64], R11 ;  /* 0x0000000bd2003986 */ /* 0x0103e2000c101930 */
[----:B------:R-:W-:Y:S01]  /*36e50*/  ISETP.LT.AND P3, PT, R8, UR4, !P0 ;  /* 0x0000000408007c0c */ /* 0x000fe2000c761270 */
[----:B------:R-:W-:Y:S02]  /*36e60*/  ULDC UR4, c[0x0][0x22c] ;  /* 0x00008b0000047ab9 */ /* 0x000fe40000000800 */
[----:B------:R4:W-:Y:S01]  /*36e70*/  @P5 STG.E desc[UR48][R244.64], R251 ;  /* 0x000000fbf4005986 */ /* 0x0009e2000c101930 */
[----:B------:R-:W-:Y:S01]  /*36e80*/  ISETP.GE.AND P2, PT, R2, UR4, PT ;  /* 0x0000000402007c0c */ /* 0x000fe2000bf46270 */
[C---:B------:R-:W-:Y:S01]  /*36e90*/  IMAD.WIDE R2, R0.reuse, 0x4, R148 ;  /* 0x0000000400027825 */ /* 0x040fe200078e0294 */
[----:B-1----:R-:W-:Y:S01]  /*36ea0*/  IADD3 R11, R0, UR26, RZ ;  /* 0x0000001a000b7c10 */ /* 0x002fe2000fffe0ff */
[----:B------:R1:W-:Y:S04]  /*36eb0*/  @P6 STG.E desc[UR48][R246.64], R249 ;  /* 0x000000f9f6006986 */ /* 0x0003e8000c101930 */
[----:B----4-:R-:W4:Y:S01]  /*36ec0*/  LDL.LU R251, [R1+0x410] ;  /* 0x0004100001fb7983 */ /* 0x010f220000300800 */
[----:B------:R-:W-:-:S02]  /*36ed0*/  ISETP.LT.AND P0, PT, R7, UR6, !P1 ;  /* 0x0000000607007c0c */ /* 0x000fc4000cf01270 */
[----:B------:R-:W-:Y:S01]  /*36ee0*/  ISETP.LT.AND P5, PT, R10, UR8, !P1 ;  /* 0x000000080a007c0c */ /* 0x000fe2000cfa1270 */
[----:B------:R-:W-:Y:S01]  /*36ef0*/  VIADD R248, R6, 0x13 ;  /* 0x0000001306f87836 */ /* 0x000fe20000000000 */
[----:B------:R-:W-:Y:S01]  /*36f00*/  ISETP.LT.AND P6, PT, R9, UR10, !P1 ;  /* 0x0000000a09007c0c */ /* 0x000fe2000cfc1270 */
[C---:B------:R-:W-:Y:S01]  /*36f10*/  IMAD.WIDE R210, R11.reuse, 0x4, R208 ;  /* 0x000000040bd27825 */ /* 0x040fe200078e02d0 */
[----:B---3--:R3:W-:Y:S01]  /*36f20*/  @P3 STG.E desc[UR48][R2.64], R243 ;  /* 0x000000f302003986 */ /* 0x0087e2000c101930 */
[----:B------:R-:W-:Y:S01]  /*36f30*/  ULDC UR4, c[0x0][0x22c] ;  /* 0x00008b0000047ab9 */ /* 0x000fe20000000800 */
[----:B------:R-:W-:Y:S02]  /*36f40*/  ULDC UR6, c[0x0][0x228] ;  /* 0x00008a0000067ab9 */ /* 0x000fe40000000800 */
[----:B-1----:R-:W4:Y:S01]  /*36f50*/  LDL.LU R249, [R1+0x320] ;  /* 0x0003200001f97983 */ /* 0x002f220000300800 */
[C---:B------:R-:W-:Y:S01]  /*36f60*/  IMAD.WIDE R244, R11.reuse, 0x4, R4 ;  /* 0x000000040bf47825 */ /* 0x040fe200078e0204 */
[----:B------:R-:W-:Y:S01]  /*36f70*/  ULDC UR8, c[0x0][0x228] ;  /* 0x00008a0000087ab9 */ /* 0x000fe20000000800 */
[----:B------:R-:W-:Y:S01]  /*36f80*/  ULDC UR10, c[0x0][0x228] ;  /* 0x00008a00000a7ab9 */ /* 0x000fe20000000800 */
[----:B------:R-:W2:Y:S01]  /*36f90*/  LDL.LU R0, [R1+0x580] ;  /* 0x0005800001007983 */ /* 0x000ea20000300800 */
[----:B------:R-:W-:-:S03]  /*36fa0*/  IMAD.WIDE R246, R11, 0x4, R150 ;  /* 0x000000040bf67825 */ /* 0x000fc600078e0296 */
[----:B---3--:R-:W3:Y:S01]  /*36fb0*/  LDL.LU R243, [R1+0x220] ;  /* 0x0002200001f37983 */ /* 0x008ee20000300800 */
[----:B------:R-:W-:Y:S01]  /*36fc0*/  ISETP.GE.AND P3, PT, R248, UR4, PT ;  /* 0x00000004f8007c0c */ /* 0x000fe2000bf66270 */
[----:B------:R-:W-:Y:S02]  /*36fd0*/  ULDC UR4, c[0x0][0x228] ;  /* 0x00008a0000047ab9 */ /* 0x000fe40000000800 */
[----:B------:R-:W3:Y:S01]  /*36fe0*/  LDL.LU R248, [R1+0x120] ;  /* 0x0001200001f87983 */ /* 0x000ee20000300800 */
[----:B------:R-:W-:Y:S01]  /*36ff0*/  ISETP.LT.AND P1, PT, R8, UR4, !P1 ;  /* 0x0000000408007c0c */ /* 0x000fe2000cf21270 */
[----:B------:R-:W-:Y:S01]  /*37000*/  ULDC UR4, c[0x0][0x228] ;  /* 0x00008a0000047ab9 */ /* 0x000fe20000000800 */
[----:B------:R-:W-:Y:S01]  /*37010*/  IMAD.WIDE R2, R11, 0x4, R148 ;  /* 0x000000040b027825 */ /* 0x000fe200078e0294 */
[----:B--2---:R-:W-:Y:S04]  /*37020*/  @P0 STG.E desc[UR48][R210.64], R0 ;  /* 0x00000000d2000986 */ /* 0x004fe8000c101930 */
[----:B------:R1:W-:Y:S04]  /*37030*/  @P5 STG.E desc[UR48][R244.64], R250 ;  /* 0x000000faf4005986 */ /* 0x0003e8000c101930 */
[----:B------:R2:W-:Y:S04]  /*37040*/  @P6 STG.E desc[UR48][R246.64], R242 ;  /* 0x000000f2f6006986 */ /* 0x0005e8000c101930 */
[----:B-1----:R-:W3:Y:S04]  /*37050*/  LDL.LU R250, [R1+0x20] ;  /* 0x0000200001fa7983 */ /* 0x002ee80000300800 */
[----:B--2---:R-:W2:Y:S01]  /*37060*/  LDL.LU R242, [R1+0x584] ;  /* 0x0005840001f27983 */ /* 0x004ea20000300800 */
[----:B------:R-:W-:-:S02]  /*37070*/  ISETP.LT.AND P0, PT, R7, UR4, !P4 ;  /* 0x0000000407007c0c */ /* 0x000fc4000e701270 */
[----:B------:R-:W-:Y:S01]  /*37080*/  IADD3 R0, R11, UR26, RZ ;  /* 0x0000001a0b007c10 */ /* 0x000fe2000fffe0ff */
[----:B------:R-:W-:Y:S01]  /*37090*/  VIADD R244, R6, 0x14 ;  /* 0x0000001406f47836 */ /* 0x000fe20000000000 */
[----:B------:R-:W-:Y:S01]  /*370a0*/  ULDC UR4, c[0x0][0x228] ;  /* 0x00008a0000047ab9 */ /* 0x000fe20000000800 */
[----:B------:R-:W-:Y:S01]  /*370b0*/  ISETP.LT.AND P6, PT, R10, UR6, !P4 ;  /* 0x000000060a007c0c */ /* 0x000fe2000e7c1270 */
[----:B----4-:R1:W-:Y:S01]  /*370c0*/  @P1 STG.E desc[UR48][R2.64], R251 ;  /* 0x000000fb02001986 */ /* 0x0103e2000c101930 */
[----:B------:R-:W-:Y:S01]  /*370d0*/  ISETP.LT.AND P5, PT, R9, UR4, !P4 ;  /* 0x0000000409007c0c */ /* 0x000fe2000e7a1270 */
[----:B------:R-:W-:Y:S01]  /*370e0*/  IMAD.WIDE R210, R0, 0x4, R208 ;  /* 0x0000000400d27825 */ /* 0x000fe200078e02d0 */
[----:B------:R-:W-:Y:S01]  /*370f0*/  ULDC UR4, c[0x0][0x22c] ;  /* 0x00008b0000047ab9 */ /* 0x000fe20000000800 */
[----:B------:R-:W-:Y:S01]  /*37100*/  ULDC UR6, c[0x0][0x228] ;  /* 0x00008a0000067ab9 */ /* 0x000fe20000000800 */
[----:B------:R-:W-:Y:S01]  /*37110*/  ISETP.GE.AND P1, PT, R244, UR4, PT ;  /* 0x00000004f4007c0c */ /* 0x000fe2000bf26270 */
[----:B------:R-:W-:Y:S01]  /*37120*/  ULDC UR4, c[0x0][0x228] ;  /* 0x00008a0000047ab9 */ /* 0x000fe20000000800 */
[----:B------:R-:W-:Y:S01]  /*37130*/  ISETP.LT.AND P4, PT, R8, UR8, !P4 ;  /* 0x0000000808007c0c */ /* 0x000fe2000e781270 */
[----:B------:R4:W-:Y:S01]  /*37140*/  @P0 STG.E desc[UR48][R210.64], R249 ;  /* 0x000000f9d2000986 */ /* 0x0009e2000c101930 */
[----:B------:R-:W-:Y:S01]  /*37150*/  ISETP.LT.AND P0, PT, R7, UR4, !P2 ;  /* 0x0000000407007c0c */ /* 0x000fe2000d701270 */
[C---:B------:R-:W-:Y:S01]  /*37160*/  VIADD R11, R0.reuse, UR26 ;  /* 0x0000001a000b7c36 */ /* 0x040fe20008000000 */
[----:B------:R-:W-:Y:S01]  /*37170*/  ULDC UR4, c[0x0][0x228] ;  /* 0x00008a0000047ab9 */ /* 0x000fe20000000800 */
[----:B-1----:R-:W-:Y:S01]  /*37180*/  IMAD.WIDE R2, R0, 0x4, R4 ;  /* 0x0000000400027825 */ /* 0x002fe200078e0204 */
[----:B------:R-:W2:Y:S01]  /*37190*/  LDL.LU R251, [R1+0x574] ;  /* 0x0005740001fb7983 */ /* 0x000ea20000300800 */
[----:B------:R-:W-:-:S02]  /*371a0*/  ULDC UR8, c[0x0][0x228] ;  /* 0x00008a0000087ab9 */ /* 0x000fc40000000800 */
[C---:B------:R-:W-:Y:S01]  /*371b0*/  IMAD.WIDE R244, R0.reuse, 0x4, R148 ;  /* 0x0000000400f47825 */ /* 0x040fe200078e0294 */
[----:B---3--:R1:W-:Y:S03]  /*371c0*/  @P6 STG.E desc[UR48][R2.64], R243 ;  /* 0x000000f302006986 */ /* 0x0083e6000c101930 */
[----:B----4-:R-:W-:Y:S01]  /*371d0*/  IMAD.WIDE R210, R0, 0x4, R150 ;  /* 0x0000000400d27825 */ /* 0x010fe200078e0296 */
[----:B------:R-:W3:Y:S01]  /*371e0*/  LDL.LU R249, [R1+0x564] ;  /* 0x0005640001f97983 */ /* 0x000ee20000300800 */
[----:B------:R-:W-:-:S03]  /*371f0*/  IADD3 R0, R11, UR26, RZ ;  /* 0x0000001a0b007c10 */ /* 0x000fc6000fffe0ff */
[----:B------:R4:W-:Y:S01]  /*37200*/  @P5 STG.E desc[UR48][R210.64], R248 ;  /* 0x000000f8d2005986 */ /* 0x0009e2000c101930 */
[----:B-1----:R-:W-:-:S03]  /*37210*/  IMAD.WIDE R2, R11, 0x4, R208 ;  /* 0x000000040b027825 */ /* 0x002fc600078e02d0 */
[----:B------:R-:W3:Y:S01]  /*37220*/  LDL.LU R243, [R1+0x324] ;  /* 0x0003240001f37983 */ /* 0x000ee20000300800 */
[----:B----4-:R-:W-:-:S03]  /*37230*/  IMAD.WIDE R210, R11, 0x4, R150 ;  /* 0x000000040bd27825 */ /* 0x010fc600078e0296 */
[----:B------:R1:W-:Y:S04]  /*37240*/  @P4 STG.E desc[UR48][R244.64], R250 ;  /* 0x000000faf4004986 */ /* 0x0003e8000c101930 */
[----:B--2---:R2:W-:Y:S04]  /*37250*/  @P0 STG.E desc[UR48][R2.64], R242 ;  /* 0x000000f202000986 */ /* 0x0045e8000c101930 */
[----:B-1----:R-:W4:Y:S01]  /*37260*/  LDL.LU R250, [R1+0x224] ;  /* 0x0002240001fa7983 */ /* 0x002f220000300800 */
[----:B------:R-:W-:-:S03]  /*37270*/  IMAD.WIDE R244, R11, 0x4, R148 ;  /* 0x000000040bf47825 */ /* 0x000fc600078e0294 */
[----:B--2---:R-:W2:Y:S01]  /*37280*/  LDL.LU R242, [R1+0x124] ;  /* 0x0001240001f27983 */ /* 0x004ea20000300800 */
[----:B------:R-:W-:-:S03]  /*37290*/  IMAD.WIDE R2, R11, 0x4, R4 ;  /* 0x000000040b027825 */ /* 0x000fc600078e0204 */
[----:B------:R-:W4:Y:S01]  /*372a0*/  LDL.LU R11, [R1+0x414] ;  /* 0x00041400010b7983 */ /* 0x000f220000300800 */
[----:B------:R-:W-:Y:S01]  /*372b0*/  ISETP.LT.AND P4, PT, R10, UR4, !P2 ;  /* 0x000000040a007c0c */ /* 0x000fe2000d781270 */
[----:B------:R-:W-:Y:S01]  /*372c0*/  VIADD R248, R6, 0x15 ;  /* 0x0000001506f87836 */ /* 0x000fe20000000000 */
[----:B------:R-:W-:Y:S01]  /*372d0*/  ISETP.LT.AND P5, PT, R9, UR6, !P2 ;  /* 0x0000000609007c0c */ /* 0x000fe2000d7a1270 */
[----:B------:R-:W-:Y:S01]  /*372e0*/  ULDC UR4, c[0x0][0x22c] ;  /* 0x00008b0000047ab9 */ /* 0x000fe20000000800 */
[----:B------:R-:W-:Y:S02]  /*372f0*/  ISETP.LT.AND P2, PT, R8, UR8, !P2 ;  /* 0x0000000808007c0c */ /* 0x000fe4000d741270 */
[----:B------:R-:W-:Y:S01]  /*37300*/  ISETP.LT.AND P6, PT, R7, UR10, !P3 ;  /* 0x0000000a07007c0c */ /* 0x000fe2000dfc1270 */
[----:B------:R-:W-:Y:S01]  /*37310*/  IMAD.WIDE R246, R0, 0x4, R208 ;  /* 0x0000000400f67825 */ /* 0x000fe200078e02d0 */
[----:B------:R-:W-:Y:S01]  /*37320*/  ISETP.GE.AND P0, PT, R248, UR4, PT ;  /* 0x00000004f8007c0c */ /* 0x000fe2000bf06270 */
[----:B------:R-:W-:Y:S01]  /*37330*/  ULDC UR4, c[0x0][0x228] ;  /* 0x00008a0000047ab9 */ /* 0x000fe20000000800 */
[----:B------:R-:W2:Y:S01]  /*37340*/  LDL.LU R248, [R1+0x24] ;  /* 0x0000240001f87983 */ /* 0x000ea20000300800 */
[----:B------:R-:W-:Y:S01]  /*37350*/  ULDC UR6, c[0x0][0x228] ;  /* 0x00008a0000067ab9 */ /* 0x000fe20000000800 */
[----:B------:R-:W-:Y:S01]  /*37360*/  ULDC UR8, c[0x0][0x228] ;  /* 0x00008a0000087ab9 */ /* 0x000fe20000000800 */
[----:B------:R-:W-:Y:S01]  /*37370*/  ULDC UR10, c[0x0][0x228] ;  /* 0x00008a00000a7ab9 */ /* 0x000fe20000000800 */
[----:B------:R1:W-:Y:S04]  /*37380*/  @P4 STG.E desc[UR48][R2.64], R251 ;  /* 0x000000fb02004986 */ /* 0x0003e8000c101930 */
[----:B---3--:R3:W-:Y:S04]  /*37390*/  @P5 STG.E desc[UR48][R210.64], R249 ;  /* 0x000000f9d2005986 */ /* 0x0087e8000c101930 */
[----:B-1----:R-:W2:Y:S04]  /*373a0*/  LDL.LU R251, [R1+0x588] ;  /* 0x0005880001fb7983 */ /* 0x002ea80000300800 */
[----:B---3--:R-:W3:Y:S04]  /*373b0*/  LDL.LU R249, [R1+0x578] ;  /* 0x0005780001f97983 */ /* 0x008ee80000300800 */
[----:B----4-:R-:W-:Y:S04]  /*373c0*/  @P2 STG.E desc[UR48][R244.64], R11 ;  /* 0x0000000bf4002986 */ /* 0x010fe8000c101930 */
[----:B------:R1:W-:Y:S04]  /*373d0*/  @P6 STG.E desc[UR48][R246.64], R243 ;  /* 0x000000f3f6006986 */ /* 0x0003e8000c101930 */
[----:B-1----:R-:W4:Y:S01]  /*373e0*/  LDL.LU R243, [R1+0x568] ;  /* 0x0005680001f37983 */ /* 0x002f220000300800 */
        /* <DEDUP_REMOVED lines=11> */
[----:B------:R1:W-:Y:S01]  /*374a0*/  @P2 STG.E desc[UR48][R210.64], R250 ;  /* 0x000000fad2002986 */ /* 0x0003e2000c101930 */
[----:B------:R-:W-:Y:S01]  /*374b0*/  ISETP.GE.AND P2, PT, R244, UR4, PT ;  /* 0x00000004f4007c0c */ /* 0x000fe2000bf46270 */
[C---:B------:R-:W-:Y:S01]  /*374c0*/  VIADD R11, R0.reuse, UR26 ;  /* 0x0000001a000b7c36 */ /* 0x040fe20008000000 */
[----:B------:R-:W-:Y:S01]  /*374d0*/  ULDC UR4, c[0x0][0x228] ;  /* 0x00008a0000047ab9 */ /* 0x000fe20000000800 */
[----:B--2---:R2:W-:Y:S01]  /*374e0*/  @P4 STG.E desc[UR48][R2.64], R242 ;  /* 0x000000f202004986 */ /* 0x0045e2000c101930 */
[----:B------:R-:W-:Y:S01]  /*374f0*/  ISETP.LT.AND P4, PT, R9, UR4, !P1 ;  /* 0x0000000409007c0c */ /* 0x000fe2000cf81270 */
[C---:B------:R-:W-:Y:S01]  /*37500*/  IMAD.WIDE R244, R11.reuse, 0x4, R4 ;  /* 0x000000040bf47825 */ /* 0x040fe200078e0204 */
[----:B------:R-:W-:Y:S01]  /*37510*/  ULDC UR4, c[0x0][0x228] ;  /* 0x00008a0000047ab9 */ /* 0x000fe20000000800 */
[----:B------:R-:W-:Y:S01]  /*37520*/  ULDC UR8, c[0x0][0x228] ;  /* 0x00008a0000087ab9 */ /* 0x000fe20000000800 */
[----:B------:R-:W-:Y:S01]  /*37530*/  ULDC UR10, c[0x0][0x228] ;  /* 0x00008a00000a7ab9 */ /* 0x000fe20000000800 */
[----:B-1----:R-:W-:Y:S01]  /*37540*/  IMAD.WIDE R210, R0, 0x4, R148 ;  /* 0x0000000400d27825 */ /* 0x002fe200078e0294 */
[----:B------:R-:W4:Y:S03]  /*37550*/  LDL.LU R250, [R1+0x228] ;  /* 0x0002280001fa7983 */ /* 0x000f260000300800 */
[----:B--2---:R-:W-:Y:S01]  /*37560*/  IMAD.WIDE R2, R11, 0x4, R208 ;  /* 0x000000040b027825 */ /* 0x004fe200078e02d0 */
[----:B------:R1:W-:Y:S04]  /*37570*/  @P3 STG.E desc[UR48][R210.64], R248 ;  /* 0x000000f8d2003986 */ /* 0x0003e8000c101930 */
[----:B------:R2:W-:Y:S01]  /*37580*/  @P5 STG.E desc[UR48][R2.64], R251 ;  /* 0x000000fb02005986 */ /* 0x0005e2000c101930 */
[----:B------:R-:W-:Y:S01]  /*37590*/  ISETP.LT.AND P1, PT, R8, UR4, !P1 ;  /* 0x0000000408007c0c */ /* 0x000fe2000cf21270 */
[----:B------:R-:W-:-:S02]  /*375a0*/  ULDC UR4, c[0x0][0x22c] ;  /* 0x00008b0000047ab9 */ /* 0x000fc40000000800 */
[----:B------:R-:W4:Y:S01]  /*375b0*/  LDL.LU R242, [R1+0x128] ;  /* 0x0001280001f27983 */ /* 0x000f220000300800 */
[----:B-1----:R-:W-:Y:S02]  /*375c0*/  VIADD R248, R6, 0x17 ;  /* 0x0000001706f87836 */ /* 0x002fe40000000000 */
[C---:B--2---:R-:W-:Y:S01]  /*375d0*/  IMAD.WIDE R2, R11.reuse, 0x4, R150 ;  /* 0x000000040b027825 */ /* 0x044fe200078e0296 */
[----:B---3--:R1:W-:Y:S01]  /*375e0*/  @P6 STG.E desc[UR48][R244.64], R249 ;  /* 0x000000f9f4006986 */ /* 0x0083e2000c101930 */
[----:B------:R-:W-:-:S03]  /*375f0*/  IADD3 R0, R11, UR26, RZ ;  /* 0x0000001a0b007c10 */ /* 0x000fc6000fffe0ff */
[----:B------:R-:W2:Y:S04]  /*37600*/  LDL.LU R251, [R1+0x58c] ;  /* 0x00058c0001fb7983 */ /* 0x000ea80000300800 */
[----:B-1----:R-:W3:Y:S04]  /*37610*/  LDL.LU R249, [R1+0x57c] ;  /* 0x00057c0001f97983 */ /* 0x002ee80000300800 */
[----:B----4-:R1:W-:Y:S01]  /*37620*/  @P4 STG.E desc[UR48][R2.64], R243 ;  /* 0x000000f302004986 */ /* 0x0103e2000c101930 */
[----:B------:R-:W-:Y:S02]  /*37630*/  ISETP.GE.AND P4, PT, R248, UR4, PT ;  /* 0x00000004f8007c0c */ /* 0x000fe4000bf86270 */
[----:B------:R-:W-:-:S02]  /*37640*/  ISETP.LT.AND P3, PT, R7, UR6, !P0 ;  /* 0x0000000607007c0c */ /* 0x000fc4000c761270 */
[----:B------:R-:W-:Y:S02]  /*37650*/  ISETP.LT.AND P5, PT, R10, UR8, !P0 ;  /* 0x000000080a007c0c */ /* 0x000fe4000c7a1270 */
[----:B------:R-:W-:Y:S01]  /*37660*/  ISETP.LT.AND P6, PT, R9, UR10, !P0 ;  /* 0x0000000a09007c0c */ /* 0x000fe2000c7c1270 */
[C---:B------:R-:W-:Y:S01]  /*37670*/  IMAD.WIDE R210, R0.reuse, 0x4, R208 ;  /* 0x0000000400d27825 */ /* 0x040fe200078e02d0 */
[----:B------:R-:W-:Y:S01]  /*37680*/  ULDC UR4, c[0x0][0x228] ;  /* 0x00008a0000047ab9 */ /* 0x000fe20000000800 */
[----:B------:R-:W-:Y:S01]  /*37690*/  ULDC UR6, c[0x0][0x228] ;  /* 0x00008a0000067ab9 */ /* 0x000fe20000000800 */
[----:B------:R-:W-:Y:S01]  /*376a0*/  ULDC UR8, c[0x0][0x228] ;  /* 0x00008a0000087ab9 */ /* 0x000fe20000000800 */
[----:B-1----:R-:W4:Y:S01]  /*376b0*/  LDL.LU R243, [R1+0x56c] ;  /* 0x00056c0001f37983 */ /* 0x002f220000300800 */
[----:B------:R-:W-:Y:S01]  /*376c0*/  IMAD.WIDE R2, R11, 0x4, R148 ;  /* 0x000000040b027825 */ /* 0x000fe200078e0294 */
[----:B------:R-:W-:Y:S02]  /*376d0*/  ULDC UR10, c[0x0][0x228] ;  /* 0x00008a00000a7ab9 */ /* 0x000fe40000000800 */
[----:B------:R-:W2:Y:S04]  /*376e0*/  LDL.LU R11, [R1+0x328] ;  /* 0x00032800010b7983 */ /* 0x000ea80000300800 */
[----:B------:R-:W3:Y:S01]  /*376f0*/  LDL.LU R248, [R1+0x418] ;  /* 0x0004180001f87983 */ /* 0x000ee20000300800 */
[----:B------:R-:W-:-:S04]  /*37700*/  IMAD.WIDE R244, R0, 0x4, R4 ;  /* 0x0000000400f47825 */ /* 0x000fc800078e0204 */
[----:B------:R-:W-:Y:S01]  /*37710*/  IMAD.WIDE R246, R0, 0x4, R150 ;  /* 0x0000000400f67825 */ /* 0x000fe200078e0296 */
[----:B---3--:R1:W-:Y:S04]  /*37720*/  @P1 STG.E desc[UR48][R2.64], R248 ;  /* 0x000000f802001986 */ /* 0x0083e8000c101930 */
[----:B--2---:R2:W-:Y:S01]  /*37730*/  @P3 STG.E desc[UR48][R210.64], R11 ;  /* 0x0000000bd2003986 */ /* 0x0045e2000c101930 */
        /* <DEDUP_REMOVED lines=71> */
[----:B------:R-:W-:Y:S01]  /*37bb0*/  ISETP.LT.AND P4, PT, R10, UR4, !P1 ;  /* 0x000000040a007c0c */ /* 0x000fe2000cf81270 */
[----:B------:R-:W-:Y:S01]  /*37bc0*/  VIADD R248, R6, 0x1b ;  /* 0x0000001b06f87836 */ /* 0x000fe20000000000 */
[----:B------:R-:W-:Y:S01]  /*37bd0*/  ISETP.LT.AND P5, PT, R9, UR6, !P1 ;  /* 0x0000000609007c0c */ /* 0x000fe2000cfa1270 */
[----:B------:R-:W-:Y:S01]  /*37be0*/  ULDC UR4, c[0x0][0x22c] ;  /* 0x00008b0000047ab9 */ /* 0x000fe20000000800 */
[----:B------:R-:W-:Y:S01]  /*37bf0*/  ISETP.LT.AND P1, PT, R8, UR8, !P1 ;  /* 0x0000000808007c0c */ /* 0x000fe2000cf21270 */
[----:B------:R-:W-:Y:S01]  /*37c00*/  IMAD.WIDE R246, R0, 0x4, R208 ;  /* 0x0000000400f67825 */ /* 0x000fe200078e02d0 */
[----:B------:R-:W-:Y:S01]  /*37c10*/  ISETP.GE.AND P0, PT, R248, UR4, PT ;  /* 0x00000004f8007c0c */ /* 0x000fe2000bf06270 */
[----:B------:R-:W-:Y:S01]  /*37c20*/  ULDC UR4, c[0x0][0x228] ;  /* 0x00008a0000047ab9 */ /* 0x000fe20000000800 */
[----:B------:R-:W-:Y:S01]  /*37c30*/  ISETP.LT.AND P6, PT, R7, UR10, !P3 ;  /* 0x0000000a07007c0c */ /* 0x000fe2000dfc1270 */
[----:B------:R-:W-:Y:S01]  /*37c40*/  ULDC UR6, c[0x0][0x228] ;  /* 0x00008a0000067ab9 */ /* 0x000fe20000000800 */
[----:B------:R-:W-:Y:S01]  /*37c50*/  ULDC UR8, c[0x0][0x228] ;  /* 0x00008a0000087ab9 */ /* 0x000fe20000000800 */
[----:B------:R-:W-:-:S02]  /*37c60*/  ULDC UR10, c[0x0][0x228] ;  /* 0x00008a00000a7ab9 */ /* 0x000fc40000000800 */
[----:B---3--:R1:W-:Y:S04]  /*37c70*/  @P4 STG.E desc[UR48][R2.64], R11 ;  /* 0x0000000b02004986 */ /* 0x0083e8000c101930 */
[----:B------:R-:W-:Y:S04]  /*37c80*/  @P5 STG.E desc[UR48][R210.64], R251 ;  /* 0x000000fbd2005986 */ /* 0x000fe8000c101930 */
[----:B------:R3:W-:Y:S01]  /*37c90*/  @P1 STG.E desc[UR48][R244.64], R250 ;  /* 0x000000faf4001986 */ /* 0x0007e2000c101930 */
[----:B------:R-:W-:Y:S01]  /*37ca0*/  ISETP.LT.AND P1, PT, R10, UR4, !P3 ;  /* 0x000000040a007c0c */ /* 0x000fe2000df21270 */
[----:B------:R-:W-:Y:S01]  /*37cb0*/  ULDC UR4, c[0x0][0x228] ;  /* 0x00008a0000047ab9 */ /* 0x000fe20000000800 */
[----:B-1----:R-:W-:Y:S01]  /*37cc0*/  VIADD R3, R6, 0x1c ;  /* 0x0000001c06037836 */ /* 0x002fe20000000000 */
[----:B------:R-:W-:Y:S01]  /*37cd0*/  ISETP.LT.AND P4, PT, R9, UR4, !P3 ;  /* 0x0000000409007c0c */ /* 0x000fe2000df81270 */
[----:B------:R1:W-:Y:S01]  /*37ce0*/  @P6 STG.E desc[UR48][R246.64], R242 ;  /* 0x000000f2f6006986 */ /* 0x0003e2000c101930 */
[----:B------:R-:W-:-:S03]  /*37cf0*/  ULDC UR4, c[0x0][0x22c] ;  /* 0x00008b0000047ab9 */ /* 0x000fc60000000800 */
[----:B------:R-:W4:Y:S01]  /*37d00*/  LDL.LU R11, [R1+0x594] ;  /* 0x00059400010b7983 */ /* 0x000f220000300800 */
[----:B---3--:R-:W-:-:S03]  /*37d10*/  IMAD.WIDE R244, R0, 0x4, R4 ;  /* 0x0000000400f47825 */ /* 0x008fc600078e0204 */
[----:B------:R-:W3:Y:S04]  /*37d20*/  LDL.LU R250, [R1+0x5b4] ;  /* 0x0005b40001fa7983 */ /* 0x000ee80000300800 */
[----:B--2---:R2:W-:Y:S01]  /*37d30*/  @P1 STG.E desc[UR48][R244.64], R249 ;  /* 0x000000f9f4001986 */ /* 0x0045e2000c101930 */
[----:B------:R-:W-:Y:S01]  /*37d40*/  ISETP.GE.AND P1, PT, R3, UR4, PT ;  /* 0x0000000403007c0c */ /* 0x000fe2000bf26270 */
[----:B------:R-:W-:Y:S01]  /*37d50*/  IMAD.WIDE R210, R0, 0x4, R150 ;  /* 0x0000000400d27825 */ /* 0x000fe200078e0296 */
[----:B------:R-:W-:Y:S01]  /*37d60*/  ISETP.LT.AND P3, PT, R8, UR6, !P3 ;  /* 0x0000000608007c0c */ /* 0x000fe2000df61270 */
[----:B-1----:R-:W3:Y:S01]  /*37d70*/  LDL.LU R242, [R1+0x5a4] ;  /* 0x0005a40001f27983 */ /* 0x002ee20000300800 */
[----:B------:R-:W-:Y:S01]  /*37d80*/  ISETP.LT.AND P5, PT, R7, UR8, !P2 ;  /* 0x0000000807007c0c */ /* 0x000fe2000d7a1270 */
[----:B------:R-:W-:Y:S01]  /*37d90*/  VIADD R2, R0, UR26 ;  /* 0x0000001a00027c36 */ /* 0x000fe20008000000 */
[----:B------:R-:W-:Y:S01]  /*37da0*/  ISETP.LT.AND P6, PT, R10, UR10, !P2 ;  /* 0x0000000a0a007c0c */ /* 0x000fe2000d7c1270 */
[----:B------:R-:W3:Y:S01]  /*37db0*/  LDL.LU R3, [R1+0x30] ;  /* 0x0000300001037983 */ /* 0x000ee20000300800 */
[----:B------:R-:W-:-:S03]  /*37dc0*/  ULDC UR4, c[0x0][0x228] ;  /* 0x00008a0000047ab9 */ /* 0x000fc60000000800 */
[----:B----4-:R1:W-:Y:S01]  /*37dd0*/  @P4 STG.E desc[UR48][R210.64], R243 ;  /* 0x000000f3d2004986 */ /* 0x0103e2000c101930 */
[----:B--2---:R-:W-:Y:S01]  /*37de0*/  IMAD.WIDE R244, R0, 0x4, R148 ;  /* 0x0000000400f47825 */ /* 0x004fe200078e0294 */
[----:B------:R-:W-:Y:S01]  /*37df0*/  ULDC UR6, c[0x0][0x228] ;  /* 0x00008a0000067ab9 */ /* 0x000fe20000000800 */
[----:B------:R-:W-:Y:S01]  /*37e00*/  ULDC UR8, c[0x0][0x228] ;  /* 0x00008a0000087ab9 */ /* 0x000fe20000000800 */
[----:B------:R-:W-:Y:S01]  /*37e10*/  ULDC UR10, c[0x0][0x228] ;  /* 0x00008a00000a7ab9 */ /* 0x000fe20000000800 */
[----:B-1----:R-:W2:Y:S04]  /*37e20*/  LDL.LU R243, [R1+0x424] ;  /* 0x0004240001f37983 */ /* 0x002ea80000300800 */
[----:B------:R-:W4:Y:S04]  /*37e30*/  LDL.LU R248, [R1+0x334] ;  /* 0x0003340001f87983 */ /* 0x000f280000300800 */
[----:B------:R-:W4:Y:S04]  /*37e40*/  LDL.LU R251, [R1+0x234] ;  /* 0x0002340001fb7983 */ /* 0x000f280000300800 */
[----:B------:R-:W4:Y:S01]  /*37e50*/  LDL.LU R249, [R1+0x134] ;  /* 0x0001340001f97983 */ /* 0x000f220000300800 */
[----:B------:R-:W-:Y:S01]  /*37e60*/  ISETP.LT.AND P4, PT, R9, UR4, !P2 ;  /* 0x0000000409007c0c */ /* 0x000fe2000d781270 */
[----:B------:R-:W-:Y:S01]  /*37e70*/  IMAD.WIDE R210, R2, 0x4, R208 ;  /* 0x0000000402d27825 */ /* 0x000fe200078e02d0 */
[----:B------:R-:W-:-:S02]  /*37e80*/  ULDC UR4, c[0x0][0x228] ;  /* 0x00008a0000047ab9 */ /* 0x000fc40000000800 */
[----:B------:R-:W-:Y:S01]  /*37e90*/  ISETP.LT.AND P2, PT, R8, UR4, !P2 ;  /* 0x0000000408007c0c */ /* 0x000fe2000d741270 */
[C---:B------:R-:W-:Y:S01]  /*37ea0*/  IMAD.WIDE R246, R2.reuse, 0x4, R4 ;  /* 0x0000000402f67825 */ /* 0x040fe200078e0204 */
[----:B------:R-:W-:Y:S01]  /*37eb0*/  IADD3 R0, R2, UR26, RZ ;  /* 0x0000001a02007c10 */ /* 0x000fe2000fffe0ff */
[----:B------:R-:W-:Y:S01]  /*37ec0*/  ULDC UR4, c[0x0][0x22c] ;  /* 0x00008b0000047ab9 */ /* 0x000fe20000000800 */
[----:B---3--:R-:W-:Y:S01]  /*37ed0*/  @P3 STG.E desc[UR48][R244.64], R3 ;  /* 0x00000003f4003986 */ /* 0x008fe2000c101930 */
[----:B------:R-:W-:Y:S01]  /*37ee0*/  ISETP.LT.AND P3, PT, R7, UR6, !P0 ;  /* 0x0000000607007c0c */ /* 0x000fe2000c761270 */
[----:B------:R-:W-:Y:S02]  /*37ef0*/  ULDC UR6, c[0x0][0x228] ;  /* 0x00008a0000067ab9 */ /* 0x000fe40000000800 */
[----:B------:R1:W-:Y:S01]  /*37f00*/  @P5 STG.E desc[UR48][R210.64], R11 ;  /* 0x0000000bd2005986 */ /* 0x0003e2000c101930 */
[----:B------:R-:W-:Y:S01]  /*37f10*/  ISETP.LT.AND P5, PT, R10, UR8, !P0 ;  /* 0x000000080a007c0c */ /* 0x000fe2000c7a1270 */
[----:B------:R-:W-:-:S02]  /*37f20*/  ULDC UR8, c[0x0][0x228] ;  /* 0x00008a0000087ab9 */ /* 0x000fc40000000800 */
[----:B------:R-:W-:Y:S01]  /*37f30*/  @P6 STG.E desc[UR48][R246.64], R250 ;  /* 0x000000faf6006986 */ /* 0x000fe2000c101930 */
[----:B------:R-:W-:Y:S01]  /*37f40*/  ISETP.LT.AND P6, PT, R9, UR10, !P0 ;  /* 0x0000000a09007c0c */ /* 0x000fe2000c7c1270 */
[----:B------:R-:W-:Y:S01]  /*37f50*/  ULDC UR10, c[0x0][0x228] ;  /* 0x00008a00000a7ab9 */ /* 0x000fe20000000800 */
[----:B-1----:R-:W-:-:S04]  /*37f60*/  IMAD.WIDE R210, R2, 0x4, R150 ;  /* 0x0000000402d27825 */ /* 0x002fc800078e0296 */
[----:B------:R-:W-:Y:S01]  /*37f70*/  VIADD R11, R6, 0x1d ;  /* 0x0000001d060b7836 */ /* 0x000fe20000000000 */
[----:B------:R1:W-:Y:S01]  /*37f80*/  @P4 STG.E desc[UR48][R210.64], R242 ;  /* 0x000000f2d2004986 */ /* 0x0003e2000c101930 */
[----:B------:R-:W-:-:S03]  /*37f90*/  IMAD.WIDE R2, R2, 0x4, R148 ;  /* 0x0000000402027825 */ /* 0x000fc600078e0294 */
[----:B------:R-:W-:Y:S01]  /*37fa0*/  ISETP.GE.AND P4, PT, R11, UR4, PT ;  /* 0x000000040b007c0c */ /* 0x000fe2000bf86270 */
[C---:B------:R-:W-:Y:S01]  /*37fb0*/  IMAD.WIDE R244, R0.reuse, 0x4, R4 ;  /* 0x0000000400f47825 */ /* 0x040fe200078e0204 */
[----:B--2---:R2:W-:Y:S01]  /*37fc0*/  @P2 STG.E desc[UR48][R2.64], R243 ;  /* 0x000000f302002986 */ /* 0x0045e2000c101930 */
[----:B------:R-:W-:Y:S02]  /*37fd0*/  ULDC UR4, c[0x0][0x228] ;  /* 0x00008a0000047ab9 */ /* 0x000fe40000000800 */
[C---:B-1----:R-:W-:Y:S01]  /*37fe0*/  IMAD.WIDE R210, R0.reuse, 0x4, R208 ;  /* 0x0000000400d27825 */ /* 0x042fe200078e02d0 */
[----:B------:R-:W3:Y:S03]  /*37ff0*/  LDL.LU R242, [R1+0x34] ;  /* 0x0000340001f27983 */ /* 0x000ee60000300800 */
[----:B------:R-:W-:Y:S01]  /*38000*/  IMAD.WIDE R246, R0, 0x4, R150 ;  /* 0x0000000400f67825 */ /* 0x000fe200078e0296 */
[----:B----4-:R1:W-:Y:S01]  /*38010*/  @P3 STG.E desc[UR48][R210.64], R248 ;  /* 0x000000f8d2003986 */ /* 0x0103e2000c101930 */
[----:B------:R-:W-:Y:S01]  /*38020*/  ISETP.LT.AND P3, PT, R8, UR4, !P0 ;  /* 0x0000000408007c0c */ /* 0x000fe2000c761270 */
[----:B------:R-:W-:Y:S01]  /*38030*/  ULDC UR4, c[0x0][0x22c] ;  /* 0x00008b0000047ab9 */ /* 0x000fe20000000800 */
[----:B--2---:R-:W-:Y:S01]  /*38040*/  VIADD R2, R6, 0x1e ;  /* 0x0000001e06027836 */ /* 0x004fe20000000000 */
[----:B------:R-:W2:Y:S01]  /*38050*/  LDL.LU R250, [R1+0x5b8] ;  /* 0x0005b80001fa7983 */ /* 0x000ea20000300800 */
[----:B------:R-:W-:-:S03]  /*38060*/  IADD3 R11, R0, UR26, RZ ;  /* 0x0000001a000b7c10 */ /* 0x000fc6000fffe0ff */
[----:B------:R-:W4:Y:S01]  /*38070*/  LDL.LU R243, [R1+0x5a8] ;  /* 0x0005a80001f37983 */ /* 0x000f220000300800 */
[----:B------:R-:W-:Y:S01]  /*38080*/  ISETP.GE.AND P2, PT, R2, UR4, PT ;  /* 0x0000000402007c0c */ /* 0x000fe2000bf46270 */
[----:B------:R-:W-:Y:S02]  /*38090*/  IMAD.WIDE R2, R0, 0x4, R148 ;  /* 0x0000000400027825 */ /* 0x000fe400078e0294 */
[----:B------:R1:W-:Y:S01]  /*380a0*/  @P5 STG.E desc[UR48][R244.64], R251 ;  /* 0x000000fbf4005986 */ /* 0x0003e2000c101930 */
[----:B------:R-:W-:Y:S01]  /*380b0*/  ISETP.LT.AND P0, PT, R7, UR6, !P1 ;  /* 0x0000000607007c0c */ /* 0x000fe2000cf01270 */
[----:B-1----:R-:W-:Y:S01]  /*380c0*/  VIADD R248, R6, 0x1f ;  /* 0x0000001f06f87836 */ /* 0x002fe20000000000 */
[----:B------:R-:W-:Y:S01]  /*380d0*/  ULDC UR4, c[0x0][0x22c] ;  /* 0x00008b0000047ab9 */ /* 0x000fe20000000800 */
[----:B------:R1:W-:Y:S04]  /*380e0*/  @P6 STG.E desc[UR48][R246.64], R249 ;  /* 0x000000f9f6006986 */ /* 0x0003e8000c101930 */
[----:B------:R-:W4:Y:S01]  /*380f0*/  LDL.LU R251, [R1+0x428] ;  /* 0x0004280001fb7983 */ /* 0x000f220000300800 */
[----:B------:R-:W-:Y:S01]  /*38100*/  ISETP.LT.AND P5, PT, R10, UR8, !P1 ;  /* 0x000000080a007c0c */ /* 0x000fe2000cfa1270 */
[----:B------:R-:W-:Y:S01]  /*38110*/  IMAD.WIDE R210, R11, 0x4, R208 ;  /* 0x000000040bd27825 */ /* 0x000fe200078e02d0 */
[----:B------:R-:W-:Y:S01]  /*38120*/  ISETP.LT.AND P6, PT, R9, UR10, !P1 ;  /* 0x0000000a09007c0c */ /* 0x000fe2000cfc1270 */
[----:B-1----:R-:W4:Y:S01]  /*38130*/  LDL.LU R249, [R1+0x338] ;  /* 0x0003380001f97983 */ /* 0x002f220000300800 */
[----:B------:R-:W-:Y:S01]  /*38140*/  ULDC UR6, c[0x0][0x228] ;  /* 0x00008a0000067ab9 */ /* 0x000fe20000000800 */
[C---:B------:R-:W-:Y:S01]  /*38150*/  IMAD.WIDE R244, R11.reuse, 0x4, R4 ;  /* 0x000000040bf47825 */ /* 0x040fe200078e0204 */
[----:B------:R-:W-:Y:S01]  /*38160*/  ULDC UR8, c[0x0][0x228] ;  /* 0x00008a0000087ab9 */ /* 0x000fe20000000800 */
[----:B------:R-:W2:Y:S01]  /*38170*/  LDL.LU R0, [R1+0x598] ;  /* 0x0005980001007983 */ /* 0x000ea20000300800 */
[----:B------:R-:W-:Y:S01]  /*38180*/  ULDC UR10, c[0x0][0x228] ;  /* 0x00008a00000a7ab9 */ /* 0x000fe20000000800 */
[----:B------:R-:W-:-:S02]  /*38190*/  IMAD.WIDE R246, R11, 0x4, R150 ;  /* 0x000000040bf67825 */ /* 0x000fc400078e0296 */
[----:B---3--:R1:W-:Y:S01]  /*381a0*/  @P3 STG.E desc[UR48][R2.64], R242 ;  /* 0x000000f202003986 */ /* 0x0083e2000c101930 */
[----:B------:R-:W-:Y:S01]  /*381b0*/  ISETP.GE.AND P3, PT, R248, UR4, PT ;  /* 0x00000004f8007c0c */ /* 0x000fe2000bf66270 */
[----:B------:R-:W-:Y:S02]  /*381c0*/  ULDC UR4, c[0x0][0x228] ;  /* 0x00008a0000047ab9 */ /* 0x000fe40000000800 */
[----:B-1----:R-:W3:Y:S04]  /*381d0*/  LDL.LU R242, [R1+0x238] ;  /* 0x0002380001f27983 */ /* 0x002ee80000300800 */
[----:B------:R-:W3:Y:S04]  /*381e0*/  LDL.LU R248, [R1+0x138] ;  /* 0x0001380001f87983 */ /* 0x000ee80000300800 */
[----:B--2---:R-:W-:Y:S04]  /*381f0*/  @P0 STG.E desc[UR48][R210.64], R0 ;  /* 0x00000000d2000986 */ /* 0x004fe8000c101930 */
[----:B------:R1:W-:Y:S04]  /*38200*/  @P5 STG.E desc[UR48][R244.64], R250 ;  /* 0x000000faf4005986 */ /* 0x0003e8000c101930 */
[----:B----4-:R2:W-:Y:S04]  /*38210*/  @P6 STG.E desc[UR48][R246.64], R243 ;  /* 0x000000f3f6006986 */ /* 0x0105e8000c101930 */
[----:B-1----:R-:W4:Y:S04]  /*38220*/  LDL.LU R250, [R1+0x38] ;  /* 0x0000380001fa7983 */ /* 0x002f280000300800 */
[----:B--2---:R-:W2:Y:S01]  /*38230*/  LDL.LU R243, [R1+0x59c] ;  /* 0x00059c0001f37983 */ /* 0x004ea20000300800 */
[----:B------:R-:W-:Y:S01]  /*38240*/  ISETP.LT.AND P1, PT, R8, UR4, !P1 ;  /* 0x0000000408007c0c */ /* 0x000fe2000cf21270 */
[----:B------:R-:W-:-:S02]  /*38250*/  ULDC UR4, c[0x0][0x228] ;  /* 0x00008a0000047ab9 */ /* 0x000fc40000000800 */
[----:B------:R-:W-:Y:S02]  /*38260*/  ISETP.LT.AND P0, PT, R7, UR4, !P4 ;  /* 0x0000000407007c0c */ /* 0x000fe4000e701270 */
        /* <DEDUP_REMOVED lines=21> */
[----:B------:R-:W2:Y:S03]  /*383c0*/  LDL.LU R249, [R1+0x5ac] ;  /* 0x0005ac0001f97983 */ /* 0x000ea60000300800 */
[----:B------:R-:W-:Y:S01]  /*383d0*/  IMAD.WIDE R244, R0, 0x4, R148 ;  /* 0x0000000400f47825 */ /* 0x000fe200078e0294 */
[C---:B------:R-:W-:Y:S01]  /*383e0*/  IADD3 R0, R11.reuse, UR26, RZ ;  /* 0x0000001a0b007c10 */ /* 0x040fe2000fffe0ff */
[----:B---3--:R1:W-:Y:S04]  /*383f0*/  @P6 STG.E desc[UR48][R2.64], R242 ;  /* 0x000000f202006986 */ /* 0x0083e8000c101930 */
[----:B------:R3:W-:Y:S01]  /*38400*/  @P5 STG.E desc[UR48][R210.64], R248 ;  /* 0x000000f8d2005986 */ /* 0x0007e2000c101930 */
[----:B-1----:R-:W-:-:S03]  /*38410*/  IMAD.WIDE R2, R11, 0x4, R208 ;  /* 0x000000040b027825 */ /* 0x002fc600078e02d0 */
[----:B------:R-:W2:Y:S01]  /*38420*/  LDL.LU R242, [R1+0x33c] ;  /* 0x00033c0001f27983 */ /* 0x000ea20000300800 */
[----:B---3--:R-:W-:-:S03]  /*38430*/  IMAD.WIDE R210, R11, 0x4, R150 ;  /* 0x000000040bd27825 */ /* 0x008fc600078e0296 */
[----:B----4-:R1:W-:Y:S04]  /*38440*/  @P4 STG.E desc[UR48][R244.64], R250 ;  /* 0x000000faf4004986 */ /* 0x0103e8000c101930 */
[----:B--2---:R2:W-:Y:S04]  /*38450*/  @P0 STG.E desc[UR48][R2.64], R243 ;  /* 0x000000f302000986 */ /* 0x0045e8000c101930 */
[----:B-1----:R-:W3:Y:S01]  /*38460*/  LDL.LU R250, [R1+0x23c] ;  /* 0x00023c0001fa7983 */ /* 0x002ee20000300800 */
[----:B------:R-:W-:-:S03]  /*38470*/  IMAD.WIDE R244, R11, 0x4, R148 ;  /* 0x000000040bf47825 */ /* 0x000fc600078e0294 */
[----:B--2---:R-:W2:Y:S01]  /*38480*/  LDL.LU R243, [R1+0x13c] ;  /* 0x00013c0001f37983 */ /* 0x004ea20000300800 */
[----:B------:R-:W-:-:S03]  /*38490*/  IMAD.WIDE R2, R11, 0x4, R4 ;  /* 0x000000040b027825 */ /* 0x000fc600078e0204 */
[----:B------:R-:W4:Y:S01]  /*384a0*/  LDL.LU R11, [R1+0x42c] ;  /* 0x00042c00010b7983 */ /* 0x000f220000300800 */
[----:B------:R-:W-:Y:S02]  /*384b0*/  ISETP.LT.AND P4, PT, R10, UR4, !P2 ;  /* 0x000000040a007c0c */ /* 0x000fe4000d781270 */
        /* <DEDUP_REMOVED lines=13> */
[----:B------:R1:W-:Y:S04]  /*38590*/  @P5 STG.E desc[UR48][R210.64], R249 ;  /* 0x000000f9d2005986 */ /* 0x0003e8000c101930 */
[----:B-1----:R-:W2:Y:S04]  /*385a0*/  LDL.LU R251, [R1+0x5e0] ;  /* 0x0005e00001fb7983 */ /* 0x002ea80000300800 */
[----:B------:R-:W2:Y:S04]  /*385b0*/  LDL.LU R249, [R1+0x5c0] ;  /* 0x0005c00001f97983 */ /* 0x000ea80000300800 */
        /* <DEDUP_REMOVED lines=13> */
[----:B---3--:R1:W-:Y:S01]  /*38690*/  @P2 STG.E desc[UR48][R2.64], R250 ;  /* 0x000000fa02002986 */ /* 0x0083e2000c101930 */
[----:B------:R-:W-:Y:S01]  /*386a0*/  ISETP.GE.AND P2, PT, R244, UR4, PT ;  /* 0x00000004f4007c0c */ /* 0x000fe2000bf46270 */
[----:B------:R-:W-:Y:S01]  /*386b0*/  ULDC UR4, c[0x0][0x228] ;  /* 0x00008a0000047ab9 */ /* 0x000fe20000000800 */
[----:B------:R-:W-:Y:S01]  /*386c0*/  ISETP.LT.AND P6, PT, R10, UR10, !P1 ;  /* 0x0000000a0a007c0c */ /* 0x000fe2000cfc1270 */
[----:B--2---:R2:W-:Y:S01]  /*386d0*/  @P4 STG.E desc[UR48][R210.64], R243 ;  /* 0x000000f3d2004986 */ /* 0x0045e2000c101930 */
[----:B------:R-:W-:Y:S01]  /*386e0*/  ISETP.LT.AND P4, PT, R9, UR4, !P1 ;  /* 0x0000000409007c0c */ /* 0x000fe2000cf81270 */
[C---:B------:R-:W-:Y:S01]  /*386f0*/  VIADD R11, R0.reuse, UR26 ;  /* 0x0000001a000b7c36 */ /* 0x040fe20008000000 */
[----:B------:R-:W-:Y:S01]  /*38700*/  ULDC UR4, c[0x0][0x228] ;  /* 0x00008a0000047ab9 */ /* 0x000fe20000000800 */
[----:B------:R-:W-:Y:S01]  /*38710*/  ULDC UR8, c[0x0][0x228] ;  /* 0x00008a0000087ab9 */ /* 0x000fe20000000800 */
[----:B------:R-:W-:Y:S01]  /*38720*/  ULDC UR10, c[0x0][0x228] ;  /* 0x00008a00000a7ab9 */ /* 0x000fe20000000800 */
[----:B-1----:R-:W-:Y:S01]  /*38730*/  IMAD.WIDE R2, R0, 0x4, R148 ;  /* 0x0000000400027825 */ /* 0x002fe200078e0294 */
[----:B------:R-:W3:Y:S03]  /*38740*/  LDL.LU R250, [R1+0x140] ;  /* 0x0001400001fa7983 */ /* 0x000ee60000300800 */
[C---:B--2---:R-:W-:Y:S01]  /*38750*/  IMAD.WIDE R210, R11.reuse, 0x4, R208 ;  /* 0x000000040bd27825 */ /* 0x044fe200078e02d0 */
[----:B------:R1:W-:Y:S03]  /*38760*/  @P3 STG.E desc[UR48][R2.64], R248 ;  /* 0x000000f802003986 */ /* 0x0003e6000c101930 */
[----:B------:R-:W-:Y:S01]  /*38770*/  IMAD.WIDE R244, R11, 0x4, R4 ;  /* 0x000000040bf47825 */ /* 0x000fe200078e0204 */
[----:B------:R-:W2:Y:S01]  /*38780*/  LDL.LU R243, [R1+0x40] ;  /* 0x0000400001f37983 */ /* 0x000ea20000300800 */
[----:B------:R-:W-:Y:S01]  /*38790*/  ISETP.LT.AND P1, PT, R8, UR4, !P1 ;  /* 0x0000000408007c0c */ /* 0x000fe2000cf21270 */
[----:B------:R-:W-:-:S02]  /*387a0*/  ULDC UR4, c[0x0][0x22c] ;  /* 0x00008b0000047ab9 */ /* 0x000fc40000000800 */
[----:B------:R1:W-:Y:S02]  /*387b0*/  @P5 STG.E desc[UR48][R210.64], R251 ;  /* 0x000000fbd2005986 */ /* 0x0003e4000c101930 */
[C---:B-1----:R-:W-:Y:S02]  /*387c0*/  IMAD.WIDE R2, R11.reuse, 0x4, R150 ;  /* 0x000000040b027825 */ /* 0x042fe400078e0296 */
[----:B------:R1:W-:Y:S02]  /*387d0*/  @P6 STG.E desc[UR48][R244.64], R249 ;  /* 0x000000f9f4006986 */ /* 0x0003e4000c101930 */
[----:B------:R-:W-:Y:S01]  /*387e0*/  VIADD R248, R6, 0x23 ;  /* 0x0000002306f87836 */ /* 0x000fe20000000000 */
[----:B------:R-:W-:Y:S01]  /*387f0*/  IADD3 R0, R11, UR26, RZ ;  /* 0x0000001a0b007c10 */ /* 0x000fe2000fffe0ff */
[----:B------:R-:W2:Y:S04]  /*38800*/  LDL.LU R251, [R1+0x5e4] ;  /* 0x0005e40001fb7983 */ /* 0x000ea80000300800 */
[----:B-1----:R-:W2:Y:S04]  /*38810*/  LDL.LU R249, [R1+0x5c4] ;  /* 0x0005c40001f97983 */ /* 0x002ea80000300800 */
[----:B----4-:R1:W-:Y:S01]  /*38820*/  @P4 STG.E desc[UR48][R2.64], R242 ;  /* 0x000000f202004986 */ /* 0x0103e2000c101930 */
[----:B------:R-:W-:-:S02]  /*38830*/  ISETP.GE.AND P4, PT, R248, UR4, PT ;  /* 0x00000004f8007c0c */ /* 0x000fc4000bf86270 */
[----:B------:R-:W-:Y:S02]  /*38840*/  ISETP.LT.AND P3, PT, R7, UR6, !P0 ;  /* 0x0000000607007c0c */ /* 0x000fe4000c761270 */
[----:B------:R-:W-:Y:S02]  /*38850*/  ISETP.LT.AND P5, PT, R10, UR8, !P0 ;  /* 0x000000080a007c0c */ /* 0x000fe4000c7a1270 */
[----:B------:R-:W-:Y:S01]  /*38860*/  ISETP.LT.AND P6, PT, R9, UR10, !P0 ;  /* 0x0000000a09007c0c */ /* 0x000fe2000c7c1270 */
[----:B------:R-:W-:Y:S01]  /*38870*/  IMAD.WIDE R210, R0, 0x4, R208 ;  /* 0x0000000400d27825 */ /* 0x000fe200078e02d0 */
[----:B------:R-:W-:Y:S01]  /*38880*/  ULDC UR4, c[0x0][0x228] ;  /* 0x00008a0000047ab9 */ /* 0x000fe20000000800 */
[----:B------:R-:W-:Y:S01]  /*38890*/  ULDC UR6, c[0x0][0x228] ;  /* 0x00008a0000067ab9 */ /* 0x000fe20000000800 */
[----:B------:R-:W-:Y:S01]  /*388a0*/  ULDC UR8, c[0x0][0x228] ;  /* 0x00008a0000087ab9 */ /* 0x000fe20000000800 */
[----:B-1----:R-:W4:Y:S01]  /*388b0*/  LDL.LU R242, [R1+0x5d4] ;  /* 0x0005d40001f27983 */ /* 0x002f220000300800 */
[----:B------:R-:W-:Y:S01]  /*388c0*/  IMAD.WIDE R2, R11, 0x4, R148 ;  /* 0x000000040b027825 */ /* 0x000fe200078e0294 */
[----:B------:R-:W-:-:S02]  /*388d0*/  ULDC UR10, c[0x0][0x228] ;  /* 0x00008a00000a7ab9 */ /* 0x000fc40000000800 */
[----:B------:R-:W3:Y:S04]  /*388e0*/  LDL.LU R11, [R1+0x340] ;  /* 0x00034000010b7983 */ /* 0x000ee80000300800 */
[----:B------:R-:W2:Y:S01]  /*388f0*/  LDL.LU R248, [R1+0x430] ;  /* 0x0004300001f87983 */ /* 0x000ea20000300800 */
[----:B------:R-:W-:-:S04]  /*38900*/  IMAD.WIDE R244, R0, 0x4, R4 ;  /* 0x0000000400f47825 */ /* 0x000fc800078e0204 */
[----:B------:R-:W-:Y:S01]  /*38910*/  IMAD.WIDE R246, R0, 0x4, R150 ;  /* 0x0000000400f67825 */ /* 0x000fe200078e0296 */
        /* <DEDUP_REMOVED lines=399> */
[----:B------:R-:W2:Y:S01]  /*3a210*/  LDL.LU R249, [R1+0x454] ;  /* 0x0004540001f97983 */ /* 0x000ea20000300800 */
[C---:B------:R-:W-:Y:S01]  /*3a220*/  IMAD.WIDE R246, R2.reuse, 0x4, R4 ;  /* 0x0000000402f67825 */ /* 0x040fe200078e0204 */
[----:B------:R-:W-:Y:S02]  /*3a230*/  ULDC UR10, c[0x0][0x228] ;  /* 0x00008a00000a7ab9 */ /* 0x000fe40000000800 */
[----:B------:R-:W4:Y:S04]  /*3a240*/  LDL.LU R248, [R1+0x364] ;  /* 0x0003640001f87983 */ /* 0x000f280000300800 */
[----:B------:R-:W4:Y:S04]  /*3a250*/  LDL.LU R251, [R1+0x264] ;  /* 0x0002640001fb7983 */ /* 0x000f280000300800 */
[----:B-1----:R-:W4:Y:S01]  /*3a260*/  LDL.LU R243, [R1+0x164] ;  /* 0x0001640001f37983 */ /* 0x002f220000300800 */
[----:B------:R-:W-:Y:S01]  /*3a270*/  ISETP.LT.AND P4, PT, R9, UR4, !P2 ;  /* 0x0000000409007c0c */ /* 0x000fe2000d781270 */
[----:B------:R-:W-:Y:S01]  /*3a280*/  IMAD.WIDE R210, R2, 0x4, R208 ;  /* 0x0000000402d27825 */ /* 0x000fe200078e02d0 */
[----:B------:R-:W-:-:S02]  /*3a290*/  ULDC UR4, c[0x0][0x228] ;  /* 0x00008a0000047ab9 */ /* 0x000fc40000000800 */
[----:B------:R-:W-:Y:S01]  /*3a2a0*/  ISETP.LT.AND P2, PT, R8, UR4, !P2 ;  /* 0x0000000408007c0c */ /* 0x000fe2000d741270 */
[----:B------:R-:W-:Y:S01]  /*3a2b0*/  ULDC UR4, c[0x0][0x22c] ;  /* 0x00008b0000047ab9 */ /* 0x000fe20000000800 */
[----:B------:R-:W-:Y:S01]  /*3a2c0*/  IADD3 R0, R2, UR26, RZ ;  /* 0x0000001a02007c10 */ /* 0x000fe2000fffe0ff */
[----:B---3--:R-:W-:Y:S01]  /*3a2d0*/  @P3 STG.E desc[UR48][R244.64], R3 ;  /* 0x00000003f4003986 */ /* 0x008fe2000c101930 */
[----:B------:R-:W-:Y:S01]  /*3a2e0*/  ISETP.LT.AND P3, PT, R7, UR6, !P0 ;  /* 0x0000000607007c0c */ /* 0x000fe2000c761270 */
[----:B------:R-:W-:Y:S02]  /*3a2f0*/  ULDC UR6, c[0x0][0x228] ;  /* 0x00008a0000067ab9 */ /* 0x000fe40000000800 */
[----:B------:R1:W-:Y:S01]  /*3a300*/  @P5 STG.E desc[UR48][R210.64], R11 ;  /* 0x0000000bd2005986 */ /* 0x0003e2000c101930 */
[----:B------:R-:W-:Y:S01]  /*3a310*/  ISETP.LT.AND P5, PT, R10, UR8, !P0 ;  /* 0x000000080a007c0c */ /* 0x000fe2000c7a1270 */
[----:B------:R-:W-:Y:S02]  /*3a320*/  ULDC UR8, c[0x0][0x228] ;  /* 0x00008a0000087ab9 */ /* 0x000fe40000000800 */
        /* <DEDUP_REMOVED lines=46> */
[----:B-1----:R-:W2:Y:S04]  /*3a610*/  LDL.LU R250, [R1+0x68] ;  /* 0x0000680001fa7983 */ /* 0x002ea80000300800 */
[----:B----4-:R1:W-:Y:S04]  /*3a620*/  @P6 STG.E desc[UR48][R246.64], R249 ;  /* 0x000000f9f6006986 */ /* 0x0103e8000c101930 */
[----:B-1----:R-:W4:Y:S01]  /*3a630*/  LDL.LU R249, [R1+0x62c] ;  /* 0x00062c0001f97983 */ /* 0x002f220000300800 */
[----:B------:R-:W-:Y:S01]  /*3a640*/  ISETP.LT.AND P1, PT, R8, UR4, !P1 ;  /* 0x0000000408007c0c */ /* 0x000fe2000cf21270 */
[----:B------:R-:W-:-:S02]  /*3a650*/  ULDC UR4, c[0x0][0x228] ;  /* 0x00008a0000047ab9 */ /* 0x000fc40000000800 */
[----:B------:R-:W-:Y:S01]  /*3a660*/  ISETP.LT.AND P0, PT, R7, UR4, !P4 ;  /* 0x0000000407007c0c */ /* 0x000fe2000e701270 */
[----:B------:R-:W-:Y:S01]  /*3a670*/  ULDC UR4, c[0x0][0x228] ;  /* 0x00008a0000047ab9 */ /* 0x000fe20000000800 */
[C---:B------:R-:W-:Y:S02]  /*3a680*/  IADD3 R0, R11.reuse, UR26, RZ ;  /* 0x0000001a0b007c10 */ /* 0x040fe4000fffe0ff */
[----:B------:R-:W-:Y:S01]  /*3a690*/  ISETP.LT.AND P6, PT, R10, UR6, !P4 ;  /* 0x000000060a007c0c */ /* 0x000fe2000e7c1270 */
[----:B------:R-:W-:Y:S01]  /*3a6a0*/  IMAD.WIDE R2, R11, 0x4, R148 ;  /* 0x000000040b027825 */ /* 0x000fe200078e0294 */
[----:B------:R-:W-:Y:S01]  /*3a6b0*/  ISETP.LT.AND P5, PT, R9, UR4, !P4 ;  /* 0x0000000409007c0c */ /* 0x000fe2000e7a1270 */
[----:B------:R-:W-:Y:S01]  /*3a6c0*/  ULDC UR4, c[0x0][0x22c] ;  /* 0x00008b0000047ab9 */ /* 0x000fe20000000800 */
[----:B------:R-:W-:Y:S01]  /*3a6d0*/  ISETP.LT.AND P4, PT, R8, UR8, !P4 ;  /* 0x0000000808007c0c */ /* 0x000fe2000e781270 */
[----:B------:R-:W-:Y:S01]  /*3a6e0*/  IMAD.WIDE R210, R0, 0x4, R208 ;  /* 0x0000000400d27825 */ /* 0x000fe200078e02d0 */
[----:B------:R1:W-:Y:S01]  /*3a6f0*/  @P1 STG.E desc[UR48][R2.64], R251 ;  /* 0x000000fb02001986 */ /* 0x0003e2000c101930 */
[----:B------:R-:W-:Y:S01]  /*3a700*/  ULDC UR6, c[0x0][0x228] ;  /* 0x00008a0000067ab9 */ /* 0x000fe20000000800 */
[----:B------:R-:W-:Y:S01]  /*3a710*/  ULDC UR8, c[0x0][0x228] ;  /* 0x00008a0000087ab9 */ /* 0x000fe20000000800 */
[----:B------:R-:W-:Y:S01]  /*3a720*/  VIADD R244, R6, 0x38 ;  /* 0x0000003806f47836 */ /* 0x000fe20000000000 */
[----:B------:R1:W-:Y:S04]  /*3a730*/  @P0 STG.E desc[UR48][R210.64], R243 ;  /* 0x000000f3d2000986 */ /* 0x0003e8000c101930 */
[----:B------:R-:W-:Y:S01]  /*3a740*/  ISETP.GE.AND P1, PT, R244, UR4, PT ;  /* 0x00000004f4007c0c */ /* 0x000fe2000bf26270 */
[C---:B------:R-:W-:Y:S01]  /*3a750*/  IMAD.WIDE R244, R0.reuse, 0x4, R148 ;  /* 0x0000000400f47825 */ /* 0x040fe200078e0294 */
[----:B------:R-:W-:Y:S01]  /*3a760*/  ULDC UR4, c[0x0][0x228] ;  /* 0x00008a0000047ab9 */ /* 0x000fe20000000800 */
[----:B-1----:R-:W4:Y:S02]  /*3a770*/  LDL.LU R251, [R1+0x64c] ;  /* 0x00064c0001fb7983 */ /* 0x002f240000300800 */
[C---:B------:R-:W-:Y:S01]  /*3a780*/  IMAD.WIDE R2, R0.reuse, 0x4, R4 ;  /* 0x0000000400027825 */ /* 0x040fe200078e0204 */
[----:B------:R-:W-:Y:S01]  /*3a790*/  ISETP.LT.AND P0, PT, R7, UR4, !P2 ;  /* 0x0000000407007c0c */ /* 0x000fe2000d701270 */
[----:B------:R-:W-:Y:S01]  /*3a7a0*/  ULDC UR4, c[0x0][0x228] ;  /* 0x00008a0000047ab9 */ /* 0x000fe20000000800 */
[----:B------:R-:W4:Y:S01]  /*3a7b0*/  LDL.LU R243, [R1+0x63c] ;  /* 0x00063c0001f37983 */ /* 0x000f220000300800 */
[----:B------:R-:W-:-:S04]  /*3a7c0*/  IMAD.WIDE R210, R0, 0x4, R150 ;  /* 0x0000000400d27825 */ /* 0x000fc800078e0296 */
[----:B------:R-:W-:Y:S01]  /*3a7d0*/  VIADD R11, R6, 0x39 ;  /* 0x00000039060b7836 */ /* 0x000fe20000000000 */
[----:B---3--:R1:W-:Y:S04]  /*3a7e0*/  @P6 STG.E desc[UR48][R2.64], R242 ;  /* 0x000000f202006986 */ /* 0x0083e8000c101930 */
[----:B------:R-:W-:Y:S04]  /*3a7f0*/  @P5 STG.E desc[UR48][R210.64], R248 ;  /* 0x000000f8d2005986 */ /* 0x000fe8000c101930 */
[----:B-1----:R-:W3:Y:S04]  /*3a800*/  LDL.LU R242, [R1+0x36c] ;  /* 0x00036c0001f27983 */ /* 0x002ee80000300800 */
[----:B--2---:R1:W-:Y:S01]  /*3a810*/  @P4 STG.E desc[UR48][R244.64], R250 ;  /* 0x000000faf4004986 */ /* 0x0043e2000c101930 */
[----:B------:R-:W-:Y:S01]  /*3a820*/  ISETP.LT.AND P4, PT, R10, UR4, !P2 ;  /* 0x000000040a007c0c */ /* 0x000fe2000d781270 */
[----:B------:R-:W-:Y:S01]  /*3a830*/  ULDC UR4, c[0x0][0x22c] ;  /* 0x00008b0000047ab9 */ /* 0x000fe20000000800 */
[----:B-1----:R-:W-:Y:S01]  /*3a840*/  VIADD R244, R0, UR26 ;  /* 0x0000001a00f47c36 */ /* 0x002fe20008000000 */
[----:B------:R-:W2:Y:S03]  /*3a850*/  LDL.LU R250, [R1+0x26c] ;  /* 0x00026c0001fa7983 */ /* 0x000ea60000300800 */
[----:B------:R-:W-:-:S05]  /*3a860*/  IMAD.WIDE R2, R244, 0x4, R208 ;  /* 0x00000004f4027825 */ /* 0x000fca00078e02d0 */
[----:B----4-:R1:W-:Y:S01]  /*3a870*/  @P0 STG.E desc[UR48][R2.64], R249 ;  /* 0x000000f902000986 */ /* 0x0103e2000c101930 */
[----:B------:R-:W-:Y:S02]  /*3a880*/  ISETP.GE.AND P0, PT, R11, UR4, PT ;  /* 0x000000040b007c0c */ /* 0x000fe4000bf06270 */
[----:B------:R-:W-:Y:S02]  /*3a890*/  ISETP.LT.AND P5, PT, R9, UR6, !P2 ;  /* 0x0000000609007c0c */ /* 0x000fe4000d7a1270 */
[----:B------:R-:W-:Y:S01]  /*3a8a0*/  ISETP.LT.AND P6, PT, R7, UR10, !P3 ;  /* 0x0000000a07007c0c */ /* 0x000fe2000dfc1270 */
[----:B------:R-:W-:Y:S01]  /*3a8b0*/  IMAD.WIDE R210, R244, 0x4, R150 ;  /* 0x00000004f4d27825 */ /* 0x000fe200078e0296 */
[----:B-1----:R-:W4:Y:S01]  /*3a8c0*/  LDL.LU R249, [R1+0x16c] ;  /* 0x00016c0001f97983 */ /* 0x002f220000300800 */
[----:B------:R-:W-:Y:S02]  /*3a8d0*/  ISETP.LT.AND P2, PT, R8, UR8, !P2 ;  /* 0x0000000808007c0c */ /* 0x000fe4000d741270 */
[C---:B------:R-:W-:Y:S01]  /*3a8e0*/  IADD3 R0, R244.reuse, UR26, RZ ;  /* 0x0000001af4007c10 */ /* 0x040fe2000fffe0ff */
[----:B------:R-:W3:Y:S01]  /*3a8f0*/  LDL.LU R11, [R1+0x45c] ;  /* 0x00045c00010b7983 */ /* 0x000ee20000300800 */
[C---:B------:R-:W-:Y:S01]  /*3a900*/  IMAD.WIDE R2, R244.reuse, 0x4, R4 ;  /* 0x00000004f4027825 */ /* 0x040fe200078e0204 */
[----:B------:R-:W-:Y:S01]  /*3a910*/  ULDC UR4, c[0x0][0x228] ;  /* 0x00008a0000047ab9 */ /* 0x000fe20000000800 */
[----:B------:R-:W-:Y:S01]  /*3a920*/  ULDC UR6, c[0x0][0x228] ;  /* 0x00008a0000067ab9 */ /* 0x000fe20000000800 */
[----:B------:R-:W4:Y:S01]  /*3a930*/  LDL.LU R248, [R1+0x6c] ;  /* 0x00006c0001f87983 */ /* 0x000f220000300800 */
[----:B------:R-:W-:Y:S01]  /*3a940*/  IMAD.WIDE R244, R244, 0x4, R148 ;  /* 0x00000004f4f47825 */ /* 0x000fe200078e0294 */
[----:B------:R-:W-:Y:S01]  /*3a950*/  ULDC UR8, c[0x0][0x228] ;  /* 0x00008a0000087ab9 */ /* 0x000fe20000000800 */
[----:B------:R-:W-:-:S02]  /*3a960*/  ULDC UR10, c[0x0][0x228] ;  /* 0x00008a00000a7ab9 */ /* 0x000fc40000000800 */
[----:B------:R-:W-:Y:S01]  /*3a970*/  IMAD.WIDE R246, R0, 0x4, R208 ;  /* 0x0000000400f67825 */ /* 0x000fe200078e02d0 */
[----:B------:R1:W-:Y:S04]  /*3a980*/  @P4 STG.E desc[UR48][R2.64], R251 ;  /* 0x000000fb02004986 */ /* 0x0003e8000c101930 */
[----:B------:R1:W-:Y:S04]  /*3a990*/  @P5 STG.E desc[UR48][R210.64], R243 ;  /* 0x000000f3d2005986 */ /* 0x0003e8000c101930 */
[----:B-1----:R-:W4:Y:S04]  /*3a9a0*/  LDL.LU R251, [R1+0x670] ;  /* 0x0006700001fb7983 */ /* 0x002f280000300800 */
[----:B------:R-:W4:Y:S04]  /*3a9b0*/  LDL.LU R243, [R1+0x650] ;  /* 0x0006500001f37983 */ /* 0x000f280000300800 */
[----:B---3--:R-:W-:Y:S04]  /*3a9c0*/  @P2 STG.E desc[UR48][R244.64], R11 ;  /* 0x0000000bf4002986 */ /* 0x008fe8000c101930 */
[----:B------:R1:W-:Y:S04]  /*3a9d0*/  @P6 STG.E desc[UR48][R246.64], R242 ;  /* 0x000000f2f6006986 */ /* 0x0003e8000c101930 */
[----:B-1----:R-:W3:Y:S01]  /*3a9e0*/  LDL.LU R242, [R1+0x660] ;  /* 0x0006600001f27983 */ /* 0x002ee20000300800 */
        /* <DEDUP_REMOVED lines=10> */
[----:B--2---:R1:W-:Y:S01]  /*3aa90*/  @P2 STG.E desc[UR48][R2.64], R250 ;  /* 0x000000fa02002986 */ /* 0x0043e2000c101930 */
[----:B------:R-:W-:Y:S01]  /*3aaa0*/  ISETP.GE.AND P2, PT, R244, UR4, PT ;  /* 0x00000004f4007c0c */ /* 0x000fe2000bf46270 */
[----:B------:R-:W-:Y:S01]  /*3aab0*/  ULDC UR4, c[0x0][0x228] ;  /* 0x00008a0000047ab9 */ /* 0x000fe20000000800 */
[----:B------:R-:W-:Y:S01]  /*3aac0*/  ISETP.LT.AND P6, PT, R10, UR10, !P1 ;  /* 0x0000000a0a007c0c */ /* 0x000fe2000cfc1270 */
[----:B----4-:R2:W-:Y:S01]  /*3aad0*/  @P4 STG.E desc[UR48][R210.64], R249 ;  /* 0x000000f9d2004986 */ /* 0x0105e2000c101930 */
[----:B------:R-:W-:Y:S01]  /*3aae0*/  ISETP.LT.AND P4, PT, R9, UR4, !P1 ;  /* 0x0000000409007c0c */ /* 0x000fe2000cf81270 */
[C---:B------:R-:W-:Y:S01]  /*3aaf0*/  VIADD R11, R0.reuse, UR26 ;  /* 0x0000001a000b7c36 */ /* 0x040fe20008000000 */
[----:B------:R-:W-:Y:S01]  /*3ab00*/  ULDC UR4, c[0x0][0x228] ;  /* 0x00008a0000047ab9 */ /* 0x000fe20000000800 */
[----:B------:R-:W-:Y:S01]  /*3ab10*/  ULDC UR8, c[0x0][0x228] ;  /* 0x00008a0000087ab9 */ /* 0x000fe20000000800 */
[----:B------:R-:W-:Y:S01]  /*3ab20*/  ULDC UR10, c[0x0][0x228] ;  /* 0x00008a00000a7ab9 */ /* 0x000fe20000000800 */
[----:B-1----:R-:W-:Y:S01]  /*3ab30*/  IMAD.WIDE R2, R0, 0x4, R148 ;  /* 0x0000000400027825 */ /* 0x002fe200078e0294 */
[----:B------:R-:W4:Y:S03]  /*3ab40*/  LDL.LU R250, [R1+0x270] ;  /* 0x0002700001fa7983 */ /* 0x000f260000300800 */
[C---:B--2---:R-:W-:Y:S01]  /*3ab50*/  IMAD.WIDE R210, R11.reuse, 0x4, R208 ;  /* 0x000000040bd27825 */ /* 0x044fe200078e02d0 */
[----:B------:R1:W-:Y:S03]  /*3ab60*/  @P3 STG.E desc[UR48][R2.64], R248 ;  /* 0x000000f802003986 */ /* 0x0003e6000c101930 */
[----:B------:R-:W-:Y:S01]  /*3ab70*/  IMAD.WIDE R244, R11, 0x4, R4 ;  /* 0x000000040bf47825 */ /* 0x000fe200078e0204 */
[----:B------:R2:W-:Y:S01]  /*3ab80*/  @P5 STG.E desc[UR48][R210.64], R251 ;  /* 0x000000fbd2005986 */ /* 0x0005e2000c101930 */
[----:B------:R-:W-:Y:S01]  /*3ab90*/  ISETP.LT.AND P1, PT, R8, UR4, !P1 ;  /* 0x0000000408007c0c */ /* 0x000fe2000cf21270 */
[----:B------:R-:W-:-:S02]  /*3aba0*/  ULDC UR4, c[0x0][0x22c] ;  /* 0x00008b0000047ab9 */ /* 0x000fc40000000800 */
[----:B------:R-:W-:Y:S01]  /*3abb0*/  @P6 STG.E desc[UR48][R244.64], R243 ;  /* 0x000000f3f4006986 */ /* 0x000fe2000c101930 */
[----:B-1----:R-:W-:-:S03]  /*3abc0*/  IMAD.WIDE R2, R11, 0x4, R150 ;  /* 0x000000040b027825 */ /* 0x002fc600078e0296 */
[----:B------:R-:W4:Y:S01]  /*3abd0*/  LDL.LU R249, [R1+0x170] ;  /* 0x0001700001f97983 */ /* 0x000f220000300800 */
[----:B------:R-:W-:Y:S01]  /*3abe0*/  VIADD R248, R6, 0x3b ;  /* 0x0000003b06f87836 */ /* 0x000fe20000000000 */
[----:B------:R-:W-:Y:S02]  /*3abf0*/  IADD3 R0, R11, UR26, RZ ;  /* 0x0000001a0b007c10 */ /* 0x000fe4000fffe0ff */
[----:B---3--:R1:W-:Y:S02]  /*3ac00*/  @P4 STG.E desc[UR48][R2.64], R242 ;  /* 0x000000f202004986 */ /* 0x0083e4000c101930 */
[----:B------:R-:W-:Y:S02]  /*3ac10*/  ISETP.GE.AND P4, PT, R248, UR4, PT ;  /* 0x00000004f8007c0c */ /* 0x000fe4000bf86270 */
[----:B------:R-:W-:Y:S02]  /*3ac20*/  ISETP.LT.AND P3, PT, R7, UR6, !P0 ;  /* 0x0000000607007c0c */ /* 0x000fe4000c761270 */
[----:B------:R-:W-:-:S02]  /*3ac30*/  ISETP.LT.AND P5, PT, R10, UR8, !P0 ;  /* 0x000000080a007c0c */ /* 0x000fc4000c7a1270 */
[----:B------:R-:W-:Y:S01]  /*3ac40*/  ISETP.LT.AND P6, PT, R9, UR10, !P0 ;  /* 0x0000000a09007c0c */ /* 0x000fe2000c7c1270 */
[C---:B--2---:R-:W-:Y:S01]  /*3ac50*/  IMAD.WIDE R210, R0.reuse, 0x4, R208 ;  /* 0x0000000400d27825 */ /* 0x044fe200078e02d0 */
[----:B------:R-:W-:Y:S01]  /*3ac60*/  ULDC UR4, c[0x0][0x228] ;  /* 0x00008a0000047ab9 */ /* 0x000fe20000000800 */
[----:B------:R-:W-:Y:S01]  /*3ac70*/  ULDC UR6, c[0x0][0x228] ;  /* 0x00008a0000067ab9 */ /* 0x000fe20000000800 */
[----:B------:R-:W-:Y:S01]  /*3ac80*/  ULDC UR8, c[0x0][0x228] ;  /* 0x00008a0000087ab9 */ /* 0x000fe20000000800 */
[----:B-1----:R-:W2:Y:S01]  /*3ac90*/  LDL.LU R242, [R1+0x370] ;  /* 0x0003700001f27983 */ /* 0x002ea20000300800 */
[----:B------:R-:W-:Y:S01]  /*3aca0*/  IMAD.WIDE R2, R11, 0x4, R148 ;  /* 0x000000040b027825 */ /* 0x000fe200078e0294 */
[----:B------:R-:W-:Y:S02]  /*3acb0*/  ULDC UR10, c[0x0][0x228] ;  /* 0x00008a00000a7ab9 */ /* 0x000fe40000000800 */
[----:B------:R-:W3:Y:S04]  /*3acc0*/  LDL.LU R251, [R1+0x654] ;  /* 0x0006540001fb7983 */ /* 0x000ee80000300800 */
[----:B------:R-:W3:Y:S04]  /*3acd0*/  LDL.LU R243, [R1+0x664] ;  /* 0x0006640001f37983 */ /* 0x000ee80000300800 */
[----:B------:R-:W4:Y:S04]  /*3ace0*/  LDL.LU R11, [R1+0x460] ;  /* 0x00046000010b7983 */ /* 0x000f280000300800 */
[----:B------:R-:W2:Y:S01]  /*3acf0*/  LDL.LU R248, [R1+0x470] ;  /* 0x0004700001f87983 */ /* 0x000ea20000300800 */
[----:B------:R-:W-:-:S04]  /*3ad00*/  IMAD.WIDE R244, R0, 0x4, R4 ;  /* 0x0000000400f47825 */ /* 0x000fc800078e0204 */
[----:B------:R-:W-:Y:S01]  /*3ad10*/  IMAD.WIDE R246, R0, 0x4, R150 ;  /* 0x0000000400f67825 */ /* 0x000fe200078e0296 */
[----:B--2---:R1:W-:Y:S04]  /*3ad20*/  @P1 STG.E desc[UR48][R2.64], R248 ;  /* 0x000000f802001986 */ /* 0x0043e8000c101930 */
[----:B----4-:R2:W-:Y:S01]  /*3ad30*/  @P3 STG.E desc[UR48][R210.64], R11 ;  /* 0x0000000bd2003986 */ /* 0x0105e2000c101930 */
        /* <DEDUP_REMOVED lines=8> */
[----:B----4-:R-:W2:Y:S01]  /*3adc0*/  LDL.LU R250, [R1+0x474] ;  /* 0x0004740001fa7983 */ /* 0x010ea20000300800 */
[----:B------:R-:W-:Y:S01]  /*3add0*/  ISETP.LT.AND P0, PT, R7, UR6, !P2 ;  /* 0x0000000607007c0c */ /* 0x000fe2000d701270 */
[----:B------:R-:W-:Y:S01]  /*3ade0*/  ULDC UR4, c[0x0][0x22c] ;  /* 0x00008b0000047ab9 */ /* 0x000fe20000000800 */
[----:B------:R-:W-:Y:S02]  /*3adf0*/  ISETP.LT.AND P5, PT, R10, UR8, !P2 ;  /* 0x000000080a007c0c */ /* 0x000fe4000d7a1270 */
[----:B------:R-:W-:Y:S01]  /*3ae00*/  ISETP.LT.AND P6, PT, R9, UR10, !P2 ;  /* 0x0000000a09007c0c */ /* 0x000fe2000d7c1270 */
[----:B-1----:R-:W4:Y:S01]  /*3ae10*/  LDL.LU R249, [R1+0x464] ;  /* 0x0004640001f97983 */ /* 0x002f220000300800 */
[C---:B------:R-:W-:Y:S01]  /*3ae20*/  IMAD.WIDE R210, R11.reuse, 0x4, R208 ;  /* 0x000000040bd27825 */ /* 0x040fe200078e02d0 */
[----:B------:R-:W-:Y:S01]  /*3ae30*/  ULDC UR6, c[0x0][0x228] ;  /* 0x00008a0000067ab9 */ /* 0x000fe20000000800 */
[----:B------:R-:W-:Y:S01]  /*3ae40*/  ULDC UR8, c[0x0][0x228] ;  /* 0x00008a0000087ab9 */ /* 0x000fe20000000800 */
[----:B------:R-:W3:Y:S01]  /*3ae50*/  LDL.LU R0, [R1+0x674] ;  /* 0x0006740001007983 */ /* 0x000ee20000300800 */
[----:B------:R-:W-:Y:S01]  /*3ae60*/  IMAD.WIDE R244, R11, 0x4, R4 ;  /* 0x000000040bf47825 */ /* 0x000fe200078e0204 */
[----:B------:R-:W-:-:S03]  /*3ae70*/  ULDC UR10, c[0x0][0x228] ;  /* 0x00008a00000a7ab9 */ /* 0x000fc60000000800 */
[----:B------:R-:W-:Y:S01]  /*3ae80*/  IMAD.WIDE R246, R11, 0x4, R150 ;  /* 0x000000040bf67825 */ /* 0x000fe200078e0296 */
[----:B------:R1:W-:Y:S04]  /*3ae90*/  @P3 STG.E desc[UR48][R2.64], R242 ;  /* 0x000000f202003986 */ /* 0x0003e8000c101930 */
[----:B-1----:R-:W4:Y:S01]  /*3aea0*/  LDL.LU R242, [R1+0xf8c] ;  /* 0x000f8c0001f27983 */ /* 0x002f220000300800 */
[----:B------:R-:W-:-:S03]  /*3aeb0*/  VIADD R248, R6, 0x3d ;  /* 0x0000003d06f87836 */ /* 0x000fc60000000000 */
[----:B---3--:R-:W-:Y:S04]  /*3aec0*/  @P0 STG.E desc[UR48][R210.64], R0 ;  /* 0x00000000d2000986 */ /* 0x008fe8000c101930 */
[----:B------:R1:W-:Y:S04]  /*3aed0*/  @P5 STG.E desc[UR48][R244.64], R251 ;  /* 0x000000fbf4005986 */ /* 0x0003e8000c101930 */
[----:B------:R3:W-:Y:S04]  /*3aee0*/  @P6 STG.E desc[UR48][R246.64], R243 ;  /* 0x000000f3f6006986 */ /* 0x0007e8000c101930 */
[----:B-1----:R-:W4:Y:S04]  /*3aef0*/  LDL.LU R251, [R1+0x374] ;  /* 0x0003740001fb7983 */ /* 0x002f280000300800 */
[----:B---3--:R-:W3:Y:S04]  /*3af00*/  LDL.LU R246, [R1+0x274] ;  /* 0x0002740001f67983 */ /* 0x008ee80000300800 */
[----:B------:R-:W3:Y:S04]  /*3af10*/  LDL.LU R247, [R1+0x174] ;  /* 0x0001740001f77983 */ /* 0x000ee80000300800 */
[----:B------:R-:W3:Y:S01]  /*3af20*/  LDL.LU R243, [R1+0x678] ;  /* 0x0006780001f37983 */ /* 0x000ee20000300800 */
[----:B------:R-:W-:Y:S01]  /*3af30*/  ISETP.GE.AND P3, PT, R248, UR4, PT ;  /* 0x00000004f8007c0c */ /* 0x000fe2000bf66270 */
[----:B------:R-:W-:-:S02]  /*3af40*/  ULDC UR4, c[0x0][0x228] ;  /* 0x00008a0000047ab9 */ /* 0x000fc40000000800 */
[----:B------:R-:W-:Y:S01]  /*3af50*/  ISETP.LT.AND P2, PT, R8, UR4, !P2 ;  /* 0x0000000408007c0c */ /* 0x000fe2000d741270 */
[----:B------:R-:W-:Y:S01]  /*3af60*/  ULDC UR4, c[0x0][0x228] ;  /* 0x00008a0000047ab9 */ /* 0x000fe20000000800 */
[C---:B------:R-:W-:Y:S01]  /*3af70*/  IADD3 R0, R11.reuse, UR26, RZ ;  /* 0x0000001a0b007c10 */ /* 0x040fe2000fffe0ff */
[----:B------:R-:W-:Y:S01]  /*3af80*/  IMAD.WIDE R2, R11, 0x4, R148 ;  /* 0x000000040b027825 */ /* 0x000fe200078e0294 */
[----:B------:R-:W-:Y:S01]  /*3af90*/  ISETP.LT.AND P0, PT, R7, UR4, !P4 ;  /* 0x0000000407007c0c */ /* 0x000fe2000e701270 */
[----:B------:R-:W-:Y:S01]  /*3afa0*/  ULDC UR4, c[0x0][0x228] ;  /* 0x00008a0000047ab9 */ /* 0x000fe20000000800 */
[----:B------:R-:W-:Y:S01]  /*3afb0*/  ISETP.LT.AND P6, PT, R10, UR6, !P4 ;  /* 0x000000060a007c0c */ /* 0x000fe2000e7c1270 */
[----:B------:R-:W-:Y:S01]  /*3afc0*/  IMAD.WIDE R210, R0, 0x4, R208 ;  /* 0x0000000400d27825 */ /* 0x000fe200078e02d0 */
[----:B------:R-:W-:Y:S01]  /*3afd0*/  ISETP.LT.AND P5, PT, R9, UR4, !P4 ;  /* 0x0000000409007c0c */ /* 0x000fe2000e7a1270 */
[----:B------:R-:W-:Y:S01]  /*3afe0*/  ULDC UR4, c[0x0][0x22c] ;  /* 0x00008b0000047ab9 */ /* 0x000fe20000000800 */
[----:B------:R-:W-:Y:S01]  /*3aff0*/  ISETP.LT.AND P4, PT, R8, UR8, !P4 ;  /* 0x0000000808007c0c */ /* 0x000fe2000e781270 */
[C---:B------:R-:W-:Y:S01]  /*3b000*/  VIADD R244, R6.reuse, 0x3e ;  /* 0x0000003e06f47836 */ /* 0x040fe20000000000 */
[----:B------:R-:W3:Y:S01]  /*3b010*/  LDL.LU R248, [R1+0x668] ;  /* 0x0006680001f87983 */ /* 0x000ee20000300800 */
[----:B------:R-:W-:Y:S01]  /*3b020*/  VIADD R11, R6, 0x3f ;  /* 0x0000003f060b7836 */ /* 0x000fe20000000000 */
[----:B------:R-:W-:Y:S01]  /*3b030*/  ULDC UR6, c[0x0][0x228] ;  /* 0x00008a0000067ab9 */ /* 0x000fe20000000800 */
[----:B------:R-:W-:Y:S01]  /*3b040*/  ULDC UR8, c[0x0][0x228] ;  /* 0x00008a0000087ab9 */ /* 0x000fe20000000800 */
[----:B--2---:R1:W-:Y:S01]  /*3b050*/  @P2 STG.E desc[UR48][R2.64], R250 ;  /* 0x000000fa02002986 */ /* 0x0043e2000c101930 */
[----:B------:R-:W-:Y:S01]  /*3b060*/  ISETP.GE.AND P2, PT, R244, UR4, PT ;  /* 0x00000004f4007c0c */ /* 0x000fe2000bf46270 */
[C---:B------:R-:W-:Y:S01]  /*3b070*/  IMAD.WIDE R244, R0.reuse, 0x4, R148 ;  /* 0x0000000400f47825 */ /* 0x040fe200078e0294 */
[----:B------:R-:W-:Y:S01]  /*3b080*/  ULDC UR4, c[0x0][0x228] ;  /* 0x00008a0000047ab9 */ /* 0x000fe20000000800 */
[----:B----4-:R2:W-:Y:S01]  /*3b090*/  @P0 STG.E desc[UR48][R210.64], R249 ;  /* 0x000000f9d2000986 */ /* 0x0105e2000c101930 */
[----:B------:R-:W-:Y:S01]  /*3b0a0*/  ISETP.LT.AND P0, PT, R7, UR4, !P1 ;  /* 0x0000000407007c0c */ /* 0x000fe2000cf01270 */
[----:B------:R-:W-:Y:S01]  /*3b0b0*/  ULDC UR4, c[0x0][0x228] ;  /* 0x00008a0000047ab9 */ /* 0x000fe20000000800 */
[C---:B-1----:R-:W-:Y:S01]  /*3b0c0*/  IMAD.WIDE R2, R0.reuse, 0x4, R4 ;  /* 0x0000000400027825 */ /* 0x042fe200078e0204 */
[----:B------:R-:W4:Y:S03]  /*3b0d0*/  LDL.LU R250, [R1+0x478] ;  /* 0x0004780001fa7983 */ /* 0x000f260000300800 */
[----:B--2---:R-:W-:Y:S01]  /*3b0e0*/  IMAD.WIDE R210, R0, 0x4, R150 ;  /* 0x0000000400d27825 */ /* 0x004fe200078e0296 */
[----:B------:R-:W2:Y:S04]  /*3b0f0*/  LDL.LU R249, [R1+0x468] ;  /* 0x0004680001f97983 */ /* 0x000ea80000300800 */
[----:B---3--:R-:W-:Y:S04]  /*3b100*/  @P6 STG.E desc[UR48][R2.64], R246 ;  /* 0x000000f602006986 */ /* 0x008fe8000c101930 */
[----:B------:R-:W-:Y:S04]  /*3b110*/  @P5 STG.E desc[UR48][R210.64], R247 ;  /* 0x000000f7d2005986 */ /* 0x000fe8000c101930 */
[----:B------:R1:W-:Y:S01]  /*3b120*/  @P4 STG.E desc[UR48][R244.64], R251 ;  /* 0x000000fbf4004986 */ /* 0x0003e2000c101930 */
[----:B------:R-:W-:Y:S01]  /*3b130*/  ISETP.LT.AND P4, PT, R10, UR4, !P1 ;  /* 0x000000040a007c0c */ /* 0x000fe2000cf81270 */
[----:B------:R-:W-:Y:S01]  /*3b140*/  ULDC UR4, c[0x0][0x22c] ;  /* 0x00008b0000047ab9 */ /* 0x000fe20000000800 */
[----:B-1----:R-:W-:Y:S01]  /*3b150*/  VIADD R244, R0, UR26 ;  /* 0x0000001a00f47c36 */ /* 0x002fe20008000000 */
[----:B------:R-:W3:Y:S03]  /*3b160*/  LDL.LU R251, [R1+0x278] ;  /* 0x0002780001fb7983 */ /* 0x000ee60000300800 */
[----:B------:R-:W-:-:S05]  /*3b170*/  IMAD.WIDE R2, R244, 0x4, R208 ;  /* 0x00000004f4027825 */ /* 0x000fca00078e02d0 */
[----:B------:R1:W-:Y:S01]  /*3b180*/  @P0 STG.E desc[UR48][R2.64], R243 ;  /* 0x000000f302000986 */ /* 0x0003e2000c101930 */
[----:B------:R-:W-:Y:S02]  /*3b190*/  ISETP.GE.AND P0, PT, R11, UR4, PT ;  /* 0x000000040b007c0c */ /* 0x000fe4000bf06270 */
[----:B------:R-:W-:Y:S01]  /*3b1a0*/  ISETP.LT.AND P5, PT, R9, UR6, !P1 ;  /* 0x0000000609007c0c */ /* 0x000fe2000cfa1270 */
[C---:B------:R-:W-:Y:S01]  /*3b1b0*/  IMAD.WIDE R210, R244.reuse, 0x4, R150 ;  /* 0x00000004f4d27825 */ /* 0x040fe200078e0296 */
[----:B-1----:R-:W3:Y:S03]  /*3b1c0*/  LDL.LU R243, [R1+0x178] ;  /* 0x0001780001f37983 */ /* 0x002ee60000300800 */
[C---:B------:R-:W-:Y:S01]  /*3b1d0*/  IMAD.WIDE R2, R244.reuse, 0x4, R4 ;  /* 0x00000004f4027825 */ /* 0x040fe200078e0204 */
[----:B------:R-:W-:Y:S01]  /*3b1e0*/  IADD3 R0, R244, UR26, RZ ;  /* 0x0000001af4007c10 */ /* 0x000fe2000fffe0ff */
[----:B------:R-:W-:Y:S01]  /*3b1f0*/  ULDC UR4, c[0x0][0x228] ;  /* 0x00008a0000047ab9 */ /* 0x000fe20000000800 */
[----:B------:R-:W4:Y:S01]  /*3b200*/  LDL.LU R11, [R1+0x658] ;  /* 0x00065800010b7983 */ /* 0x000f220000300800 */
[----:B------:R-:W-:Y:S01]  /*3b210*/  ISETP.LT.AND P1, PT, R8, UR8, !P1 ;  /* 0x0000000808007c0c */ /* 0x000fe2000cf21270 */
[----:B------:R-:W-:Y:S01]  /*3b220*/  IMAD.WIDE R244, R244, 0x4, R148 ;  /* 0x00000004f4f47825 */ /* 0x000fe200078e0294 */
[----:B------:R-:W-:Y:S01]  /*3b230*/  ISETP.LT.AND P6, PT, R7, UR10, !P3 ;  /* 0x0000000a07007c0c */ /* 0x000fe2000dfc1270 */
[----:B------:R-:W-:Y:S01]  /*3b240*/  ULDC UR6, c[0x0][0x228] ;  /* 0x00008a0000067ab9 */ /* 0x000fe20000000800 */
[----:B------:R-:W-:Y:S01]  /*3b250*/  ULDC UR8, c[0x0][0x228] ;  /* 0x00008a0000087ab9 */ /* 0x000fe20000000800 */
[----:B------:R-:W-:Y:S01]  /*3b260*/  IMAD.WIDE R246, R0, 0x4, R208 ;  /* 0x0000000400f67825 */ /* 0x000fe200078e02d0 */
[----:B------:R-:W-:Y:S01]  /*3b270*/  ULDC UR10, c[0x0][0x228] ;  /* 0x00008a00000a7ab9 */ /* 0x000fe20000000800 */
[----:B----4-:R1:W-:Y:S04]  /*3b280*/  @P4 STG.E desc[UR48][R2.64], R11 ;  /* 0x0000000b02004986 */ /* 0x0103e8000c101930 */
[----:B------:R-:W-:Y:S04]  /*3b290*/  @P5 STG.E desc[UR48][R210.64], R248 ;  /* 0x000000f8d2005986 */ /* 0x000fe8000c101930 */
[----:B------:R4:W-:Y:S01]  /*3b2a0*/  @P1 STG.E desc[UR48][R244.64], R250 ;  /* 0x000000faf4001986 */ /* 0x0009e2000c101930 */
[----:B------:R-:W-:Y:S01]  /*3b2b0*/  ISETP.LT.AND P1, PT, R10, UR4, !P3 ;  /* 0x000000040a007c0c */ /* 0x000fe2000df21270 */
[----:B------:R-:W-:Y:S01]  /*3b2c0*/  ULDC UR4, c[0x0][0x228] ;  /* 0x00008a0000047ab9 */ /* 0x000fe20000000800 */
[----:B-1----:R-:W-:Y:S01]  /*3b2d0*/  VIADD R3, R6, 0x40 ;  /* 0x0000004006037836 */ /* 0x002fe20000000000 */
[----:B------:R-:W-:Y:S01]  /*3b2e0*/  ISETP.LT.AND P4, PT, R9, UR4, !P3 ;  /* 0x0000000409007c0c */ /* 0x000fe2000df81270 */
[----:B------:R-:W3:Y:S01]  /*3b2f0*/  LDL.LU R11, [R1+0x67c] ;  /* 0x00067c00010b7983 */ /* 0x000ee20000300800 */
[----:B------:R-:W-:Y:S01]  /*3b300*/  ULDC UR4, c[0x0][0x22c] ;  /* 0x00008b0000047ab9 */ /* 0x000fe20000000800 */
[----:B----4-:R-:W-:-:S02]  /*3b310*/  IMAD.WIDE R244, R0, 0x4, R4 ;  /* 0x0000000400f47825 */ /* 0x010fc400078e0204 */
[----:B--2---:R1:W-:Y:S04]  /*3b320*/  @P6 STG.E desc[UR48][R246.64], R249 ;  /* 0x000000f9f6006986 */ /* 0x0043e8000c101930 */
[----:B------:R-:W2:Y:S04]  /*3b330*/  LDL.LU R250, [R1+0x65c] ;  /* 0x00065c0001fa7983 */ /* 0x000ea80000300800 */
[----:B---3--:R3:W-:Y:S01]  /*3b340*/  @P1 STG.E desc[UR48][R244.64], R251 ;  /* 0x000000fbf4001986 */ /* 0x0087e2000c101930 */
[----:B------:R-:W-:Y:S01]  /*3b350*/  ISETP.GE.AND P1, PT, R3, UR4, PT ;  /* 0x0000000403007c0c */ /* 0x000fe2000bf26270 */
[----:B------:R-:W-:Y:S01]  /*3b360*/  IMAD.WIDE R210, R0, 0x4, R150 ;  /* 0x0000000400d27825 */ /* 0x000fe200078e0296 */
[----:B------:R-:W-:Y:S01]  /*3b370*/  ISETP.LT.AND P3, PT, R8, UR6, !P3 ;  /* 0x0000000608007c0c */ /* 0x000fe2000df61270 */
[----:B-1----:R-:W4:Y:S01]  /*3b380*/  LDL.LU R249, [R1+0x66c] ;  /* 0x00066c0001f97983 */ /* 0x002f220000300800 */
[----:B------:R-:W-:Y:S01]  /*3b390*/  ISETP.LT.AND P5, PT, R7, UR8, !P2 ;  /* 0x0000000807007c0c */ /* 0x000fe2000d7a1270 */
[----:B------:R-:W-:Y:S01]  /*3b3a0*/  VIADD R2, R0, UR26 ;  /* 0x0000001a00027c36 */ /* 0x000fe20008000000 */
[----:B------:R-:W-:Y:S01]  /*3b3b0*/  ULDC UR4, c[0x0][0x228] ;  /* 0x00008a0000047ab9 */ /* 0x000fe20000000800 */
[----:B------:R-:W2:Y:S01]  /*3b3c0*/  LDL.LU R3, [R1+0x378] ;  /* 0x0003780001037983 */ /* 0x000ea20000300800 */
[----:B------:R-:W-:-:S03]  /*3b3d0*/  ISETP.LT.AND P6, PT, R10, UR10, !P2 ;  /* 0x0000000a0a007c0c */ /* 0x000fc6000d7c1270 */
[----:B------:R1:W-:Y:S01]  /*3b3e0*/  @P4 STG.E desc[UR48][R210.64], R243 ;  /* 0x000000f3d2004986 */ /* 0x0003e2000c101930 */
[----:B------:R-:W-:Y:S01]  /*3b3f0*/  ISETP.LT.AND P4, PT, R9, UR4, !P2 ;  /* 0x0000000409007c0c */ /* 0x000fe2000d781270 */
[----:B---3--:R-:W-:Y:S01]  /*3b400*/  IMAD.WIDE R244, R0, 0x4, R148 ;  /* 0x0000000400f47825 */ /* 0x008fe200078e0294 */
[----:B------:R-:W-:Y:S01]  /*3b410*/  ULDC UR4, c[0x0][0x228] ;  /* 0x00008a0000047ab9 */ /* 0x000fe20000000800 */
[----:B------:R-:W-:Y:S01]  /*3b420*/  ULDC UR6, c[0x0][0x228] ;  /* 0x00008a0000067ab9 */ /* 0x000fe20000000800 */
[----:B------:R-:W-:Y:S01]  /*3b430*/  ULDC UR8, c[0x0][0x228] ;  /* 0x00008a0000087ab9 */ /* 0x000fe20000000800 */
[----:B------:R-:W-:Y:S01]  /*3b440*/  IMAD.WIDE R246, R2, 0x4, R4 ;  /* 0x0000000402f67825 */ /* 0x000fe200078e0204 */
[----:B------:R-:W-:-:S03]  /*3b450*/  ULDC UR10, c[0x0][0x228] ;  /* 0x00008a00000a7ab9 */ /* 0x000fc60000000800 */
[----:B-1----:R-:W-:Y:S01]  /*3b460*/  IMAD.WIDE R210, R2, 0x4, R208 ;  /* 0x0000000402d27825 */ /* 0x002fe200078e02d0 */
[----:B------:R-:W3:Y:S01]  /*3b470*/  LDL.LU R243, [R1+0x47c] ;  /* 0x00047c0001f37983 */ /* 0x000ee20000300800 */
[----:B------:R-:W-:Y:S01]  /*3b480*/  ISETP.LT.AND P2, PT, R8, UR4, !P2 ;  /* 0x0000000408007c0c */ /* 0x000fe2000d741270 */
[----:B------:R-:W-:Y:S02]  /*3b490*/  ULDC UR4, c[0x0][0x22c] ;  /* 0x00008b0000047ab9 */ /* 0x000fe40000000800 */
[----:B------:R-:W3:Y:S04]  /*3b4a0*/  LDL.LU R248, [R1+0x27c] ;  /* 0x00027c0001f87983 */ /* 0x000ee80000300800 */
[----:B------:R-:W3:Y:S04]  /*3b4b0*/  LDL.LU R251, [R1+0x17c] ;  /* 0x00017c0001fb7983 */ /* 0x000ee80000300800 */
[----:B--2---:R-:W-:Y:S04]  /*3b4c0*/  @P3 STG.E desc[UR48][R244.64], R3 ;  /* 0x00000003f4003986 */ /* 0x004fe8000c101930 */
[----:B------:R1:W-:Y:S04]  /*3b4d0*/  @P5 STG.E desc[UR48][R210.64], R11 ;  /* 0x0000000bd2005986 */ /* 0x0003e8000c101930 */
[----:B------:R-:W-:Y:S01]  /*3b4e0*/  @P6 STG.E desc[UR48][R246.64], R250 ;  /* 0x000000faf6006986 */ /* 0x000fe2000c101930 */
[----:B-1----:R-:W-:-:S04]  /*3b4f0*/  IMAD.WIDE R210, R2, 0x4, R150 ;  /* 0x0000000402d27825 */ /* 0x002fc800078e0296 */
[----:B------:R-:W-:Y:S01]  /*3b500*/  VIADD R11, R6, 0x41 ;  /* 0x00000041060b7836 */ /* 0x000fe20000000000 */
[----:B----4-:R1:W-:Y:S04]  /*3b510*/  @P4 STG.E desc[UR48][R210.64], R249 ;  /* 0x000000f9d2004986 */ /* 0x0103e8000c101930 */
[----:B------:R-:W-:Y:S01]  /*3b520*/  ISETP.GE.AND P4, PT, R11, UR4, PT ;  /* 0x000000040b007c0c */ /* 0x000fe2000bf86270 */
[----:B------:R-:W-:Y:S01]  /*3b530*/  ULDC UR4, c[0x0][0x228] ;  /* 0x00008a0000047ab9 */ /* 0x000fe20000000800 */
[----:B-1----:R-:W2:Y:S04]  /*3b540*/  LDL.LU R249, [R1+0x37c] ;  /* 0x00037c0001f97983 */ /* 0x002ea80000300800 */
[----:B------:R-:W4:Y:S04]  /*3b550*/  LDL.LU R250, [R1+0x680] ;  /* 0x0006800001fa7983 */ /* 0x000f280000300800 */
[----:B------:R-:W2:Y:S01]  /*3b560*/  LDL.LU R11, [R1+0x46c] ;  /* 0x00046c00010b7983 */ /* 0x000ea20000300800 */
        /* <DEDUP_REMOVED lines=8> */
[----:B---3--:R1:W-:Y:S01]  /*3b5f0*/  @P2 STG.E desc[UR48][R2.64], R243 ;  /* 0x000000f302002986 */ /* 0x0083e2000c101930 */
[----:B------:R-:W-:Y:S01]  /*3b600*/  ISETP.LT.AND P2, PT, R8, UR4, !P0 ;  /* 0x0000000408007c0c */ /* 0x000fe2000c741270 */
[----:B------:R-:W-:Y:S01]  /*3b610*/  ULDC UR4, c[0x0][0x22c] ;  /* 0x00008b0000047ab9 */ /* 0x000fe20000000800 */
[----:B------:R-:W-:Y:S01]  /*3b620*/  IMAD.WIDE R244, R0, 0x4, R4 ;  /* 0x0000000400f47825 */ /* 0x000fe200078e0204 */
[----:B------:R-:W-:-:S03]  /*3b630*/  ULDC UR10, c[0x0][0x228] ;  /* 0x00008a00000a7ab9 */ /* 0x000fc60000000800 */
[----:B------:R-:W-:-:S04]  /*3b640*/  IMAD.WIDE R246, R0, 0x4, R150 ;  /* 0x0000000400f67825 */ /* 0x000fc800078e0296 */
[----:B-1----:R-:W-:Y:S01]  /*3b650*/  VIADD R2, R6, 0x42 ;  /* 0x0000004206027836 */ /* 0x002fe20000000000 */
[----:B------:R-:W3:Y:S04]  /*3b660*/  LDL.LU R243, [R1+0xf88] ;  /* 0x000f880001f37983 */ /* 0x000ee80000300800 */
[----:B--2---:R1:W-:Y:S01]  /*3b670*/  @P3 STG.E desc[UR48][R210.64], R11 ;  /* 0x0000000bd2003986 */ /* 0x0043e2000c101930 */
[----:B------:R-:W-:Y:S01]  /*3b680*/  ISETP.GE.AND P3, PT, R2, UR4, PT ;  /* 0x0000000402007c0c */ /* 0x000fe2000bf66270 */
[----:B------:R-:W-:Y:S01]  /*3b690*/  IMAD.WIDE R2, R0, 0x4, R148 ;  /* 0x0000000400027825 */ /* 0x000fe200078e0294 */
[----:B------:R-:W-:Y:S01]  /*3b6a0*/  ISETP.LT.AND P0, PT, R7, UR6, !P1 ;  /* 0x0000000607007c0c */ /* 0x000fe2000cf01270 */
[----:B------:R-:W-:Y:S01]  /*3b6b0*/  @P5 STG.E desc[UR48][R244.64], R248 ;  /* 0x000000f8f4005986 */ /* 0x000fe2000c101930 */
[----:B------:R-:W-:Y:S01]  /*3b6c0*/  ULDC UR4, c[0x0][0x22c] ;  /* 0x00008b0000047ab9 */ /* 0x000fe20000000800 */
[----:B------:R-:W-:-:S02]  /*3b6d0*/  ULDC UR6, c[0x0][0x228] ;  /* 0x00008a0000067ab9 */ /* 0x000fc40000000800 */
[----:B------:R2:W-:Y:S01]  /*3b6e0*/  @P6 STG.E desc[UR48][R246.64], R251 ;  /* 0x000000fbf6006986 */ /* 0x0005e2000c101930 */
[----:B-1----:R-:W-:-:S03]  /*3b6f0*/  IADD3 R11, R0, UR26, RZ ;  /* 0x0000001a000b7c10 */ /* 0x002fc6000fffe0ff */
[----:B------:R1:W-:Y:S04]  /*3b700*/  @P2 STG.E desc[UR48][R2.64], R249 ;  /* 0x000000f902002986 */ /* 0x0003e8000c101930 */
[----:B--2---:R-:W2:Y:S04]  /*3b710*/  LDL.LU R251, [R1+0x180] ;  /* 0x0001800001fb7983 */ /* 0x004ea80000300800 */
[----:B------:R-:W4:Y:S04]  /*3b720*/  LDL.LU R0, [R1+0x690] ;  /* 0x0006900001007983 */ /* 0x000f280000300800 */
[----:B-1----:R-:W3:Y:S01]  /*3b730*/  LDL.LU R3, [R1+0x6a0] ;  /* 0x0006a00001037983 */ /* 0x002ee20000300800 */
[----:B------:R-:W-:-:S02]  /*3b740*/  ISETP.LT.AND P5, PT, R10, UR8, !P1 ;  /* 0x000000080a007c0c */ /* 0x000fc4000cfa1270 */
[----:B------:R-:W-:Y:S01]  /*3b750*/  ISETP.LT.AND P6, PT, R9, UR10, !P1 ;  /* 0x0000000a09007c0c */ /* 0x000fe2000cfc1270 */
[----:B------:R-:W-:Y:S01]  /*3b760*/  VIADD R248, R6, 0x43 ;  /* 0x0000004306f87836 */ /* 0x000fe20000000000 */
[----:B------:R-:W2:Y:S01]  /*3b770*/  LDL.LU R249, [R1+0x78] ;  /* 0x0000780001f97983 */ /* 0x000ea20000300800 */
[C---:B------:R-:W-:Y:S01]  /*3b780*/  IMAD.WIDE R210, R11.reuse, 0x4, R208 ;  /* 0x000000040bd27825 */ /* 0x040fe200078e02d0 */
[----:B------:R-:W-:Y:S01]  /*3b790*/  ULDC UR8, c[0x0][0x228] ;  /* 0x00008a0000087ab9 */ /* 0x000fe20000000800 */
[----:B------:R-:W-:Y:S01]  /*3b7a0*/  ULDC UR10, c[0x0][0x228] ;  /* 0x00008a00000a7ab9 */ /* 0x000fe20000000800 */
[----:B------:R-:W-:Y:S01]  /*3b7b0*/  ISETP.GE.AND P2, PT, R248, UR4, PT ;  /* 0x00000004f8007c0c */ /* 0x000fe2000bf46270 */
[C---:B------:R-:W-:Y:S01]  /*3b7c0*/  IMAD.WIDE R244, R11.reuse, 0x4, R4 ;  /* 0x000000040bf47825 */ /* 0x040fe200078e0204 */
[----:B------:R-:W2:Y:S01]  /*3b7d0*/  LDL.LU R248, [R1+0x280] ;  /* 0x0002800001f87983 */ /* 0x000ea20000300800 */
[----:B------:R-:W-:Y:S02]  /*3b7e0*/  ULDC UR4, c[0x0][0x228] ;  /* 0x00008a0000047ab9 */ /* 0x000fe40000000800 */
[----:B------:R-:W-:Y:S01]  /*3b7f0*/  IMAD.WIDE R246, R11, 0x4, R150 ;  /* 0x000000040bf67825 */ /* 0x000fe200078e0296 */
[----:B------:R-:W-:Y:S01]  /*3b800*/  ISETP.LT.AND P1, PT, R8, UR4, !P1 ;  /* 0x0000000408007c0c */ /* 0x000fe2000cf21270 */
[----:B------:R-:W-:Y:S01]  /*3b810*/  ULDC UR4, c[0x0][0x228] ;  /* 0x00008a0000047ab9 */ /* 0x000fe20000000800 */
[----:B---3--:R-:W-:Y:S04]  /*3b820*/  @P0 STG.E desc[UR48][R210.64], R3 ;  /* 0x00000003d2000986 */ /* 0x008fe8000c101930 */
[----:B----4-:R-:W-:Y:S04]  /*3b830*/  @P5 STG.E desc[UR48][R244.64], R0 ;  /* 0x00000000f4005986 */ /* 0x010fe8000c101930 */
[----:B------:R1:W-:Y:S04]  /*3b840*/  @P6 STG.E desc[UR48][R246.64], R250 ;  /* 0x000000faf6006986 */ /* 0x0003e8000c101930 */
[----:B-1----:R-:W3:Y:S04]  /*3b850*/  LDL.LU R246, [R1+0x80] ;  /* 0x0000800001f67983 */ /* 0x002ee80000300800 */
[----:B------:R-:W4:Y:S04]  /*3b860*/  LDL.LU R247, [R1+0x70] ;  /* 0x0000700001f77983 */ /* 0x000f280000300800 */
[----:B------:R-:W4:Y:S01]  /*3b870*/  LDL.LU R250, [R1+0x6a4] ;  /* 0x0006a40001fa7983 */ /* 0x000f220000300800 */
[----:B------:R-:W-:Y:S01]  /*3b880*/  ISETP.LT.AND P0, PT, R7, UR4, !P4 ;  /* 0x0000000407007c0c */ /* 0x000fe2000e701270 */
[----:B------:R-:W-:Y:S01]  /*3b890*/  ULDC UR4, c[0x0][0x228] ;  /* 0x00008a0000047ab9 */ /* 0x000fe20000000800 */
[----:B------:R-:W-:-:S02]  /*3b8a0*/  IADD3 R0, R11, UR26, RZ ;  /* 0x0000001a0b007c10 */ /* 0x000fc4000fffe0ff */
[----:B------:R-:W-:Y:S01]  /*3b8b0*/  ISETP.LT.AND P6, PT, R10, UR6, !P4 ;  /* 0x000000060a007c0c */ /* 0x000fe2000e7c1270 */
[----:B------:R-:W-:Y:S01]  /*3b8c0*/  IMAD.WIDE R2, R11, 0x4, R148 ;  /* 0x000000040b027825 */ /* 0x000fe200078e0294 */
[----:B------:R-:W-:Y:S01]  /*3b8d0*/  ISETP.LT.AND P5, PT, R9, UR4, !P4 ;  /* 0x0000000409007c0c */ /* 0x000fe2000e7a1270 */
[----:B------:R-:W-:Y:S01]  /*3b8e0*/  ULDC UR4, c[0x0][0x22c] ;  /* 0x00008b0000047ab9 */ /* 0x000fe20000000800 */
[----:B------:R-:W-:Y:S01]  /*3b8f0*/  ISETP.LT.AND P4, PT, R8, UR8, !P4 ;  /* 0x0000000808007c0c */ /* 0x000fe2000e781270 */
[----:B------:R-:W-:Y:S01]  /*3b900*/  IMAD.WIDE R210, R0, 0x4, R208 ;  /* 0x0000000400d27825 */ /* 0x000fe200078e02d0 */
[----:B--2---:R1:W-:Y:S01]  /*3b910*/  @P1 STG.E desc[UR48][R2.64], R248 ;  /* 0x000000f802001986 */ /* 0x0043e2000c101930 */
        /* <DEDUP_REMOVED lines=11> */
[----:B--2---:R-:W2:Y:S01]  /*3b9d0*/  LDL.LU R251, [R1+0x184] ;  /* 0x0001840001fb7983 */ /* 0x004ea20000300800 */
[----:B------:R-:W-:-:S04]  /*3b9e0*/  IMAD.WIDE R210, R0, 0x4, R150 ;  /* 0x0000000400d27825 */ /* 0x000fc800078e0296 */
[----:B------:R-:W-:Y:S01]  /*3b9f0*/  VIADD R11, R6, 0x45 ;  /* 0x00000045060b7836 */ /* 0x000fe20000000000 */
[----:B---3--:R-:W-:Y:S04]  /*3ba00*/  @P6 STG.E desc[UR48][R2.64], R246 ;  /* 0x000000f602006986 */ /* 0x008fe8000c101930 */
[----:B----4-:R-:W-:Y:S04]  /*3ba10*/  @P5 STG.E desc[UR48][R210.64], R247 ;  /* 0x000000f7d2005986 */ /* 0x010fe8000c101930 */
        /* <DEDUP_REMOVED lines=10> */
[----:B-1----:R-:W4:Y:S03]  /*3bac0*/  LDL.LU R250, [R1+0x84] ;  /* 0x0000840001fa7983 */ /* 0x002f260000300800 */
[C---:B------:R-:W-:Y:S01]  /*3bad0*/  IMAD.WIDE R2, R244.reuse, 0x4, R4 ;  /* 0x00000004f4027825 */ /* 0x040fe200078e0204 */
[----:B------:R-:W-:Y:S01]  /*3bae0*/  IADD3 R0, R244, UR26, RZ ;  /* 0x0000001af4007c10 */ /* 0x000fe2000fffe0ff */
[----:B------:R-:W-:Y:S01]  /*3baf0*/  ULDC UR4, c[0x0][0x228] ;  /* 0x00008a0000047ab9 */ /* 0x000fe20000000800 */
[----:B------:R-:W2:Y:S01]  /*3bb00*/  LDL.LU R11, [R1+0x694] ;  /* 0x00069400010b7983 */ /* 0x000ea20000300800 */
[----:B------:R-:W-:Y:S01]  /*3bb10*/  ISETP.LT.AND P3, PT, R8, UR8, !P3 ;  /* 0x0000000808007c0c */ /* 0x000fe2000df61270 */
[----:B------:R-:W-:Y:S01]  /*3bb20*/  IMAD.WIDE R244, R244, 0x4, R148 ;  /* 0x00000004f4f47825 */ /* 0x000fe200078e0294 */
[----:B------:R-:W-:Y:S01]  /*3bb30*/  ISETP.LT.AND P6, PT, R7, UR10, !P2 ;  /* 0x0000000a07007c0c */ /* 0x000fe2000d7c1270 */
[----:B------:R-:W-:Y:S01]  /*3bb40*/  ULDC UR6, c[0x0][0x228] ;  /* 0x00008a0000067ab9 */ /* 0x000fe20000000800 */
[----:B------:R-:W-:Y:S01]  /*3bb50*/  ULDC UR8, c[0x0][0x228] ;  /* 0x00008a0000087ab9 */ /* 0x000fe20000000800 */
[----:B------:R-:W-:Y:S01]  /*3bb60*/  IMAD.WIDE R246, R0, 0x4, R208 ;  /* 0x0000000400f67825 */ /* 0x000fe200078e02d0 */
[----:B------:R-:W-:Y:S01]  /*3bb70*/  ULDC UR10, c[0x0][0x228] ;  /* 0x00008a00000a7ab9 */ /* 0x000fe20000000800 */
[----:B--2---:R1:W-:Y:S04]  /*3bb80*/  @P4 STG.E desc[UR48][R2.64], R11 ;  /* 0x0000000b02004986 */ /* 0x0043e8000c101930 */
[----:B---3--:R2:W-:Y:S04]  /*3bb90*/  @P5 STG.E desc[UR48][R210.64], R240 ;  /* 0x000000f0d2005986 */ /* 0x0085e8000c101930 */
[----:B------:R3:W-:Y:S01]  /*3bba0*/  @P3 STG.E desc[UR48][R244.64], R248 ;  /* 0x000000f8f4003986 */ /* 0x0007e2000c101930 */
[----:B------:R-:W-:Y:S01]  /*3bbb0*/  ISETP.LT.AND P3, PT, R10, UR4, !P2 ;  /* 0x000000040a007c0c */ /* 0x000fe2000d761270 */
[----:B------:R-:W-:Y:S01]  /*3bbc0*/  ULDC UR4, c[0x0][0x228] ;  /* 0x00008a0000047ab9 */ /* 0x000fe20000000800 */
[----:B-1----:R-:W-:Y:S01]  /*3bbd0*/  IMAD.WIDE R2, R0, 0x4, R4 ;  /* 0x0000000400027825 */ /* 0x002fe200078e0204 */
[----:B------:R1:W-:Y:S01]  /*3bbe0*/  @P6 STG.E desc[UR48][R246.64], R251 ;  /* 0x000000fbf6006986 */ /* 0x0003e2000c101930 */
[----:B------:R-:W-:Y:S01]  /*3bbf0*/  ISETP.LT.AND P4, PT, R9, UR4, !P2 ;  /* 0x0000000409007c0c */ /* 0x000fe2000d781270 */
[----:B------:R-:W-:Y:S01]  /*3bc00*/  ULDC UR4, c[0x0][0x22c] ;  /* 0x00008b0000047ab9 */ /* 0x000fe20000000800 */
[----:B--2---:R-:W-:Y:S01]  /*3bc10*/  VIADD R240, R6, 0x46 ;  /* 0x0000004606f07836 */ /* 0x004fe20000000000 */
[----:B---3--:R-:W2:Y:S04]  /*3bc20*/  LDL.LU R245, [R1+0x74] ;  /* 0x0000740001f57983 */ /* 0x008ea80000300800 */
[----:B-1----:R-:W3:Y:S04]  /*3bc30*/  LDL.LU R246, [R1+0x698] ;  /* 0x0006980001f67983 */ /* 0x002ee80000300800 */
[----:B------:R-:W3:Y:S04]  /*3bc40*/  LDL.LU R247, [R1+0x688] ;  /* 0x0006880001f77983 */ /* 0x000ee80000300800 */
[----:B------:R-:W3:Y:S04]  /*3bc50*/  LDL.LU R248, [R1+0x288] ;  /* 0x0002880001f87983 */ /* 0x000ee80000300800 */
[----:B----4-:R1:W-:Y:S01]  /*3bc60*/  @P3 STG.E desc[UR48][R2.64], R250 ;  /* 0x000000fa02003986 */ /* 0x0103e2000c101930 */
[----:B------:R-:W-:Y:S01]  /*3bc70*/  ISETP.GE.AND P3, PT, R240, UR4, PT ;  /* 0x00000004f0007c0c */ /* 0x000fe2000bf66270 */
[----:B------:R-:W-:Y:S01]  /*3bc80*/  IMAD.WIDE R210, R0, 0x4, R150 ;  /* 0x0000000400d27825 */ /* 0x000fe200078e0296 */
[----:B------:R-:W-:Y:S01]  /*3bc90*/  ISETP.LT.AND P2, PT, R8, UR6, !P2 ;  /* 0x0000000608007c0c */ /* 0x000fe2000d741270 */
[----:B------:R-:W4:Y:S01]  /*3bca0*/  LDL.LU R251, [R1+0x188] ;  /* 0x0001880001fb7983 */ /* 0x000f220000300800 */
[----:B------:R-:W-:Y:S01]  /*3bcb0*/  ISETP.LT.AND P5, PT, R7, UR8, !P1 ;  /* 0x0000000807007c0c */ /* 0x000fe2000cfa1270 */
[----:B------:R-:W-:Y:S01]  /*3bcc0*/  VIADD R11, R0, UR26 ;  /* 0x0000001a000b7c36 */ /* 0x000fe20008000000 */
[----:B------:R-:W-:Y:S01]  /*3bcd0*/  ISETP.LT.AND P6, PT, R10, UR10, !P1 ;  /* 0x0000000a0a007c0c */ /* 0x000fe2000cfc1270 */
[----:B------:R-:W-:Y:S01]  /*3bce0*/  ULDC UR4, c[0x0][0x228] ;  /* 0x00008a0000047ab9 */ /* 0x000fe20000000800 */
[----:B------:R-:W-:Y:S01]  /*3bcf0*/  ULDC UR6, c[0x0][0x228] ;  /* 0x00008a0000067ab9 */ /* 0x000fe20000000800 */
[----:B------:R-:W-:Y:S01]  /*3bd00*/  ULDC UR8, c[0x0][0x228] ;  /* 0x00008a0000087ab9 */ /* 0x000fe20000000800 */
[----:B------:R-:W-:Y:S01]  /*3bd10*/  ULDC UR10, c[0x0][0x228] ;  /* 0x00008a00000a7ab9 */ /* 0x000fe20000000800 */
[----:B-1----:R-:W4:Y:S04]  /*3bd20*/  LDL.LU R250, [R1+0x88] ;  /* 0x0000880001fa7983 */ /* 0x002f280000300800 */
[----:B------:R-:W3:Y:S01]  /*3bd30*/  LDL.LU R240, [R1+0x6a8] ;  /* 0x0006a80001f07983 */ /* 0x000ee20000300800 */
[----:B------:R-:W-:Y:S01]  /*3bd40*/  IMAD.WIDE R2, R0, 0x4, R148 ;  /* 0x0000000400027825 */ /* 0x000fe200078e0294 */
[----:B------:R-:W-:-:S02]  /*3bd50*/  IADD3 R0, R11, UR26, RZ ;  /* 0x0000001a0b007c10 */ /* 0x000fc4000fffe0ff */
[----:B--2---:R1:W-:Y:S04]  /*3bd60*/  @P4 STG.E desc[UR48][R210.64], R245 ;  /* 0x000000f5d2004986 */ /* 0x0043e8000c101930 */
[----:B------:R2:W-:Y:S01]  /*3bd70*/  @P2 STG.E desc[UR48][R2.64], R241 ;  /* 0x000000f102002986 */ /* 0x0005e2000c101930 */
[----:B------:R-:W-:Y:S01]  /*3bd80*/  ISETP.LT.AND P2, PT, R9, UR4, !P1 ;  /* 0x0000000409007c0c */ /* 0x000fe2000cf41270 */
[----:B------:R-:W-:Y:S01]  /*3bd90*/  ULDC UR4, c[0x0][0x228] ;  /* 0x00008a0000047ab9 */ /* 0x000fe20000000800 */
[----:B-1----:R-:W-:-:S04]  /*3bda0*/  IMAD.WIDE R210, R11, 0x4, R208 ;  /* 0x000000040bd27825 */ /* 0x002fc800078e02d0 */
[C---:B------:R-:W-:Y:S01]  /*3bdb0*/  IMAD.WIDE R244, R11.reuse, 0x4, R4 ;  /* 0x000000040bf47825 */ /* 0x040fe200078e0204 */
[----:B------:R-:W-:Y:S01]  /*3bdc0*/  ISETP.LT.AND P1, PT, R8, UR4, !P1 ;  /* 0x0000000408007c0c */ /* 0x000fe2000cf21270 */
[----:B------:R-:W-:Y:S02]  /*3bdd0*/  ULDC UR4, c[0x0][0x22c] ;  /* 0x00008b0000047ab9 */ /* 0x000fe40000000800 */
[----:B--2---:R-:W-:Y:S01]  /*3bde0*/  IMAD.WIDE R2, R11, 0x4, R150 ;  /* 0x000000040b027825 */ /* 0x004fe200078e0296 */
[----:B------:R-:W-:Y:S01]  /*3bdf0*/  ISETP.LT.AND P4, PT, R9, UR10, !P0 ;  /* 0x0000000a09007c0c */ /* 0x000fe2000c781270 */
[----:B------:R-:W-:Y:S01]  /*3be00*/  ULDC UR10, c[0x0][0x228] ;  /* 0x00008a00000a7ab9 */ /* 0x000fe20000000800 */
[----:B---3--:R-:W-:Y:S04]  /*3be10*/  @P5 STG.E desc[UR48][R210.64], R240 ;  /* 0x000000f0d2005986 */ /* 0x008fe8000c101930 */
[----:B------:R1:W-:Y:S01]  /*3be20*/  @P6 STG.E desc[UR48][R244.64], R246 ;  /* 0x000000f6f4006986 */ /* 0x0003e2000c101930 */
[----:B------:R-:W-:Y:S01]  /*3be30*/  ISETP.LT.AND P6, PT, R7, UR6, !P0 ;  /* 0x0000000607007c0c */ /* 0x000fe2000c7c1270 */
[----:B------:R-:W-:Y:S01]  /*3be40*/  ULDC UR6, c[0x0][0x228] ;  /* 0x00008a0000067ab9 */ /* 0x000fe20000000800 */
[----:B------:R-:W-:Y:S01]  /*3be50*/  ISETP.LT.AND P5, PT, R10, UR8, !P0 ;  /* 0x000000080a007c0c */ /* 0x000fe2000c7a1270 */
[----:B------:R2:W-:Y:S01]  /*3be60*/  @P2 STG.E desc[UR48][R2.64], R247 ;  /* 0x000000f702002986 */ /* 0x0005e2000c101930 */
[----:B------:R-:W-:Y:S01]  /*3be70*/  ULDC UR8, c[0x0][0x228] ;  /* 0x00008a0000087ab9 */ /* 0x000fe20000000800 */
[----:B-1----:R-:W-:-:S02]  /*3be80*/  VIADD R246, R6, 0x47 ;  /* 0x0000004706f67836 */ /* 0x002fc40000000000 */
[----:B------:R-:W-:Y:S01]  /*3be90*/  IMAD.WIDE R210, R0, 0x4, R208 ;  /* 0x0000000400d27825 */ /* 0x000fe200078e02d0 */
[----:B--2---:R-:W2:Y:S02]  /*3bea0*/  LDL.LU R247, [R1+0x68c] ;  /* 0x00068c0001f77983 */ /* 0x004ea40000300800 */
[----:B------:R-:W-:Y:S01]  /*3beb0*/  ISETP.GE.AND P2, PT, R246, UR4, PT ;  /* 0x00000004f6007c0c */ /* 0x000fe2000bf46270 */
[----:B------:R-:W-:Y:S02]  /*3bec0*/  ULDC UR4, c[0x0][0x228] ;  /* 0x00008a0000047ab9 */ /* 0x000fe40000000800 */
[----:B------:R-:W-:Y:S01]  /*3bed0*/  ISETP.LT.AND P0, PT, R8, UR4, !P0 ;  /* 0x0000000408007c0c */ /* 0x000fe2000c701270 */
[----:B------:R-:W-:Y:S01]  /*3bee0*/  IMAD.WIDE R2, R11, 0x4, R148 ;  /* 0x000000040b027825 */ /* 0x000fe200078e0294 */
[----:B------:R-:W-:-:S03]  /*3bef0*/  ULDC UR4, c[0x0][0x22c] ;  /* 0x00008b0000047ab9 */ /* 0x000fc60000000800 */
[C---:B------:R-:W-:Y:S01]  /*3bf00*/  IMAD.WIDE R240, R0.reuse, 0x4, R4 ;  /* 0x0000000400f07825 */ /* 0x040fe200078e0204 */
[----:B------:R1:W-:Y:S03]  /*3bf10*/  @P1 STG.E desc[UR48][R2.64], R248 ;  /* 0x000000f802001986 */ /* 0x0003e6000c101930 */
[C---:B------:R-:W-:Y:S01]  /*3bf20*/  IMAD.WIDE R244, R0.reuse, 0x4, R150 ;  /* 0x0000000400f47825 */ /* 0x040fe200078e0296 */
[----:B----4-:R3:W-:Y:S01]  /*3bf30*/  @P6 STG.E desc[UR48][R210.64], R251 ;  /* 0x000000fbd2006986 */ /* 0x0107e2000c101930 */
[----:B------:R-:W-:-:S03]  /*3bf40*/  IADD3 R11, R0, UR26, RZ ;  /* 0x0000001a000b7c10 */ /* 0x000fc6000fffe0ff */
[----:B------:R4:W-:Y:S01]  /*3bf50*/  @P5 STG.E desc[UR48][R240.64], R250 ;  /* 0x000000faf0005986 */ /* 0x0009e2000c101930 */
[----:B-1----:R-:W-:-:S03]  /*3bf60*/  IMAD.WIDE R2, R0, 0x4, R148 ;  /* 0x0000000400027825 */ /* 0x002fc600078e0294 */
[----:B------:R-:W2:Y:S04]  /*3bf70*/  LDL.LU R248, [R1+0x28c] ;  /* 0x00028c0001f87983 */ /* 0x000ea80000300800 */
[----:B---3--:R-:W3:Y:S04]  /*3bf80*/  LDL.LU R251, [R1+0x18c] ;  /* 0x00018c0001fb7983 */ /* 0x008ee80000300800 */
[----:B------:R1:W-:Y:S04]  /*3bf90*/  @P4 STG.E desc[UR48][R244.64], R249 ;  /* 0x000000f9f4004986 */ /* 0x0003e8000c101930 */
[----:B----4-:R-:W4:Y:S04]  /*3bfa0*/  LDL.LU R250, [R1+0x8c] ;  /* 0x00008c0001fa7983 */ /* 0x010f280000300800 */
[----:B------:R1:W-:Y:S04]  /*3bfb0*/  @P0 STG.E desc[UR48][R2.64], R242 ;  /* 0x000000f202000986 */ /* 0x0003e8000c101930 */
[----:B-1----:R-:W4:Y:S04]  /*3bfc0*/  LDL.LU R249, [R1+0x7c] ;  /* 0x00007c0001f97983 */ /* 0x002f280000300800 */
[----:B------:R-:W2:Y:S04]  /*3bfd0*/  LDL.LU R0, [R1+0x69c] ;  /* 0x00069c0001007983 */ /* 0x000ea80000300800 */
[----:B------:R-:W3:Y:S01]  /*3bfe0*/  LDL.LU R3, [R1+0x6ac] ;  /* 0x0006ac0001037983 */ /* 0x000ee20000300800 */
[----:B------:R-:W-:Y:S01]  /*3bff0*/  VIADD R246, R6, 0x48 ;  /* 0x0000004806f67836 */ /* 0x000fe20000000000 */
[----:B------:R-:W-:-:S02]  /*3c000*/  ISETP.LT.AND P4, PT, R7, UR6, !P3 ;  /* 0x0000000607007c0c */ /* 0x000fc4000df81270 */
[----:B------:R-:W-:Y:S02]  /*3c010*/  ISETP.LT.AND P5, PT, R10, UR8, !P3 ;  /* 0x000000080a007c0c */ /* 0x000fe4000dfa1270 */
[----:B------:R-:W-:Y:S01]  /*3c020*/  ISETP.LT.AND P6, PT, R9, UR10, !P3 ;  /* 0x0000000a09007c0c */ /* 0x000fe2000dfc1270 */
[C---:B------:R-:W-:Y:S01]  /*3c030*/  IMAD.WIDE R210, R11.reuse, 0x4, R208 ;  /* 0x000000040bd27825 */ /* 0x040fe200078e02d0 */
[----:B------:R-:W-:Y:S01]  /*3c040*/  ISETP.GE.AND P1, PT, R246, UR4, PT ;  /* 0x00000004f6007c0c */ /* 0x000fe2000bf26270 */
[----:B------:R-:W-:Y:S01]  /*3c050*/  ULDC UR4, c[0x0][0x22c] ;  /* 0x00008b0000047ab9 */ /* 0x000fe20000000800 */
[----:B------:R-:W-:Y:S01]  /*3c060*/  ULDC UR6, c[0x0][0x228] ;  /* 0x00008a0000067ab9 */ /* 0x000fe20000000800 */
[----:B------:R-:W-:Y:S01]  /*3c070*/  VIADD R246, R6, 0x49 ;  /* 0x0000004906f67836 */ /* 0x000fe20000000000 */
[----:B------:R-:W-:Y:S01]  /*3c080*/  ULDC UR8, c[0x0][0x228] ;  /* 0x00008a0000087ab9 */ /* 0x000fe20000000800 */
[----:B------:R-:W-:Y:S01]  /*3c090*/  IMAD.WIDE R240, R11, 0x4, R4 ;  /* 0x000000040bf07825 */ /* 0x000fe200078e0204 */
[----:B------:R-:W-:-:S02]  /*3c0a0*/  ULDC UR10, c[0x0][0x228] ;  /* 0x00008a00000a7ab9 */ /* 0x000fc40000000800 */
[----:B------:R-:W-:Y:S01]  /*3c0b0*/  ISETP.GE.AND P0, PT, R246, UR4, PT ;  /* 0x00000004f6007c0c */ /* 0x000fe2000bf06270 */
[----:B------:R-:W-:Y:S01]  /*3c0c0*/  ULDC UR4, c[0x0][0x228] ;  /* 0x00008a0000047ab9 */ /* 0x000fe20000000800 */
[----:B------:R-:W-:Y:S01]  /*3c0d0*/  IMAD.WIDE R244, R11, 0x4, R150 ;  /* 0x000000040bf47825 */ /* 0x000fe200078e0296 */
[----:B------:R-:W-:Y:S01]  /*3c0e0*/  ISETP.LT.AND P3, PT, R8, UR4, !P3 ;  /* 0x0000000408007c0c */ /* 0x000fe2000df61270 */
[----:B------:R-:W-:Y:S01]  /*3c0f0*/  ULDC UR4, c[0x0][0x228] ;  /* 0x00008a0000047ab9 */ /* 0x000fe20000000800 */
[----:B---3--:R1:W-:Y:S01]  /*3c100*/  @P4 STG.E desc[UR48][R210.64], R3 ;  /* 0x00000003d2004986 */ /* 0x0083e2000c101930 */
[----:B------:R-:W-:Y:S01]  /*3c110*/  ISETP.LT.AND P4, PT, R7, UR4, !P2 ;  /* 0x0000000407007c0c */ /* 0x000fe2000d781270 */
[----:B------:R-:W-:Y:S02]  /*3c120*/  ULDC UR4, c[0x0][0x228] ;  /* 0x00008a0000047ab9 */ /* 0x000fe40000000800 */
[----:B--2---:R-:W-:Y:S01]  /*3c130*/  @P5 STG.E desc[UR48][R240.64], R0 ;  /* 0x00000000f0005986 */ /* 0x004fe2000c101930 */
[----:B------:R-:W-:Y:S01]  /*3c140*/  ISETP.LT.AND P5, PT, R9, UR4, !P2 ;  /* 0x0000000409007c0c */ /* 0x000fe2000d7a1270 */
[----:B------:R-:W-:-:S02]  /*3c150*/  ULDC UR4, c[0x0][0x22c] ;  /* 0x00008b0000047ab9 */ /* 0x000fc40000000800 */
[----:B------:R2:W-:Y:S01]  /*3c160*/  @P6 STG.E desc[UR48][R244.64], R247 ;  /* 0x000000f7f4006986 */ /* 0x0005e2000c101930 */
[----:B------:R-:W-:Y:S01]  /*3c170*/  ISETP.LT.AND P6, PT, R10, UR6, !P2 ;  /* 0x000000060a007c0c */ /* 0x000fe2000d7c1270 */
[----:B------:R-:W-:Y:S01]  /*3c180*/  ULDC UR6, c[0x0][0x228] ;  /* 0x00008a0000067ab9 */ /* 0x000fe20000000800 */
[----:B------:R-:W-:Y:S01]  /*3c190*/  ISETP.LT.AND P2, PT, R8, UR8, !P2 ;  /* 0x0000000808007c0c */ /* 0x000fe2000d741270 */
[----:B-1----:R-:W-:Y:S01]  /*3c1a0*/  IMAD.WIDE R2, R11, 0x4, R148 ;  /* 0x000000040b027825 */ /* 0x002fe200078e0294 */
[----:B------:R-:W-:-:S03]  /*3c1b0*/  ULDC UR8, c[0x0][0x228] ;  /* 0x00008a0000087ab9 */ /* 0x000fc60000000800 */
[----:B--2---:R-:W-:Y:S01]  /*3c1c0*/  VIADD R247, R11, UR26 ;  /* 0x0000001a0bf77c36 */ /* 0x004fe20008000000 */
[----:B------:R-:W-:-:S03]  /*3c1d0*/  IADD3 R0, R6, 0x4a, RZ ;  /* 0x0000004a06007810 */ /* 0x000fc60007ffe0ff */
[C---:B------:R-:W-:Y:S01]  /*3c1e0*/  IMAD.WIDE R210, R247.reuse, 0x4, R208 ;  /* 0x00000004f7d27825 */ /* 0x040fe200078e02d0 */
[----:B------:R1:W-:Y:S01]  /*3c1f0*/  @P3 STG.E desc[UR48][R2.64], R248 ;  /* 0x000000f802003986 */ /* 0x0003e2000c101930 */
[----:B------:R-:W-:Y:S01]  /*3c200*/  ISETP.GE.AND P3, PT, R0, UR4, PT ;  /* 0x0000000400007c0c */ /* 0x000fe2000bf66270 */
[----:B------:R-:W-:Y:S02]  /*3c210*/  ULDC UR4, c[0x0][0x228] ;  /* 0x00008a0000047ab9 */ /* 0x000fe40000000800 */
[----:B------:R2:W-:Y:S01]  /*3c220*/  @P4 STG.E desc[UR48][R210.64], R251 ;  /* 0x000000fbd2004986 */ /* 0x0005e2000c101930 */
[----:B------:R-:W-:Y:S01]  /*3c230*/  IMAD.WIDE R240, R247, 0x4, R148 ;  /* 0x00000004f7f07825 */ /* 0x000fe200078e0294 */
[----:B------:R-:W-:Y:S01]  /*3c240*/  ISETP.LT.AND P4, PT, R7, UR4, !P1 ;  /* 0x0000000407007c0c */ /* 0x000fe2000cf81270 */
[----:B------:R-:W-:Y:S02]  /*3c250*/  ULDC UR4, c[0x0][0x228] ;  /* 0x00008a0000047ab9 */ /* 0x000fe40000000800 */
[----:B-1----:R-:W-:-:S04]  /*3c260*/  IMAD.WIDE R2, R247, 0x4, R4 ;  /* 0x00000004f7027825 */ /* 0x002fc800078e0204 */
[C---:B--2---:R-:W-:Y:S01]  /*3c270*/  IMAD.WIDE R210, R247.reuse, 0x4, R150 ;  /* 0x00000004f7d27825 */ /* 0x044fe200078e0296 */
[----:B----4-:R1:W-:Y:S01]  /*3c280*/  @P6 STG.E desc[UR48][R2.64], R250 ;  /* 0x000000fa02006986 */ /* 0x0103e2000c101930 */
[----:B------:R-:W-:-:S03]  /*3c290*/  IADD3 R247, R247, UR26, RZ ;  /* 0x0000001af7f77c10 */ /* 0x000fc6000fffe0ff */
[----:B------:R2:W-:Y:S01]  /*3c2a0*/  @P5 STG.E desc[UR48][R210.64], R249 ;  /* 0x000000f9d2005986 */ /* 0x0005e2000c101930 */
[----:B------:R-:W-:Y:S01]  /*3c2b0*/  ISETP.LT.AND P5, PT, R9, UR6, !P1 ;  /* 0x0000000609007c0c */ /* 0x000fe2000cfa1270 */
[----:B------:R-:W-:Y:S01]  /*3c2c0*/  IMAD.WIDE R244, R247, 0x4, R208 ;  /* 0x00000004f7f47825 */ /* 0x000fe200078e02d0 */
[----:B------:R-:W-:Y:S01]  /*3c2d0*/  ISETP.LT.AND P6, PT, R7, UR10, !P0 ;  /* 0x0000000a07007c0c */ /* 0x000fe2000c7c1270 */
[----:B------:R3:W-:Y:S01]  /*3c2e0*/  @P2 STG.E desc[UR48][R240.64], R243 ;  /* 0x000000f3f0002986 */ /* 0x0007e2000c101930 */
[----:B------:R-:W-:Y:S01]  /*3c2f0*/  ISETP.LT.AND P2, PT, R10, UR4, !P1 ;  /* 0x000000040a007c0c */ /* 0x000fe2000cf41270 */
[----:B------:R-:W-:Y:S01]  /*3c300*/  VIADD R0, R6, 0x4b ;  /* 0x0000004b06007836 */ /* 0x000fe20000000000 */
[----:B------:R-:W-:Y:S01]  /*3c310*/  ISETP.LT.AND P1, PT, R8, UR8, !P1 ;  /* 0x0000000808007c0c */ /* 0x000fe2000cf21270 */
[C---:B-1----:R-:W-:Y:S01]  /*3c320*/  IMAD.WIDE R2, R247.reuse, 0x4, R4 ;  /* 0x00000004f7027825 */ /* 0x042fe200078e0204 */
[----:B------:R-:W-:Y:S01]  /*3c330*/  ULDC UR4, c[0x0][0x22c] ;  /* 0x00008b0000047ab9 */ /* 0x000fe20000000800 */
[----:B------:R-:W-:Y:S01]  /*3c340*/  @P4 STG.E desc[UR48][R244.64], R236 ;  /* 0x000000ecf4004986 */ /* 0x000fe2000c101930 */
[C---:B------:R-:W-:Y:S01]  /*3c350*/  IADD3 R11, R247.reuse, UR26, RZ ;  /* 0x0000001af70b7c10 */ /* 0x040fe2000fffe0ff */
[C---:B--2---:R-:W-:Y:S01]  /*3c360*/  IMAD.WIDE R210, R247.reuse, 0x4, R150 ;  /* 0x00000004f7d27825 */ /* 0x044fe200078e0296 */
[----:B------:R-:W-:Y:S01]  /*3c370*/  ISETP.GE.AND P4, PT, R0, UR4, PT ;  /* 0x0000000400007c0c */ /* 0x000fe2000bf86270 */
[----:B------:R-:W-:Y:S01]  /*3c380*/  ULDC UR4, c[0x0][0x228] ;  /* 0x00008a0000047ab9 */ /* 0x000fe20000000800 */
[----:B------:R-:W-:Y:S01]  /*3c390*/  ULDC UR6, c[0x0][0x228] ;  /* 0x00008a0000067ab9 */ /* 0x000fe20000000800 */
[----:B---3--:R-:W-:Y:S01]  /*3c3a0*/  IMAD.WIDE R240, R247, 0x4, R148 ;  /* 0x00000004f7f07825 */ /* 0x008fe200078e0294 */
[----:B------:R-:W-:Y:S01]  /*3c3b0*/  ULDC UR8, c[0x0][0x228] ;  /* 0x00008a0000087ab9 */ /* 0x000fe20000000800 */
[----:B------:R1:W-:Y:S01]  /*3c3c0*/  @P2 STG.E desc[UR48][R2.64], R232 ;  /* 0x000000e802002986 */ /* 0x0003e2000c101930 */
[----:B------:R-:W-:Y:S01]  /*3c3d0*/  ISETP.LT.AND P2, PT, R10, UR4, !P0 ;  /* 0x000000040a007c0c */ /* 0x000fe2000c741270 */
[----:B------:R-:W-:Y:S01]  /*3c3e0*/  ULDC UR4, c[0x0][0x228] ;  /* 0x00008a0000047ab9 */ /* 0x000fe20000000800 */
[----:B------:R-:W-:Y:S01]  /*3c3f0*/  IMAD.WIDE R242, R11, 0x4, R208 ;  /* 0x000000040bf27825 */ /* 0x000fe200078e02d0 */
[----:B------:R2:W-:Y:S01]  /*3c400*/  @P5 STG.E desc[UR48][R210.64], R224 ;  /* 0x000000e0d2005986 */ /* 0x0005e2000c101930 */
[----:B------:R-:W-:-:S03]  /*3c410*/  ULDC UR10, c[0x0][0x228] ;  /* 0x00008a00000a7ab9 */ /* 0x000fc60000000800 */
[----:B------:R3:W-:Y:S01]  /*3c420*/  @P1 STG.E desc[UR48][R240.64], R216 ;  /* 0x000000d8f0001986 */ /* 0x0007e2000c101930 */
[----:B------:R-:W-:Y:S01]  /*3c430*/  ISETP.LT.AND P1, PT, R9, UR4, !P0 ;  /* 0x0000000409007c0c */ /* 0x000fe2000c721270 */
[----:B------:R-:W-:Y:S01]  /*3c440*/  VIADD R0, R6, 0x4c ;  /* 0x0000004c06007836 */ /* 0x000fe20000000000 */
[----:B------:R-:W-:Y:S01]  /*3c450*/  ISETP.LT.AND P0, PT, R8, UR6, !P0 ;  /* 0x0000000608007c0c */ /* 0x000fe2000c701270 */
[----:B------:R4:W-:Y:S01]  /*3c460*/  @P6 STG.E desc[UR48][R242.64], R12 ;  /* 0x0000000cf2006986 */ /* 0x0009e2000c101930 */
[----:B------:R-:W-:Y:S01]  /*3c470*/  ISETP.LT.AND P5, PT, R7, UR8, !P3 ;  /* 0x0000000807007c0c */ /* 0x000fe2000dfa1270 */
[C---:B-1----:R-:W-:Y:S01]  /*3c480*/  IMAD.WIDE R2, R11.reuse, 0x4, R150 ;  /* 0x000000040b027825 */ /* 0x042fe200078e0296 */
[----:B------:R-:W-:Y:S01]  /*3c490*/  ISETP.LT.AND P6, PT, R10, UR10, !P3 ;  /* 0x0000000a0a007c0c */ /* 0x000fe2000dfc1270 */
[----:B------:R-:W-:Y:S01]  /*3c4a0*/  ULDC UR4, c[0x0][0x22c] ;  /* 0x00008b0000047ab9 */ /* 0x000fe20000000800 */
[C---:B------:R-:W-:Y:S01]  /*3c4b0*/  IADD3 R247, R11.reuse, UR26, RZ ;  /* 0x0000001a0bf77c10 */ /* 0x040fe2000fffe0ff */
[C---:B--2---:R-:W-:Y:S01]  /*3c4c0*/  IMAD.WIDE R210, R11.reuse, 0x4, R4 ;  /* 0x000000040bd27825 */ /* 0x044fe200078e0204 */
[----:B------:R-:W-:Y:S01]  /*3c4d0*/  ULDC UR6, c[0x0][0x228] ;  /* 0x00008a0000067ab9 */ /* 0x000fe20000000800 */
[----:B------:R-:W-:Y:S01]  /*3c4e0*/  ULDC UR8, c[0x0][0x228] ;  /* 0x00008a0000087ab9 */ /* 0x000fe20000000800 */
[----:B------:R-:W-:Y:S01]  /*3c4f0*/  ULDC UR10, c[0x0][0x228] ;  /* 0x00008a00000a7ab9 */ /* 0x000fe20000000800 */
[----:B---3--:R-:W-:Y:S01]  /*3c500*/  IMAD.WIDE R240, R11, 0x4, R148 ;  /* 0x000000040bf07825 */ /* 0x008fe200078e0294 */
[----:B------:R-:W-:Y:S01]  /*3c510*/  @P2 STG.E desc[UR48][R210.64], R28 ;  /* 0x0000001cd2002986 */ /* 0x000fe2000c101930 */
[----:B------:R-:W-:Y:S01]  /*3c520*/  ISETP.GE.AND P2, PT, R0, UR4, PT ;  /* 0x0000000400007c0c */ /* 0x000fe2000bf46270 */
[----:B------:R-:W-:Y:S01]  /*3c530*/  ULDC UR4, c[0x0][0x228] ;  /* 0x00008a0000047ab9 */ /* 0x000fe20000000800 */
[C---:B----4-:R-:W-:Y:S01]  /*3c540*/  IMAD.WIDE R242, R247.reuse, 0x4, R208 ;  /* 0x00000004f7f27825 */ /* 0x050fe200078e02d0 */
[----:B------:R1:W-:Y:S03]  /*3c550*/  @P1 STG.E desc[UR48][R2.64], R36 ;  /* 0x0000002402001986 */ /* 0x0003e6000c101930 */
[----:B------:R-:W-:Y:S01]  /*3c560*/  IMAD.WIDE R244, R247, 0x4, R4 ;  /* 0x00000004f7f47825 */ /* 0x000fe200078e0204 */
[----:B------:R-:W-:Y:S01]  /*3c570*/  @P0 STG.E desc[UR48][R240.64], R32 ;  /* 0x00000020f0000986 */ /* 0x000fe2000c101930 */
[----:B------:R-:W-:Y:S01]  /*3c580*/  ISETP.LT.AND P0, PT, R9, UR4, !P3 ;  /* 0x0000000409007c0c */ /* 0x000fe2000df01270 */
[----:B------:R-:W-:-:S02]  /*3c590*/  ULDC UR4, c[0x0][0x228] ;  /* 0x00008a0000047ab9 */ /* 0x000fc40000000800 */
[----:B------:R2:W-:Y:S01]  /*3c5a0*/  @P5 STG.E desc[UR48][R242.64], R237 ;  /* 0x000000edf2005986 */ /* 0x0005e2000c101930 */
[----:B------:R-:W-:Y:S01]  /*3c5b0*/  ISETP.LT.AND P3, PT, R8, UR4, !P3 ;  /* 0x0000000408007c0c */ /* 0x000fe2000df61270 */
[----:B------:R-:W-:Y:S01]  /*3c5c0*/  VIADD R11, R247, UR26 ;  /* 0x0000001af70b7c36 */ /* 0x000fe20008000000 */
[----:B------:R-:W-:Y:S01]  /*3c5d0*/  ISETP.LT.AND P5, PT, R10, UR8, !P4 ;  /* 0x000000080a007c0c */ /* 0x000fe2000e7a1270 */
[----:B------:R3:W-:Y:S01]  /*3c5e0*/  @P6 STG.E desc[UR48][R244.64], R233 ;  /* 0x000000e9f4006986 */ /* 0x0007e2000c101930 */
[----:B------:R-:W-:Y:S01]  /*3c5f0*/  ISETP.LT.AND P6, PT, R7, UR6, !P4 ;  /* 0x0000000607007c0c */ /* 0x000fe2000e7c1270 */
[----:B-1----:R-:W-:Y:S01]  /*3c600*/  IMAD.WIDE R2, R247, 0x4, R150 ;  /* 0x00000004f7027825 */ /* 0x002fe200078e0296 */
[----:B------:R-:W-:Y:S01]  /*3c610*/  ISETP.LT.AND P1, PT, R9, UR10, !P4 ;  /* 0x0000000a09007c0c */ /* 0x000fe2000e721270 */
[----:B------:R-:W-:Y:S02]  /*3c620*/  ULDC UR4, c[0x0][0x22c] ;  /* 0x00008b0000047ab9 */ /* 0x000fe40000000800 */
[----:B------:R-:W-:Y:S01]  /*3c630*/  IMAD.WIDE R210, R247, 0x4, R148 ;  /* 0x00000004f7d27825 */ /* 0x000fe200078e0294 */
[----:B------:R-:W-:Y:S01]  /*3c640*/  IADD3 R0, R6, 0x4d, RZ ;  /* 0x0000004d06007810 */ /* 0x000fe20007ffe0ff */
[----:B------:R1:W-:Y:S01]  /*3c650*/  @P0 STG.E desc[UR48][R2.64], R225 ;  /* 0x000000e102000986 */ /* 0x0003e2000c101930 */
[----:B------:R-:W-:Y:S01]  /*3c660*/  ULDC UR6, c[0x0][0x228] ;  /* 0x00008a0000067ab9 */ /* 0x000fe20000000800 */
[----:B--2---:R-:W-:Y:S01]  /*3c670*/  IMAD.WIDE R236, R11, 0x4, R4 ;  /* 0x000000040bec7825 */ /* 0x004fe200078e0204 */
[----:B------:R-:W-:-:S03]  /*3c680*/  ULDC UR8, c[0x0][0x228] ;  /* 0x00008a0000087ab9 */ /* 0x000fc60000000800 */
[C---:B---3--:R-:W-:Y:S01]  /*3c690*/  IMAD.WIDE R232, R11.reuse, 0x4, R208 ;  /* 0x000000040be87825 */ /* 0x048fe200078e02d0 */
[----:B------:R2:W-:Y:S03]  /*3c6a0*/  @P3 STG.E desc[UR48][R210.64], R217 ;  /* 0x000000d9d2003986 */ /* 0x0005e6000c101930 */
[----:B------:R-:W-:Y:S01]  /*3c6b0*/  IMAD.WIDE R240, R11, 0x4, R150 ;  /* 0x000000040bf07825 */ /* 0x000fe200078e0296 */
[----:B------:R-:W-:Y:S01]  /*3c6c0*/  ISETP.GE.AND P0, PT, R0, UR4, PT ;  /* 0x0000000400007c0c */ /* 0x000fe2000bf06270 */
[----:B------:R3:W-:Y:S01]  /*3c6d0*/  @P6 STG.E desc[UR48][R232.64], R13 ;  /* 0x0000000de8006986 */ /* 0x0007e2000c101930 */
[----:B------:R-:W-:Y:S01]  /*3c6e0*/  ULDC UR4, c[0x0][0x228] ;  /* 0x00008a0000047ab9 */ /* 0x000fe20000000800 */
[----:B------:R-:W-:Y:S02]  /*3c6f0*/  ULDC UR10, c[0x0][0x228] ;  /* 0x00008a00000a7ab9 */ /* 0x000fe40000000800 */
[----:B------:R4:W-:Y:S04]  /*3c700*/  @P5 STG.E desc[UR48][R236.64], R29 ;  /* 0x0000001dec005986 */ /* 0x0009e8000c101930 */
[----:B------:R4:W-:Y:S01]  /*3c710*/  @P1 STG.E desc[UR48][R240.64], R37 ;  /* 0x00000025f0001986 */ /* 0x0009e2000c101930 */
[----:B------:R-:W-:Y:S01]  /*3c720*/  ISETP.LT.AND P1, PT, R8, UR4, !P4 ;  /* 0x0000000408007c0c */ /* 0x000fe2000e721270 */
[----:B------:R-:W-:Y:S01]  /*3c730*/  VIADD R0, R6, 0x4e ;  /* 0x0000004e06007836 */ /* 0x000fe20000000000 */
[----:B------:R-:W-:Y:S01]  /*3c740*/  ULDC UR4, c[0x0][0x22c] ;  /* 0x00008b0000047ab9 */ /* 0x000fe20000000800 */
[----:B------:R-:W-:Y:S01]  /*3c750*/  ISETP.LT.AND P4, PT, R7, UR6, !P2 ;  /* 0x0000000607007c0c */ /* 0x000fe2000d781270 */
[----:B-1----:R-:W-:Y:S01]  /*3c760*/  IMAD.WIDE R2, R11, 0x4, R148 ;  /* 0x000000040b027825 */ /* 0x002fe200078e0294 */
[----:B------:R-:W-:Y:S01]  /*3c770*/  ISETP.LT.AND P5, PT, R10, UR8, !P2 ;  /* 0x000000080a007c0c */ /* 0x000fe2000d7a1270 */
[----:B------:R-:W-:Y:S01]  /*3c780*/  ULDC UR6, c[0x0][0x228] ;  /* 0x00008a0000067ab9 */ /* 0x000fe20000000800 */
[----:B------:R-:W-:Y:S01]  /*3c790*/  ISETP.LT.AND P6, PT, R9, UR10, !P2 ;  /* 0x0000000a09007c0c */ /* 0x000fe2000d7c1270 */
[----:B------:R-:W-:Y:S01]  /*3c7a0*/  ULDC UR8, c[0x0][0x228] ;  /* 0x00008a0000087ab9 */ /* 0x000fe20000000800 */
[----:B------:R-:W-:Y:S01]  /*3c7b0*/  ISETP.GE.AND P3, PT, R0, UR4, PT ;  /* 0x0000000400007c0c */ /* 0x000fe2000bf66270 */
[----:B------:R-:W-:Y:S01]  /*3c7c0*/  VIADD R0, R6, 0x4f ;  /* 0x0000004f06007836 */ /* 0x000fe20000000000 */
[----:B--2---:R-:W-:Y:S01]  /*3c7d0*/  IADD3 R211, R11, UR26, RZ ;  /* 0x0000001a0bd37c10 */ /* 0x004fe2000fffe0ff */
[----:B------:R-:W-:Y:S01]  /*3c7e0*/  ULDC UR4, c[0x0][0x22c] ;  /* 0x00008b0000047ab9 */ /* 0x000fe20000000800 */
[----:B------:R1:W-:Y:S01]  /*3c7f0*/  @P1 STG.E desc[UR48][R2.64], R33 ;  /* 0x0000002102001986 */ /* 0x0003e2000c101930 */
[----:B------:R-:W-:Y:S01]  /*3c800*/  ULDC UR10, c[0x0][0x228] ;  /* 0x00008a00000a7ab9 */ /* 0x000fe20000000800 */
[----:B------:R-:W-:Y:S01]  /*3c810*/  ISETP.GE.AND P1, PT, R0, UR4, PT ;  /* 0x0000000400007c0c */ /* 0x000fe2000bf26270 */
[----:B---3--:R-:W-:Y:S01]  /*3c820*/  IMAD.WIDE R12, R211, 0x4, R208 ;  /* 0x00000004d30c7825 */ /* 0x008fe200078e02d0 */
[----:B------:R-:W-:-:S03]  /*3c830*/  ULDC UR4, c[0x0][0x228] ;  /* 0x00008a0000047ab9 */ /* 0x000fc60000000800 */
[C---:B----4-:R-:W-:Y:S01]  /*3c840*/  IMAD.WIDE R28, R211.reuse, 0x4, R4 ;  /* 0x00000004d31c7825 */ /* 0x050fe200078e0204 */
[----:B------:R-:W-:Y:S01]  /*3c850*/  ISETP.LT.AND P2, PT, R8, UR4, !P2 ;  /* 0x0000000408007c0c */ /* 0x000fe2000d741270 */
[----:B------:R-:W-:Y:S02]  /*3c860*/  ULDC UR4, c[0x0][0x228] ;  /* 0x00008a0000047ab9 */ /* 0x000fe40000000800 */
[----:B------:R-:W-:Y:S01]  /*3c870*/  IMAD.WIDE R36, R211, 0x4, R150 ;  /* 0x00000004d3247825 */ /* 0x000fe200078e0296 */
[----:B------:R2:W-:Y:S01]  /*3c880*/  @P4 STG.E desc[UR48][R12.64], R238 ;  /* 0x000000ee0c004986 */ /* 0x0005e2000c101930 */
[----:B------:R-:W-:Y:S01]  /*3c890*/  ISETP.LT.AND P4, PT, R7, UR4, !P0 ;  /* 0x0000000407007c0c */ /* 0x000fe2000c781270 */
[----:B------:R-:W-:Y:S02]  /*3c8a0*/  ULDC UR4, c[0x0][0x228] ;  /* 0x00008a0000047ab9 */ /* 0x000fe40000000800 */
[----:B------:R3:W-:Y:S01]  /*3c8b0*/  @P5 STG.E desc[UR48][R28.64], R234 ;  /* 0x000000ea1c005986 */ /* 0x0007e2000c101930 */
[----:B------:R-:W-:Y:S01]  /*3c8c0*/  ISETP.LT.AND P5, PT, R9, UR4, !P0 ;  /* 0x0000000409007c0c */ /* 0x000fe2000c7a1270 */
[----:B------:R-:W-:-:S02]  /*3c8d0*/  VIADD R11, R211, UR26 ;  /* 0x0000001ad30b7c36 */ /* 0x000fc40008000000 */
[----:B-1----:R-:W-:Y:S01]  /*3c8e0*/  IMAD.WIDE R2, R211, 0x4, R148 ;  /* 0x00000004d3027825 */ /* 0x002fe200078e0294 */
[----:B------:R1:W-:Y:S01]  /*3c8f0*/  @P6 STG.E desc[UR48][R36.64], R226 ;  /* 0x000000e224006986 */ /* 0x0003e2000c101930 */
[----:B------:R-:W-:Y:S01]  /*3c900*/  ISETP.LT.AND P6, PT, R10, UR6, !P0 ;  /* 0x000000060a007c0c */ /* 0x000fe2000c7c1270 */
[----:B------:R-:W-:Y:S01]  /*3c910*/  ULDC UR4, c[0x0][0x22c] ;  /* 0x00008b0000047ab9 */ /* 0x000fe20000000800 */
[----:B------:R-:W-:Y:S01]  /*3c920*/  ISETP.LT.AND P0, PT, R8, UR8, !P0 ;  /* 0x0000000808007c0c */ /* 0x000fe2000c701270 */
[C---:B--2---:R-:W-:Y:S01]  /*3c930*/  IMAD.WIDE R12, R11.reuse, 0x4, R208 ;  /* 0x000000040b0c7825 */ /* 0x044fe200078e02d0 */
[----:B------:R-:W-:Y:S01]  /*3c940*/  IADD3 R0, R6, 0x50, RZ ;  /* 0x0000005006007810 */ /* 0x000fe20007ffe0ff */
[----:B------:R2:W-:Y:S01]  /*3c950*/  @P2 STG.E desc[UR48][R2.64], R218 ;  /* 0x000000da02002986 */ /* 0x0005e2000c101930 */
[----:B------:R-:W-:Y:S01]  /*3c960*/  ULDC UR6, c[0x0][0x228] ;  /* 0x00008a0000067ab9 */ /* 0x000fe20000000800 */
[----:B---3--:R-:W-:Y:S01]  /*3c970*/  IMAD.WIDE R28, R11, 0x4, R4 ;  /* 0x000000040b1c7825 */ /* 0x008fe200078e0204 */
[----:B------:R-:W-:Y:S01]  /*3c980*/  ISETP.GE.AND P2, PT, R0, UR4, PT ;  /* 0x0000000400007c0c */ /* 0x000fe2000bf46270 */
[----:B------:R-:W-:-:S02]  /*3c990*/  ULDC UR4, c[0x0][0x228] ;  /* 0x00008a0000047ab9 */ /* 0x000fc40000000800 */
[C---:B------:R-:W-:Y:S01]  /*3c9a0*/  IMAD.WIDE R32, R11.reuse, 0x4, R150 ;  /* 0x000000040b207825 */ /* 0x040fe200078e0296 */
[----:B------:R3:W-:Y:S03]  /*3c9b0*/  @P4 STG.E desc[UR48][R12.64], R14 ;  /* 0x0000000e0c004986 */ /* 0x0007e6000c101930 */
[----:B-1----:R-:W-:Y:S01]  /*3c9c0*/  IMAD.WIDE R36, R11, 0x4, R148 ;  /* 0x000000040b247825 */ /* 0x002fe200078e0294 */
[----:B------:R1:W-:Y:S01]  /*3c9d0*/  @P6 STG.E desc[UR48][R28.64], R30 ;  /* 0x0000001e1c006986 */ /* 0x0003e2000c101930 */
[----:B------:R-:W-:Y:S01]  /*3c9e0*/  ISETP.LT.AND P4, PT, R7, UR4, !P3 ;  /* 0x0000000407007c0c */ /* 0x000fe2000df81270 */
[----:B------:R-:W-:Y:S01]  /*3c9f0*/  ULDC UR4, c[0x0][0x228] ;  /* 0x00008a0000047ab9 */ /* 0x000fe20000000800 */
[----:B------:R-:W-:Y:S01]  /*3ca00*/  ULDC UR8, c[0x0][0x228] ;  /* 0x00008a0000087ab9 */ /* 0x000fe20000000800 */
[----:B------:R4:W-:Y:S01]  /*3ca10*/  @P5 STG.E desc[UR48][R32.64], R38 ;  /* 0x0000002620005986 */ /* 0x0009e2000c101930 */
[----:B------:R-:W-:Y:S01]  /*3ca20*/  ISETP.LT.AND P5, PT, R9, UR6, !P3 ;  /* 0x0000000609007c0c */ /* 0x000fe2000dfa1270 */
[----:B------:R-:W-:Y:S01]  /*3ca30*/  VIADD R0, R6, 0x51 ;  /* 0x0000005106007836 */ /* 0x000fe20000000000 */
[----:B------:R-:W-:Y:S01]  /*3ca40*/  IADD3 R11, R11, UR26, RZ ;  /* 0x0000001a0b0b7c10 */ /* 0x000fe2000fffe0ff */
[----:B------:R4:W-:Y:S01]  /*3ca50*/  @P0 STG.E desc[UR48][R36.64], R34 ;  /* 0x0000002224000986 */ /* 0x0009e2000c101930 */
[----:B------:R-:W-:Y:S01]  /*3ca60*/  ISETP.LT.AND P0, PT, R10, UR4, !P3 ;  /* 0x000000040a007c0c */ /* 0x000fe2000df01270 */
[----:B------:R-:W-:Y:S01]  /*3ca70*/  ULDC UR4, c[0x0][0x22c] ;  /* 0x00008b0000047ab9 */ /* 0x000fe20000000800 */
[----:B------:R-:W-:Y:S01]  /*3ca80*/  ISETP.LT.AND P3, PT, R8, UR8, !P3 ;  /* 0x0000000808007c0c */ /* 0x000fe2000df61270 */
[----:B--2---:R-:W-:Y:S01]  /*3ca90*/  IMAD.WIDE R2, R11, 0x4, R208 ;  /* 0x000000040b027825 */ /* 0x004fe200078e02d0 */
[----:B------:R-:W-:Y:S01]  /*3caa0*/  ISETP.LT.AND P6, PT, R7, UR10, !P1 ;  /* 0x0000000a07007c0c */ /* 0x000fe2000cfc1270 */
[----:B------:R-:W-:-:S02]  /*3cab0*/  ULDC UR6, c[0x0][0x228] ;  /* 0x00008a0000067ab9 */ /* 0x000fc40000000800 */
[C---:B---3--:R-:W-:Y:S01]  /*3cac0*/  IMAD.WIDE R12, R11.reuse, 0x4, R4 ;  /* 0x000000040b0c7825 */ /* 0x048fe200078e0204 */
[----:B------:R2:W-:Y:S03]  /*3cad0*/  @P4 STG.E desc[UR48][R2.64], R239 ;  /* 0x000000ef02004986 */ /* 0x0005e6000c101930 */
[C---:B-1----:R-:W-:Y:S01]  /*3cae0*/  IMAD.WIDE R28, R11.reuse, 0x4, R150 ;  /* 0x000000040b1c7825 */ /* 0x042fe200078e0296 */
[----:B------:R-:W-:-:S03]  /*3caf0*/  IADD3 R211, R11, UR26, RZ ;  /* 0x0000001a0bd37c10 */ /* 0x000fc6000fffe0ff */
[----:B----4-:R-:W-:Y:S01]  /*3cb00*/  IMAD.WIDE R32, R11, 0x4, R148 ;  /* 0x000000040b207825 */ /* 0x010fe200078e0294 */
[----:B------:R-:W-:Y:S01]  /*3cb10*/  ISETP.GE.AND P4, PT, R0, UR4, PT ;  /* 0x0000000400007c0c */ /* 0x000fe2000bf86270 */
[----:B------:R1:W-:Y:S01]  /*3cb20*/  @P0 STG.E desc[UR48][R12.64], R235 ;  /* 0x000000eb0c000986 */ /* 0x0003e2000c101930 */
[----:B------:R-:W-:Y:S01]  /*3cb30*/  ULDC UR4, c[0x0][0x228] ;  /* 0x00008a0000047ab9 */ /* 0x000fe20000000800 */
[----:B------:R-:W-:Y:S01]  /*3cb40*/  ULDC UR8, c[0x0][0x228] ;  /* 0x00008a0000087ab9 */ /* 0x000fe20000000800 */
[----:B------:R-:W-:Y:S01]  /*3cb50*/  ULDC UR10, c[0x0][0x228] ;  /* 0x00008a00000a7ab9 */ /* 0x000fe20000000800 */
[----:B------:R-:W-:Y:S01]  /*3cb60*/  @P5 STG.E desc[UR48][R28.64], R227 ;  /* 0x000000e31c005986 */ /* 0x000fe2000c101930 */
[----:B------:R-:W-:-:S03]  /*3cb70*/  IMAD.WIDE R36, R211, 0x4, R208 ;  /* 0x00000004d3247825 */ /* 0x000fc600078e02d0 */
[----:B------:R-:W-:Y:S01]  /*3cb80*/  @P3 STG.E desc[UR48][R32.64], R219 ;  /* 0x000000db20003986 */ /* 0x000fe2000c101930 */
[----:B------:R-:W-:Y:S01]  /*3cb90*/  ISETP.LT.AND P3, PT, R10, UR4, !P1 ;  /* 0x000000040a007c0c */ /* 0x000fe2000cf61270 */
[----:B------:R-:W-:Y:S02]  /*3cba0*/  ULDC UR4, c[0x0][0x228] ;  /* 0x00008a0000047ab9 */ /* 0x000fe40000000800 */
[----:B------:R-:W-:Y:S01]  /*3cbb0*/  ISETP.LT.AND P0, PT, R9, UR4, !P1 ;  /* 0x0000000409007c0c */ /* 0x000fe2000cf01270 */
[----:B------:R3:W-:Y:S01]  /*3cbc0*/  @P6 STG.E desc[UR48][R36.64], R15 ;  /* 0x0000000f24006986 */ /* 0x0007e2000c101930 */
[----:B------:R-:W-:Y:S01]  /*3cbd0*/  ISETP.LT.AND P1, PT, R8, UR6, !P1 ;  /* 0x0000000608007c0c */ /* 0x000fe2000cf21270 */
[----:B--2---:R-:W-:Y:S01]  /*3cbe0*/  IMAD.WIDE R2, R211, 0x4, R4 ;  /* 0x00000004d3027825 */ /* 0x004fe200078e0204 */
[----:B------:R-:W-:Y:S01]  /*3cbf0*/  ISETP.LT.AND P5, PT, R7, UR8, !P2 ;  /* 0x0000000807007c0c */ /* 0x000fe2000d7a1270 */
[----:B------:R-:W-:Y:S01]  /*3cc00*/  ULDC UR4, c[0x0][0x22c] ;  /* 0x00008b0000047ab9 */ /* 0x000fe20000000800 */
[----:B------:R-:W-:Y:S01]  /*3cc10*/  ISETP.LT.AND P6, PT, R10, UR10, !P2 ;  /* 0x0000000a0a007c0c */ /* 0x000fe2000d7c1270 */
[----:B------:R-:W-:Y:S01]  /*3cc20*/  VIADD R0, R6, 0x52 ;  /* 0x0000005206007836 */ /* 0x000fe20000000000 */
[C---:B------:R-:W-:Y:S01]  /*3cc30*/  IADD3 R11, R211.reuse, UR26, RZ ;  /* 0x0000001ad30b7c10 */ /* 0x040fe2000fffe0ff */
[C---:B-1----:R-:W-:Y:S01]  /*3cc40*/  IMAD.WIDE R12, R211.reuse, 0x4, R150 ;  /* 0x00000004d30c7825 */ /* 0x042fe200078e0296 */
[----:B------:R1:W-:Y:S01]  /*3cc50*/  @P3 STG.E desc[UR48][R2.64], R31 ;  /* 0x0000001f02003986 */ /* 0x0003e2000c101930 */
[----:B------:R-:W-:Y:S01]  /*3cc60*/  ULDC UR6, c[0x0][0x228] ;  /* 0x00008a0000067ab9 */ /* 0x000fe20000000800 */
[----:B------:R-:W-:Y:S01]  /*3cc70*/  ISETP.GE.AND P3, PT, R0, UR4, PT ;  /* 0x0000000400007c0c */ /* 0x000fe2000bf66270 */
[----:B---3--:R-:W-:Y:S01]  /*3cc80*/  IMAD.WIDE R14, R211, 0x4, R148 ;  /* 0x00000004d30e7825 */ /* 0x008fe200078e0294 */
[----:B------:R-:W-:Y:S01]  /*3cc90*/  ULDC UR4, c[0x0][0x228] ;  /* 0x00008a0000047ab9 */ /* 0x000fe20000000800 */
[----:B------:R2:W-:Y:S01]  /*3cca0*/  @P0 STG.E desc[UR48][R12.64], R39 ;  /* 0x000000270c000986 */ /* 0x0005e2000c101930 */
[----:B------:R-:W-:Y:S01]  /*3ccb0*/  ULDC UR8, c[0x0][0x228] ;  /* 0x00008a0000087ab9 */ /* 0x000fe20000000800 */
[----:B------:R-:W-:Y:S01]  /*3ccc0*/  IMAD.WIDE R28, R11, 0x4, R208 ;  /* 0x000000040b1c7825 */ /* 0x000fe200078e02d0 */
[----:B------:R-:W-:Y:S01]  /*3ccd0*/  ISETP.LT.AND P0, PT, R9, UR4, !P2 ;  /* 0x0000000409007c0c */ /* 0x000fe2000d701270 */
[----:B------:R-:W-:-:S02]  /*3cce0*/  ULDC UR10, c[0x0][0x228] ;  /* 0x00008a00000a7ab9 */ /* 0x000fc40000000800 */
[C---:B------:R-:W-:Y:S01]  /*3ccf0*/  IMAD.WIDE R32, R11.reuse, 0x4, R4 ;  /* 0x000000040b207825 */ /* 0x040fe200078e0204 */
[----:B------:R3:W-:Y:S01]  /*3cd00*/  @P1 STG.E desc[UR48][R14.64], R35 ;  /* 0x000000230e001986 */ /* 0x0007e2000c101930 */
[----:B------:R-:W-:Y:S02]  /*3cd10*/  ULDC UR4, c[0x0][0x228] ;  /* 0x00008a0000047ab9 */ /* 0x000fe40000000800 */
[----:B------:R-:W-:Y:S01]  /*3cd20*/  ISETP.LT.AND P2, PT, R8, UR4, !P2 ;  /* 0x0000000408007c0c */ /* 0x000fe2000d741270 */
[----:B------:R4:W-:Y:S01]  /*3cd30*/  @P5 STG.E desc[UR48][R28.64], R24 ;  /* 0x000000181c005986 */ /* 0x0009e2000c101930 */
[----:B------:R-:W-:Y:S01]  /*3cd40*/  ISETP.LT.AND P5, PT, R10, UR8, !P4 ;  /* 0x000000080a007c0c */ /* 0x000fe2000e7a1270 */
[----:B-1----:R-:W-:Y:S01]  /*3cd50*/  IMAD.WIDE R2, R11, 0x4, R150 ;  /* 0x000000040b027825 */ /* 0x002fe200078e0296 */
[----:B------:R-:W-:Y:S01]  /*3cd60*/  ISETP.LT.AND P1, PT, R9, UR10, !P4 ;  /* 0x0000000a09007c0c */ /* 0x000fe2000e721270 */
[----:B------:R-:W-:Y:S01]  /*3cd70*/  @P6 STG.E desc[UR48][R32.64], R20 ;  /* 0x0000001420006986 */ /* 0x000fe2000c101930 */
[----:B------:R-:W-:Y:S01]  /*3cd80*/  ISETP.LT.AND P6, PT, R7, UR6, !P4 ;  /* 0x0000000607007c0c */ /* 0x000fe2000e7c1270 */
[----:B--2---:R-:W-:Y:S01]  /*3cd90*/  IMAD.WIDE R12, R11, 0x4, R148 ;  /* 0x000000040b0c7825 */ /* 0x004fe200078e0294 */
[----:B------:R-:W-:-:S03]  /*3cda0*/  IADD3 R0, R6, 0x53, RZ ;  /* 0x0000005306007810 */ /* 0x000fc60007ffe0ff */
[----:B---3--:R-:W-:Y:S01]  /*3cdb0*/  VIADD R35, R11, UR26 ;  /* 0x0000001a0b237c36 */ /* 0x008fe20008000000 */
[----:B------:R1:W-:Y:S01]  /*3cdc0*/  @P0 STG.E desc[UR48][R2.64], R16 ;  /* 0x0000001002000986 */ /* 0x0003e2000c101930 */
[----:B------:R-:W-:Y:S01]  /*3cdd0*/  ULDC UR4, c[0x0][0x22c] ;  /* 0x00008b0000047ab9 */ /* 0x000fe20000000800 */
[----:B------:R-:W-:Y:S01]  /*3cde0*/  ULDC UR6, c[0x0][0x228] ;  /* 0x00008a0000067ab9 */ /* 0x000fe20000000800 */
[C---:B------:R-:W-:Y:S01]  /*3cdf0*/  IMAD.WIDE R14, R35.reuse, 0x4, R208 ;  /* 0x00000004230e7825 */ /* 0x040fe200078e02d0 */
[----:B------:R2:W-:Y:S01]  /*3ce00*/  @P2 STG.E desc[UR48][R12.64], R44 ;  /* 0x0000002c0c002986 */ /* 0x0005e2000c101930 */
[----:B------:R-:W-:Y:S01]  /*3ce10*/  ULDC UR8, c[0x0][0x228] ;  /* 0x00008a0000087ab9 */ /* 0x000fe20000000800 */
[----:B------:R-:W-:Y:S01]  /*3ce20*/  ULDC UR10, c[0x0][0x228] ;  /* 0x00008a00000a7ab9 */ /* 0x000fe20000000800 */
[----:B----4-:R-:W-:Y:S01]  /*3ce30*/  IMAD.WIDE R28, R35, 0x4, R4 ;  /* 0x00000004231c7825 */ /* 0x010fe200078e0204 */
[----:B------:R-:W-:-:S03]  /*3ce40*/  ISETP.GE.AND P0, PT, R0, UR4, PT ;  /* 0x0000000400007c0c */ /* 0x000fc6000bf06270 */
[----:B------:R-:W-:Y:S01]  /*3ce50*/  IMAD.WIDE R30, R35, 0x4, R150 ;  /* 0x00000004231e7825 */ /* 0x000fe200078e0296 */
[----:B------:R3:W-:Y:S01]  /*3ce60*/  @P6 STG.E desc[UR48][R14.64], R40 ;  /* 0x000000280e006986 */ /* 0x0007e2000c101930 */
[----:B------:R-:W-:-:S03]  /*3ce70*/  ULDC UR4, c[0x0][0x228] ;  /* 0x00008a0000047ab9 */ /* 0x000fc60000000800 */
[----:B------:R4:W-:Y:S04]  /*3ce80*/  @P5 STG.E desc[UR48][R28.64], R88 ;  /* 0x000000581c005986 */ /* 0x0009e8000c101930 */
[----:B------:R-:W-:Y:S01]  /*3ce90*/  @P1 STG.E desc[UR48][R30.64], R64 ;  /* 0x000000401e001986 */ /* 0x000fe2000c101930 */
        /* <DEDUP_REMOVED lines=11> */
[----:B------:R-:W-:Y:S01]  /*3cf50*/  IADD3 R11, R35, UR26, RZ ;  /* 0x0000001a230b7c10 */ /* 0x000fe2000fffe0ff */
[----:B------:R-:W-:Y:S01]  /*3cf60*/  ULDC UR4, c[0x0][0x22c] ;  /* 0x00008b0000047ab9 */ /* 0x000fe20000000800 */
[----:B------:R1:W-:Y:S01]  /*3cf70*/  @P1 STG.E desc[UR48][R2.64], R60 ;  /* 0x0000003c02001986 */ /* 0x0003e2000c101930 */
[----:B------:R-:W-:Y:S01]  /*3cf80*/  ULDC UR10, c[0x0][0x228] ;  /* 0x00008a00000a7ab9 */ /* 0x000fe20000000800 */
[----:B------:R-:W-:Y:S01]  /*3cf90*/  ISETP.GE.AND P1, PT, R0, UR4, PT ;  /* 0x0000000400007c0c */ /* 0x000fe2000bf26270 */
[----:B--2---:R-:W-:Y:S01]  /*3cfa0*/  IMAD.WIDE R12, R11, 0x4, R208 ;  /* 0x000000040b0c7825 */ /* 0x004fe200078e02d0 */
[----:B------:R-:W-:-:S03]  /*3cfb0*/  ULDC UR4, c[0x0][0x228] ;  /* 0x00008a0000047ab9 */ /* 0x000fc60000000800 */
[C---:B---3--:R-:W-:Y:S01]  /*3cfc0*/  IMAD.WIDE R14, R11.reuse, 0x4, R4 ;  /* 0x000000040b0e7825 */ /* 0x048fe200078e0204 */
[----:B------:R-:W-:Y:S01]  /*3cfd0*/  ISETP.LT.AND P3, PT, R8, UR4, !P3 ;  /* 0x0000000408007c0c */ /* 0x000fe2000df61270 */
[----:B------:R-:W-:Y:S02]  /*3cfe0*/  ULDC UR4, c[0x0][0x228] ;  /* 0x00008a0000047ab9 */ /* 0x000fe40000000800 */
[----:B----4-:R-:W-:Y:S01]  /*3cff0*/  IMAD.WIDE R28, R11, 0x4, R150 ;  /* 0x000000040b1c7825 */ /* 0x010fe200078e0296 */
[----:B------:R2:W-:Y:S01]  /*3d000*/  @P4 STG.E desc[UR48][R12.64], R25 ;  /* 0x000000190c004986 */ /* 0x0005e2000c101930 */
[----:B------:R-:W-:Y:S01]  /*3d010*/  ISETP.LT.AND P4, PT, R7, UR4, !P0 ;  /* 0x0000000407007c0c */ /* 0x000fe2000c781270 */
[----:B------:R-:W-:Y:S02]  /*3d020*/  ULDC UR4, c[0x0][0x228] ;  /* 0x00008a0000047ab9 */ /* 0x000fe40000000800 */
[----:B------:R3:W-:Y:S01]  /*3d030*/  @P5 STG.E desc[UR48][R14.64], R21 ;  /* 0x000000150e005986 */ /* 0x0007e2000c101930 */
[----:B------:R-:W-:Y:S01]  /*3d040*/  ISETP.LT.AND P5, PT, R9, UR4, !P0 ;  /* 0x0000000409007c0c */ /* 0x000fe2000c7a1270 */
[C---:B-1----:R-:W-:Y:S01]  /*3d050*/  IMAD.WIDE R2, R11.reuse, 0x4, R148 ;  /* 0x000000040b027825 */ /* 0x042fe200078e0294 */
[----:B------:R-:W-:Y:S01]  /*3d060*/  IADD3 R0, R6, 0x56, RZ ;  /* 0x0000005606007810 */ /* 0x000fe20007ffe0ff */
[----:B------:R1:W-:Y:S01]  /*3d070*/  @P6 STG.E desc[UR48][R28.64], R17 ;  /* 0x000000111c006986 */ /* 0x0003e2000c101930 */
[----:B------:R-:W-:Y:S01]  /*3d080*/  ISETP.LT.AND P6, PT, R10, UR6, !P0 ;  /* 0x000000060a007c0c */ /* 0x000fe2000c7c1270 */
[----:B------:R-:W-:Y:S01]  /*3d090*/  ULDC UR4, c[0x0][0x22c] ;  /* 0x00008b0000047ab9 */ /* 0x000fe20000000800 */
[----:B------:R-:W-:Y:S01]  /*3d0a0*/  ISETP.LT.AND P0, PT, R8, UR8, !P0 ;  /* 0x0000000808007c0c */ /* 0x000fe2000c701270 */
[----:B--2---:R-:W-:Y:S01]  /*3d0b0*/  VIADD R25, R11, UR26 ;  /* 0x0000001a0b197c36 */ /* 0x004fe20008000000 */
[----:B------:R2:W-:Y:S01]  /*3d0c0*/  @P3 STG.E desc[UR48][R2.64], R45 ;  /* 0x0000002d02003986 */ /* 0x0005e2000c101930 */
[----:B------:R-:W-:Y:S01]  /*3d0d0*/  ULDC UR6, c[0x0][0x228] ;  /* 0x00008a0000067ab9 */ /* 0x000fe20000000800 */
[----:B------:R-:W-:Y:S01]  /*3d0e0*/  ULDC UR8, c[0x0][0x228] ;  /* 0x00008a0000087ab9 */ /* 0x000fe20000000800 */
[----:B------:R-:W-:Y:S01]  /*3d0f0*/  IMAD.WIDE R12, R25, 0x4, R208 ;  /* 0x00000004190c7825 */ /* 0x000fe200078e02d0 */
[----:B------:R-:W-:Y:S01]  /*3d100*/  ISETP.GE.AND P3, PT, R0, UR4, PT ;  /* 0x0000000400007c0c */ /* 0x000fe2000bf66270 */
[----:B------:R-:W-:-:S02]  /*3d110*/  ULDC UR4, c[0x0][0x228] ;  /* 0x00008a0000047ab9 */ /* 0x000fc40000000800 */
[C---:B---3--:R-:W-:Y:S01]  /*3d120*/  IMAD.WIDE R14, R25.reuse, 0x4, R4 ;  /* 0x00000004190e7825 */ /* 0x048fe200078e0204 */
[----:B------:R3:W-:Y:S03]  /*3d130*/  @P4 STG.E desc[UR48][R12.64], R41 ;  /* 0x000000290c004986 */ /* 0x0007e6000c101930 */
[C---:B-1----:R-:W-:Y:S01]  /*3d140*/  IMAD.WIDE R16, R25.reuse, 0x4, R150 ;  /* 0x0000000419107825 */ /* 0x042fe200078e0296 */
[----:B------:R1:W-:Y:S03]  /*3d150*/  @P6 STG.E desc[UR48][R14.64], R89 ;  /* 0x000000590e006986 */ /* 0x0003e6000c101930 */
[----:B------:R-:W-:Y:S01]  /*3d160*/  IMAD.WIDE R20, R25, 0x4, R148 ;  /* 0x0000000419147825 */ /* 0x000fe200078e0294 */
[----:B------:R-:W-:Y:S01]  /*3d170*/  ISETP.LT.AND P4, PT, R7, UR4, !P2 ;  /* 0x0000000407007c0c */ /* 0x000fe2000d781270 */
[----:B------:R4:W-:Y:S01]  /*3d180*/  @P5 STG.E desc[UR48][R16.64], R65 ;  /* 0x0000004110005986 */ /* 0x0009e2000c101930 */
[----:B------:R-:W-:Y:S01]  /*3d190*/  ULDC UR4, c[0x0][0x228] ;  /* 0x00008a0000047ab9 */ /* 0x000fe20000000800 */
[----:B------:R-:W-:Y:S01]  /*3d1a0*/  ISETP.LT.AND P5, PT, R9, UR6, !P2 ;  /* 0x0000000609007c0c */ /* 0x000fe2000d7a1270 */
[----:B------:R-:W-:Y:S01]  /*3d1b0*/  VIADD R0, R6, 0x57 ;  /* 0x0000005706007836 */ /* 0x000fe20000000000 */
[----:B------:R4:W-:Y:S01]  /*3d1c0*/  @P0 STG.E desc[UR48][R20.64], R61 ;  /* 0x0000003d14000986 */ /* 0x0009e2000c101930 */
[----:B------:R-:W-:Y:S01]  /*3d1d0*/  ISETP.LT.AND P0, PT, R10, UR4, !P2 ;  /* 0x000000040a007c0c */ /* 0x000fe2000d701270 */
[----:B------:R-:W-:Y:S01]  /*3d1e0*/  ULDC UR4, c[0x0][0x22c] ;  /* 0x00008b0000047ab9 */ /* 0x000fe20000000800 */
[----:B------:R-:W-:Y:S01]  /*3d1f0*/  IADD3 R25, R25, UR26, RZ ;  /* 0x0000001a19197c10 */ /* 0x000fe2000fffe0ff */
[----:B------:R-:W-:Y:S01]  /*3d200*/  ULDC UR6, c[0x0][0x228] ;  /* 0x00008a0000067ab9 */ /* 0x000fe20000000800 */
[----:B------:R-:W-:Y:S01]  /*3d210*/  ISETP.LT.AND P2, PT, R8, UR8, !P2 ;  /* 0x0000000808007c0c */ /* 0x000fe2000d741270 */
[----:B------:R-:W-:-:S02]  /*3d220*/  ULDC UR8, c[0x0][0x228] ;  /* 0x00008a0000087ab9 */ /* 0x000fc40000000800 */
[----:B--2---:R-:W-:Y:S01]  /*3d230*/  IMAD.WIDE R2, R25, 0x4, R208 ;  /* 0x0000000419027825 */ /* 0x004fe200078e02d0 */
[----:B------:R-:W-:Y:S01]  /*3d240*/  ISETP.LT.AND P6, PT, R7, UR10, !P1 ;  /* 0x0000000a07007c0c */ /* 0x000fe2000cfc1270 */
[----:B------:R-:W-:Y:S02]  /*3d250*/  ULDC UR10, c[0x0][0x228] ;  /* 0x00008a00000a7ab9 */ /* 0x000fe40000000800 */
[C---:B---3--:R-:W-:Y:S01]  /*3d260*/  IMAD.WIDE R12, R25.reuse, 0x4, R4 ;  /* 0x00000004190c7825 */ /* 0x048fe200078e0204 */
[----:B------:R2:W-:Y:S03]  /*3d270*/  @P4 STG.E desc[UR48][R2.64], R26 ;  /* 0x0000001a02004986 */ /* 0x0005e6000c101930 */
[C---:B-1----:R-:W-:Y:S01]  /*3d280*/  IMAD.WIDE R14, R25.reuse, 0x4, R150 ;  /* 0x00000004190e7825 */ /* 0x042fe200078e0296 */
[----:B------:R-:W-:-:S03]  /*3d290*/  IADD3 R11, R25, UR26, RZ ;  /* 0x0000001a190b7c10 */ /* 0x000fc6000fffe0ff */
[----:B----4-:R-:W-:Y:S01]  /*3d2a0*/  IMAD.WIDE R16, R25, 0x4, R148 ;  /* 0x0000000419107825 */ /* 0x010fe200078e0294 */
[----:B------:R-:W-:Y:S01]  /*3d2b0*/  ISETP.GE.AND P4, PT, R0, UR4, PT ;  /* 0x0000000400007c0c */ /* 0x000fe2000bf86270 */
[----:B------:R1:W-:Y:S01]  /*3d2c0*/  @P0 STG.E desc[UR48][R12.64], R22 ;  /* 0x000000160c000986 */ /* 0x0003e2000c101930 */
[----:B------:R-:W-:-:S03]  /*3d2d0*/  ULDC UR4, c[0x0][0x228] ;  /* 0x00008a0000047ab9 */ /* 0x000fc60000000800 */
[----:B------:R3:W-:Y:S01]  /*3d2e0*/  @P5 STG.E desc[UR48][R14.64], R18 ;  /* 0x000000120e005986 */ /* 0x0007e2000c101930 */
[----:B------:R-:W-:-:S03]  /*3d2f0*/  IMAD.WIDE R20, R11, 0x4, R208 ;  /* 0x000000040b147825 */ /* 0x000fc600078e02d0 */
[----:B------:R4:W-:Y:S01]  /*3d300*/  @P2 STG.E desc[UR48][R16.64], R46 ;  /* 0x0000002e10002986 */ /* 0x0009e2000c101930 */
        /* <DEDUP_REMOVED lines=19> */
[----:B----4-:R-:W-:Y:S01]  /*3d440*/  IMAD.WIDE R16, R25, 0x4, R208 ;  /* 0x0000000419107825 */ /* 0x010fe200078e02d0 */
        /* <DEDUP_REMOVED lines=8> */
[----:B------:R-:W-:Y:S01]  /*3d4d0*/  VIADD R11, R25, UR26 ;  /* 0x0000001a190b7c36 */ /* 0x000fe20008000000 */
[----:B------:R-:W-:Y:S01]  /*3d4e0*/  ISETP.LT.AND P1, PT, R9, UR10, !P4 ;  /* 0x0000000a09007c0c */ /* 0x000fe2000e721270 */
[----:B------:R4:W-:Y:S01]  /*3d4f0*/  @P6 STG.E desc[UR48][R20.64], R23 ;  /* 0x0000001714006986 */ /* 0x0009e2000c101930 */
[----:B------:R-:W-:Y:S01]  /*3d500*/  ISETP.LT.AND P6, PT, R7, UR6, !P4 ;  /* 0x0000000607007c0c */ /* 0x000fe2000e7c1270 */
[C---:B-1----:R-:W-:Y:S01]  /*3d510*/  IMAD.WIDE R2, R25.reuse, 0x4, R150 ;  /* 0x0000000419027825 */ /* 0x042fe200078e0296 */
[----:B------:R-:W-:Y:S01]  /*3d520*/  IADD3 R0, R6, 0x59, RZ ;  /* 0x0000005906007810 */ /* 0x000fe20007ffe0ff */
[----:B------:R-:W-:Y:S01]  /*3d530*/  ULDC UR4, c[0x0][0x22c] ;  /* 0x00008b0000047ab9 */ /* 0x000fe20000000800 */
[----:B------:R-:W-:Y:S01]  /*3d540*/  ULDC UR6, c[0x0][0x228] ;  /* 0x00008a0000067ab9 */ /* 0x000fe20000000800 */
[----:B--2---:R-:W-:Y:S01]  /*3d550*/  IMAD.WIDE R12, R25, 0x4, R148 ;  /* 0x00000004190c7825 */ /* 0x004fe200078e0294 */
[----:B------:R1:W-:Y:S01]  /*3d560*/  @P0 STG.E desc[UR48][R2.64], R19 ;  /* 0x0000001302000986 */ /* 0x0003e2000c101930 */
[----:B------:R-:W-:-:S02]  /*3d570*/  ULDC UR8, c[0x0][0x228] ;  /* 0x00008a0000087ab9 */ /* 0x000fc40000000800 */
[C---:B---3--:R-:W-:Y:S01]  /*3d580*/  IMAD.WIDE R14, R11.reuse, 0x4, R208 ;  /* 0x000000040b0e7825 */ /* 0x048fe200078e02d0 */
[----:B------:R2:W-:Y:S01]  /*3d590*/  @P3 STG.E desc[UR48][R12.64], R47 ;  /* 0x0000002f0c003986 */ /* 0x0005e2000c101930 */
[----:B------:R-:W-:Y:S02]  /*3d5a0*/  ULDC UR10, c[0x0][0x228] ;  /* 0x00008a00000a7ab9 */ /* 0x000fe40000000800 */
        /* <DEDUP_REMOVED lines=47> */
[C---:B-1----:R-:W-:Y:S01]  /*3d8a0*/  IMAD.WIDE R16, R11.reuse, 0x4, R150 ;  /* 0x000000040b107825 */ /* 0x042fe200078e0296 */
[----:B------:R1:W-:Y:S03]  /*3d8b0*/  @P4 STG.E desc[UR48][R12.64], R92 ;  /* 0x0000005c0c004986 */ /* 0x0003e6000c101930 */
[----:B------:R-:W-:Y:S01]  /*3d8c0*/  IMAD.WIDE R18, R11, 0x4, R148 ;  /* 0x000000040b127825 */ /* 0x000fe200078e0294 */
        /* <DEDUP_REMOVED lines=15> */
[C---:B-1----:R-:W-:Y:S01]  /*3d9c0*/  IMAD.WIDE R12, R11.reuse, 0x4, R4 ;  /* 0x000000040b0c7825 */ /* 0x042fe200078e0204 */
[----:B------:R1:W-:Y:S03]  /*3d9d0*/  @P4 STG.E desc[UR48][R2.64], R49 ;  /* 0x0000003102004986 */ /* 0x0003e6000c101930 */
[C---:B---3--:R-:W-:Y:S01]  /*3d9e0*/  IMAD.WIDE R14, R11.reuse, 0x4, R150 ;  /* 0x000000040b0e7825 */ /* 0x048fe200078e0296 */
[----:B------:R-:W-:-:S03]  /*3d9f0*/  IADD3 R21, R11, UR26, RZ ;  /* 0x0000001a0b157c10 */ /* 0x000fc6000fffe0ff */
[----:B----4-:R-:W-:Y:S01]  /*3da00*/  IMAD.WIDE R16, R11, 0x4, R148 ;  /* 0x000000040b107825 */ /* 0x010fe200078e0294 */
[----:B------:R-:W-:Y:S01]  /*3da10*/  ISETP.GE.AND P4, PT, R0, UR4, PT ;  /* 0x0000000400007c0c */ /* 0x000fe2000bf86270 */
[----:B------:R2:W-:Y:S01]  /*3da20*/  @P0 STG.E desc[UR48][R12.64], R57 ;  /* 0x000000390c000986 */ /* 0x0005e2000c101930 */
[----:B------:R-:W-:Y:S01]  /*3da30*/  ULDC UR4, c[0x0][0x228] ;  /* 0x00008a0000047ab9 */ /* 0x000fe20000000800 */
[----:B------:R-:W-:Y:S01]  /*3da40*/  ULDC UR8, c[0x0][0x228] ;  /* 0x00008a0000087ab9 */ /* 0x000fe20000000800 */
[----:B------:R-:W-:Y:S01]  /*3da50*/  ULDC UR10, c[0x0][0x228] ;  /* 0x00008a00000a7ab9 */ /* 0x000fe20000000800 */
        /* <DEDUP_REMOVED lines=8> */
[----:B-1----:R-:W-:Y:S01]  /*3dae0*/  IMAD.WIDE R2, R21, 0x4, R4 ;  /* 0x0000000415027825 */ /* 0x002fe200078e0204 */
[----:B------:R-:W-:Y:S01]  /*3daf0*/  ISETP.LT.AND P5, PT, R7, UR8, !P2 ;  /* 0x0000000807007c0c */ /* 0x000fe2000d7a1270 */
[----:B------:R-:W-:Y:S01]  /*3db00*/  ULDC UR4, c[0x0][0x22c] ;  /* 0x00008b0000047ab9 */ /* 0x000fe20000000800 */
[----:B------:R-:W-:Y:S01]  /*3db10*/  ISETP.LT.AND P6, PT, R10, UR10, !P2 ;  /* 0x0000000a0a007c0c */ /* 0x000fe2000d7c1270 */
[----:B------:R-:W-:Y:S01]  /*3db20*/  VIADD R0, R6, 0x5e ;  /* 0x0000005e06007836 */ /* 0x000fe20000000000 */
[C---:B------:R-:W-:Y:S01]  /*3db30*/  IADD3 R11, R21.reuse, UR26, RZ ;  /* 0x0000001a150b7c10 */ /* 0x040fe2000fffe0ff */
[C---:B--2---:R-:W-:Y:S01]  /*3db40*/  IMAD.WIDE R12, R21.reuse, 0x4, R150 ;  /* 0x00000004150c7825 */ /* 0x044fe200078e0296 */
        /* <DEDUP_REMOVED lines=148> */
[----:B------:R-:W-:Y:S01]  /*3e490*/  @P3 STG.E desc[UR48][R12.64], R125 ;  /* 0x0000007d0c003986 */ /* 0x000fe2000c101930 */
[----:B------:R-:W-:Y:S02]  /*3e4a0*/  ULDC UR10, c[0x0][0x228] ;  /* 0x00008a00000a7ab9 */ /* 0x000fe40000000800 */
[----:B----4-:R-:W-:Y:S01]  /*3e4b0*/  IMAD.WIDE R16, R11, 0x4, R4 ;  /* 0x000000040b107825 */ /* 0x010fe200078e0204 */
[----:B------:R-:W-:-:S03]  /*3e4c0*/  ISETP.GE.AND P0, PT, R0, UR4, PT ;  /* 0x0000000400007c0c */ /* 0x000fc6000bf06270 */
[----:B------:R-:W-:Y:S01]  /*3e4d0*/  IMAD.WIDE R18, R11, 0x4, R150 ;  /* 0x000000040b127825 */ /* 0x000fe200078e0296 */
[----:B------:R-:W-:Y:S01]  /*3e4e0*/  @P6 STG.E desc[UR48][R14.64], R121 ;  /* 0x000000790e006986 */ /* 0x000fe2000c101930 */
[----:B------:R-:W-:-:S03]  /*3e4f0*/  ULDC UR4, c[0x0][0x228] ;  /* 0x00008a0000047ab9 */ /* 0x000fc60000000800 */
[----:B------:R-:W-:Y:S04]  /*3e500*/  @P5 STG.E desc[UR48][R16.64], R129 ;  /* 0x0000008110005986 */ /* 0x000fe8000c101930 */
        /* <DEDUP_REMOVED lines=17> */
[----:B------:R-:W-:Y:S01]  /*3e620*/  IMAD.WIDE R12, R19, 0x4, R208 ;  /* 0x00000004130c7825 */ /* 0x000fe200078e02d0 */
[----:B------:R-:W-:-:S03]  /*3e630*/  ULDC UR4, c[0x0][0x228] ;  /* 0x00008a0000047ab9 */ /* 0x000fc60000000800 */
[C---:B------:R-:W-:Y:S01]  /*3e640*/  IMAD.WIDE R14, R19.reuse, 0x4, R4 ;  /* 0x00000004130e7825 */ /* 0x040fe200078e0204 */
        /* <DEDUP_REMOVED lines=103> */
[----:B------:R-:W-:Y:S01]  /*3ecc0*/  ISETP.LT.AND P6, PT, R7, UR6, !P3 ;  /* 0x0000000607007c0c */ /* 0x000fe2000dfc1270 */
[----:B------:R-:W-:Y:S01]  /*3ecd0*/  ULDC UR4, c[0x0][0x22c] ;  /* 0x00008b0000047ab9 */ /* 0x000fe20000000800 */
[----:B------:R-:W-:Y:S01]  /*3ece0*/  ISETP.LT.AND P4, PT, R10, UR8, !P3 ;  /* 0x000000080a007c0c */ /* 0x000fe2000df81270 */
[----:B-1----:R-:W-:Y:S01]  /*3ecf0*/  IMAD.WIDE R2, R21, 0x4, R148 ;  /* 0x0000000415027825 */ /* 0x002fe200078e0294 */
[----:B------:R-:W-:Y:S01]  /*3ed00*/  ISETP.LT.AND P5, PT, R9, UR10, !P3 ;  /* 0x0000000a09007c0c */ /* 0x000fe2000dfa1270 */
[----:B------:R-:W-:Y:S01]  /*3ed10*/  ULDC UR6, c[0x0][0x228] ;  /* 0x00008a0000067ab9 */ /* 0x000fe20000000800 */
[----:B------:R-:W-:Y:S01]  /*3ed20*/  IADD3 R21, R21, UR26, RZ ;  /* 0x0000001a15157c10 */ /* 0x000fe2000fffe0ff */
[----:B------:R-:W-:Y:S01]  /*3ed30*/  ULDC UR8, c[0x0][0x228] ;  /* 0x00008a0000087ab9 */ /* 0x000fe20000000800 */
[----:B------:R-:W-:Y:S01]  /*3ed40*/  ISETP.GE.AND P2, PT, R0, UR4, PT ;  /* 0x0000000400007c0c */ /* 0x000fe2000bf46270 */
[----:B------:R-:W-:Y:S01]  /*3ed50*/  VIADD R0, R6, 0x6d ;  /* 0x0000006d06007836 */ /* 0x000fe20000000000 */
[----:B------:R-:W-:Y:S01]  /*3ed60*/  ULDC UR4, c[0x0][0x22c] ;  /* 0x00008b0000047ab9 */ /* 0x000fe20000000800 */
[----:B------:R1:W-:Y:S01]  /*3ed70*/  @P1 STG.E desc[UR48][R2.64], R164 ;  /* 0x000000a402001986 */ /* 0x0003e2000c101930 */
[C---:B--2---:R-:W-:Y:S01]  /*3ed80*/  IMAD.WIDE R12, R21.reuse, 0x4, R208 ;  /* 0x00000004150c7825 */ /* 0x044fe200078e02d0 */
[----:B------:R-:W-:Y:S01]  /*3ed90*/  ULDC UR10, c[0x0][0x228] ;  /* 0x00008a00000a7ab9 */ /* 0x000fe20000000800 */
[----:B------:R-:W-:Y:S01]  /*3eda0*/  ISETP.GE.AND P1, PT, R0, UR4, PT ;  /* 0x0000000400007c0c */ /* 0x000fe2000bf26270 */
[----:B------:R-:W-:Y:S01]  /*3edb0*/  ULDC UR4, c[0x0][0x228] ;  /* 0x00008a0000047ab9 */ /* 0x000fe20000000800 */
[C---:B---3--:R-:W-:Y:S01]  /*3edc0*/  IMAD.WIDE R14, R21.reuse, 0x4, R4 ;  /* 0x00000004150e7825 */ /* 0x048fe200078e0204 */
[----:B------:R-:W-:Y:S01]  /*3edd0*/  ISETP.LT.AND P3, PT, R8, UR4, !P3 ;  /* 0x0000000408007c0c */ /* 0x000fe2000df61270 */
[----:B------:R2:W-:Y:S01]  /*3ede0*/  @P6 STG.E desc[UR48][R12.64], R73 ;  /* 0x000000490c006986 */ /* 0x0005e2000c101930 */
[----:B------:R-:W-:Y:S01]  /*3edf0*/  ULDC UR4, c[0x0][0x228] ;  /* 0x00008a0000047ab9 */ /* 0x000fe20000000800 */
[----:B----4-:R-:W-:-:S02]  /*3ee00*/  IMAD.WIDE R16, R21, 0x4, R150 ;  /* 0x0000000415107825 */ /* 0x010fc400078e0296 */
[----:B------:R3:W-:Y:S01]  /*3ee10*/  @P4 STG.E desc[UR48][R14.64], R157 ;  /* 0x0000009d0e004986 */ /* 0x0007e2000c101930 */
[----:B------:R-:W-:Y:S01]  /*3ee20*/  ISETP.LT.AND P4, PT, R7, UR4, !P0 ;  /* 0x0000000407007c0c */ /* 0x000fe2000c781270 */
[----:B-1----:R-:W-:Y:S01]  /*3ee30*/  IMAD.WIDE R2, R21, 0x4, R148 ;  /* 0x0000000415027825 */ /* 0x002fe200078e0294 */
[----:B------:R-:W-:Y:S01]  /*3ee40*/  ISETP.LT.AND P6, PT, R10, UR6, !P0 ;  /* 0x000000060a007c0c */ /* 0x000fe2000c7c1270 */
[----:B------:R1:W-:Y:S01]  /*3ee50*/  @P5 STG.E desc[UR48][R16.64], R161 ;  /* 0x000000a110005986 */ /* 0x0003e2000c101930 */
[----:B------:R-:W-:Y:S01]  /*3ee60*/  ISETP.LT.AND P5, PT, R9, UR8, !P0 ;  /* 0x0000000809007c0c */ /* 0x000fe2000c7a1270 */
[----:B------:R-:W-:Y:S01]  /*3ee70*/  VIADD R0, R6, 0x6e ;  /* 0x0000006e06007836 */ /* 0x000fe20000000000 */
[----:B------:R-:W-:Y:S01]  /*3ee80*/  IADD3 R21, R21, UR26, RZ ;  /* 0x0000001a15157c10 */ /* 0x000fe2000fffe0ff */
[----:B------:R-:W-:Y:S01]  /*3ee90*/  ULDC UR4, c[0x0][0x22c] ;  /* 0x00008b0000047ab9 */ /* 0x000fe20000000800 */
[----:B------:R-:W-:Y:S01]  /*3eea0*/  ISETP.LT.AND P0, PT, R8, UR10, !P0 ;  /* 0x0000000a08007c0c */ /* 0x000fe2000c701270 */
[----:B------:R4:W-:Y:S01]  /*3eeb0*/  @P3 STG.E desc[UR48][R2.64], R169 ;  /* 0x000000a902003986 */ /* 0x0009e2000c101930 */
[----:B------:R-:W-:Y:S01]  /*3eec0*/  ULDC UR6, c[0x0][0x228] ;  /* 0x00008a0000067ab9 */ /* 0x000fe20000000800 */
[----:B--2---:R-:W-:Y:S01]  /*3eed0*/  IMAD.WIDE R12, R21, 0x4, R208 ;  /* 0x00000004150c7825 */ /* 0x004fe200078e02d0 */
[----:B------:R-:W-:-:S03]  /*3eee0*/  ULDC UR8, c[0x0][0x228] ;  /* 0x00008a0000087ab9 */ /* 0x000fc60000000800 */
[----:B---3--:R-:W-:Y:S01]  /*3eef0*/  IMAD.WIDE R14, R21, 0x4, R4 ;  /* 0x00000004150e7825 */ /* 0x008fe200078e0204 */
[----:B------:R-:W-:-:S03]  /*3ef00*/  ISETP.GE.AND P3, PT, R0, UR4, PT ;  /* 0x0000000400007c0c */ /* 0x000fc6000bf66270 */
[C---:B-1----:R-:W-:Y:S01]  /*3ef10*/  IMAD.WIDE R16, R21.reuse, 0x4, R150 ;  /* 0x0000000415107825 */ /* 0x042fe200078e0296 */
[----:B------:R1:W-:Y:S01]  /*3ef20*/  @P4 STG.E desc[UR48][R12.64], R153 ;  /* 0x000000990c004986 */ /* 0x0003e2000c101930 */
[----:B------:R-:W-:Y:S01]  /*3ef30*/  ULDC UR4, c[0x0][0x228] ;  /* 0x00008a0000047ab9 */ /* 0x000fe20000000800 */
[----:B------:R-:W-:Y:S01]  /*3ef40*/  ULDC UR10, c[0x0][0x228] ;  /* 0x00008a00000a7ab9 */ /* 0x000fe20000000800 */
[----:B------:R-:W-:Y:S01]  /*3ef50*/  IMAD.WIDE R18, R21, 0x4, R148 ;  /* 0x0000000415127825 */ /* 0x000fe200078e0294 */
[----:B------:R2:W-:Y:S04]  /*3ef60*/  @P6 STG.E desc[UR48][R14.64], R177 ;  /* 0x000000b10e006986 */ /* 0x0005e8000c101930 */
[----:B------:R3:W-:Y:S01]  /*3ef70*/  @P5 STG.E desc[UR48][R16.64], R173 ;  /* 0x000000ad10005986 */ /* 0x0007e2000c101930 */
[----:B------:R-:W-:Y:S01]  /*3ef80*/  ISETP.LT.AND P5, PT, R7, UR4, !P2 ;  /* 0x0000000407007c0c */ /* 0x000fe2000d7a1270 */
[----:B------:R-:W-:-:S02]  /*3ef90*/  ULDC UR4, c[0x0][0x228] ;  /* 0x00008a0000047ab9 */ /* 0x000fc40000000800 */
[----:B------:R3:W-:Y:S01]  /*3efa0*/  @P0 STG.E desc[UR48][R18.64], R165 ;  /* 0x000000a512000986 */ /* 0x0007e2000c101930 */
[----:B------:R-:W-:Y:S01]  /*3efb0*/  ISETP.LT.AND P0, PT, R10, UR4, !P2 ;  /* 0x000000040a007c0c */ /* 0x000fe2000d701270 */
[----:B------:R-:W-:Y:S01]  /*3efc0*/  VIADD R21, R21, UR26 ;  /* 0x0000001a15157c36 */ /* 0x000fe20008000000 */
[----:B------:R-:W-:Y:S01]  /*3efd0*/  ISETP.LT.AND P4, PT, R9, UR6, !P2 ;  /* 0x0000000609007c0c */ /* 0x000fe2000d781270 */
[----:B------:R-:W-:Y:S01]  /*3efe0*/  ULDC UR4, c[0x0][0x22c] ;  /* 0x00008b0000047ab9 */ /* 0x000fe20000000800 */
[----:B------:R-:W-:Y:S01]  /*3eff0*/  ISETP.LT.AND P2, PT, R8, UR8, !P2 ;  /* 0x0000000808007c0c */ /* 0x000fe2000d741270 */
[----:B----4-:R-:W-:Y:S01]  /*3f000*/  IMAD.WIDE R2, R21, 0x4, R208 ;  /* 0x0000000415027825 */ /* 0x010fe200078e02d0 */
[----:B------:R-:W-:Y:S01]  /*3f010*/  IADD3 R0, R6, 0x6f, RZ ;  /* 0x0000006f06007810 */ /* 0x000fe20007ffe0ff */
[----:B------:R-:W-:Y:S01]  /*3f020*/  ULDC UR6, c[0x0][0x228] ;  /* 0x00008a0000067ab9 */ /* 0x000fe20000000800 */
[----:B------:R-:W-:Y:S01]  /*3f030*/  ISETP.LT.AND P6, PT, R7, UR10, !P1 ;  /* 0x0000000a07007c0c */ /* 0x000fe2000cfc1270 */
[C---:B-1----:R-:W-:Y:S01]  /*3f040*/  IMAD.WIDE R12, R21.reuse, 0x4, R4 ;  /* 0x00000004150c7825 */ /* 0x042fe200078e0204 */
[----:B------:R1:W-:Y:S01]  /*3f050*/  @P5 STG.E desc[UR48][R2.64], R74 ;  /* 0x0000004a02005986 */ /* 0x0003e2000c101930 */
[C---:B------:R-:W-:Y:S01]  /*3f060*/  IADD3 R11, R21.reuse, UR26, RZ ;  /* 0x0000001a150b7c10 */ /* 0x040fe2000fffe0ff */
[----:B------:R-:W-:Y:S01]  /*3f070*/  ULDC UR8, c[0x0][0x228] ;  /* 0x00008a0000087ab9 */ /* 0x000fe20000000800 */
[----:B--2---:R-:W-:Y:S01]  /*3f080*/  IMAD.WIDE R14, R21, 0x4, R150 ;  /* 0x00000004150e7825 */ /* 0x004fe200078e0296 */
[----:B------:R-:W-:Y:S01]  /*3f090*/  ISETP.GE.AND P5, PT, R0, UR4, PT ;  /* 0x0000000400007c0c */ /* 0x000fe2000bfa6270 */
[----:B------:R-:W-:-:S02]  /*3f0a0*/  ULDC UR4, c[0x0][0x228] ;  /* 0x00008a0000047ab9 */ /* 0x000fc40000000800 */
[----:B---3--:R-:W-:Y:S01]  /*3f0b0*/  IMAD.WIDE R16, R21, 0x4, R148 ;  /* 0x0000000415107825 */ /* 0x008fe200078e0294 */
        /* <DEDUP_REMOVED lines=8> */
[----:B-1----:R-:W-:Y:S01]  /*3f140*/  IMAD.WIDE R2, R11, 0x4, R4 ;  /* 0x000000040b027825 */ /* 0x002fe200078e0204 */
[----:B------:R-:W-:Y:S01]  /*3f150*/  ISETP.LT.AND P1, PT, R8, UR6, !P1 ;  /* 0x0000000608007c0c */ /* 0x000fe2000cf21270 */
[----:B------:R1:W-:Y:S01]  /*3f160*/  @P6 STG.E desc[UR48][R18.64], R154 ;  /* 0x0000009a12006986 */ /* 0x0003e2000c101930 */
[----:B------:R-:W-:Y:S01]  /*3f170*/  ISETP.LT.AND P6, PT, R7, UR8, !P3 ;  /* 0x0000000807007c0c */ /* 0x000fe2000dfc1270 */
[C---:B------:R-:W-:Y:S01]  /*3f180*/  VIADD R21, R11.reuse, UR26 ;  /* 0x0000001a0b157c36 */ /* 0x040fe20008000000 */
[----:B------:R-:W-:Y:S01]  /*3f190*/  ISETP.LT.AND P4, PT, R10, UR10, !P3 ;  /* 0x0000000a0a007c0c */ /* 0x000fe2000df81270 */
[----:B--2---:R-:W-:Y:S01]  /*3f1a0*/  IMAD.WIDE R12, R11, 0x4, R150 ;  /* 0x000000040b0c7825 */ /* 0x004fe200078e0296 */
[----:B------:R-:W-:Y:S01]  /*3f1b0*/  IADD3 R0, R6, 0x70, RZ ;  /* 0x0000007006007810 */ /* 0x000fe20007ffe0ff */
[----:B------:R-:W-:-:S02]  /*3f1c0*/  ULDC UR4, c[0x0][0x22c] ;  /* 0x00008b0000047ab9 */ /* 0x000fc40000000800 */
[----:B---3--:R-:W-:Y:S01]  /*3f1d0*/  IMAD.WIDE R14, R11, 0x4, R148 ;  /* 0x000000040b0e7825 */ /* 0x008fe200078e0294 */
[----:B------:R2:W-:Y:S01]  /*3f1e0*/  @P0 STG.E desc[UR48][R2.64], R178 ;  /* 0x000000b202000986 */ /* 0x0005e2000c101930 */
[----:B------:R-:W-:Y:S01]  /*3f1f0*/  ISETP.GE.AND P0, PT, R0, UR4, PT ;  /* 0x0000000400007c0c */ /* 0x000fe2000bf06270 */
[----:B------:R-:W-:Y:S01]  /*3f200*/  ULDC UR4, c[0x0][0x228] ;  /* 0x00008a0000047ab9 */ /* 0x000fe20000000800 */
[C---:B----4-:R-:W-:Y:S01]  /*3f210*/  IMAD.WIDE R16, R21.reuse, 0x4, R208 ;  /* 0x0000000415107825 */ /* 0x050fe200078e02d0 */
[----:B------:R3:W-:Y:S01]  /*3f220*/  @P2 STG.E desc[UR48][R12.64], R174 ;  /* 0x000000ae0c002986 */ /* 0x0007e2000c101930 */
[----:B------:R-:W-:Y:S01]  /*3f230*/  ULDC UR6, c[0x0][0x228] ;  /* 0x00008a0000067ab9 */ /* 0x000fe20000000800 */
[----:B------:R-:W-:Y:S01]  /*3f240*/  ULDC UR8, c[0x0][0x228] ;  /* 0x00008a0000087ab9 */ /* 0x000fe20000000800 */
[----:B-1----:R-:W-:Y:S01]  /*3f250*/  IMAD.WIDE R18, R21, 0x4, R4 ;  /* 0x0000000415127825 */ /* 0x002fe200078e0204 */
[----:B------:R1:W-:Y:S01]  /*3f260*/  @P1 STG.E desc[UR48][R14.64], R166 ;  /* 0x000000a60e001986 */ /* 0x0003e2000c101930 */
[----:B------:R-:W-:Y:S01]  /*3f270*/  ISETP.LT.AND P1, PT, R9, UR4, !P3 ;  /* 0x0000000409007c0c */ /* 0x000fe2000df21270 */
[----:B------:R-:W-:Y:S01]  /*3f280*/  ULDC UR4, c[0x0][0x228] ;  /* 0x00008a0000047ab9 */ /* 0x000fe20000000800 */
[----:B------:R-:W-:Y:S01]  /*3f290*/  ISETP.LT.AND P3, PT, R8, UR6, !P3 ;  /* 0x0000000608007c0c */ /* 0x000fe2000df61270 */
[----:B------:R4:W-:Y:S01]  /*3f2a0*/  @P6 STG.E desc[UR48][R16.64], R75 ;  /* 0x0000004b10006986 */ /* 0x0009e2000c101930 */
[----:B------:R-:W-:Y:S01]  /*3f2b0*/  ULDC UR10, c[0x0][0x228] ;  /* 0x00008a00000a7ab9 */ /* 0x000fe20000000800 */
[----:B------:R-:W-:-:S02]  /*3f2c0*/  ISETP.LT.AND P6, PT, R7, UR4, !P5 ;  /* 0x0000000407007c0c */ /* 0x000fc4000efc1270 */
[C---:B------:R-:W-:Y:S01]  /*3f2d0*/  IADD3 R11, R21.reuse, UR26, RZ ;  /* 0x0000001a150b7c10 */ /* 0x040fe2000fffe0ff */
[----:B------:R4:W-:Y:S01]  /*3f2e0*/  @P4 STG.E desc[UR48][R18.64], R159 ;  /* 0x0000009f12004986 */ /* 0x0009e2000c101930 */
[----:B------:R-:W-:Y:S01]  /*3f2f0*/  ISETP.LT.AND P4, PT, R10, UR8, !P5 ;  /* 0x000000080a007c0c */ /* 0x000fe2000ef81270 */
[----:B--2---:R-:W-:Y:S01]  /*3f300*/  IMAD.WIDE R2, R21, 0x4, R150 ;  /* 0x0000000415027825 */ /* 0x004fe200078e0296 */
[----:B------:R-:W-:Y:S01]  /*3f310*/  ISETP.LT.AND P2, PT, R9, UR10, !P5 ;  /* 0x0000000a09007c0c */ /* 0x000fe2000ef41270 */
[----:B------:R-:W-:Y:S01]  /*3f320*/  ULDC UR4, c[0x0][0x22c] ;  /* 0x00008b0000047ab9 */ /* 0x000fe20000000800 */
[----:B------:R-:W-:Y:S01]  /*3f330*/  ISETP.LT.AND P5, PT, R8, UR12, !P5 ;  /* 0x0000000c08007c0c */ /* 0x000fe2000efa1270 */
[----:B---3--:R-:W-:Y:S01]  /*3f340*/  IMAD.WIDE R12, R21, 0x4, R148 ;  /* 0x00000004150c7825 */ /* 0x008fe200078e0294 */
[----:B------:R2:W-:Y:S01]  /*3f350*/  @P1 STG.E desc[UR48][R2.64], R163 ;  /* 0x000000a302001986 */ /* 0x0005e2000c101930 */
[----:B------:R-:W-:Y:S01]  /*3f360*/  ULDC UR6, c[0x0][0x228] ;  /* 0x00008a0000067ab9 */ /* 0x000fe20000000800 */
[----:B------:R-:W-:Y:S01]  /*3f370*/  ULDC UR8, c[0x0][0x228] ;  /* 0x00008a0000087ab9 */ /* 0x000fe20000000800 */
[----:B------:R-:W-:-:S02]  /*3f380*/  VIADD R0, R6, 0x71 ;  /* 0x0000007106007836 */ /* 0x000fc40000000000 */
[C---:B-1----:R-:W-:Y:S01]  /*3f390*/  IMAD.WIDE R14, R11.reuse, 0x4, R208 ;  /* 0x000000040b0e7825 */ /* 0x042fe200078e02d0 */
[----:B------:R1:W-:Y:S01]  /*3f3a0*/  @P3 STG.E desc[UR48][R12.64], R171 ;  /* 0x000000ab0c003986 */ /* 0x0003e2000c101930 */
[----:B------:R-:W-:Y:S01]  /*3f3b0*/  ULDC UR10, c[0x0][0x228] ;  /* 0x00008a00000a7ab9 */ /* 0x000fe20000000800 */
[----:B------:R-:W-:Y:S01]  /*3f3c0*/  ULDC UR12, c[0x0][0x228] ;  /* 0x00008a00000c7ab9 */ /* 0x000fe20000000800 */
[----:B----4-:R-:W-:Y:S01]  /*3f3d0*/  IMAD.WIDE R16, R11, 0x4, R4 ;  /* 0x000000040b107825 */ /* 0x010fe200078e0204 */
[----:B------:R-:W-:-:S03]  /*3f3e0*/  ISETP.GE.AND P1, PT, R0, UR4, PT ;  /* 0x0000000400007c0c */ /* 0x000fc6000bf26270 */
[C---:B------:R-:W-:Y:S01]  /*3f3f0*/  IMAD.WIDE R18, R11.reuse, 0x4, R150 ;  /* 0x000000040b127825 */ /* 0x040fe200078e0296 */
[----:B------:R3:W-:Y:S01]  /*3f400*/  @P6 STG.E desc[UR48][R14.64], R155 ;  /* 0x0000009b0e006986 */ /* 0x0007e2000c101930 */
[----:B------:R-:W-:Y:S02]  /*3f410*/  ULDC UR4, c[0x0][0x228] ;  /* 0x00008a0000047ab9 */ /* 0x000fe40000000800 */
[----:B------:R-:W-:Y:S01]  /*3f420*/  IMAD.WIDE R20, R11, 0x4, R148 ;  /* 0x000000040b147825 */ /* 0x000fe200078e0294 */
[----:B------:R4:W-:Y:S01]  /*3f430*/  @P4 STG.E desc[UR48][R16.64], R179 ;  /* 0x000000b310004986 */ /* 0x0009e2000c101930 */
[----:B------:R-:W-:Y:S01]  /*3f440*/  ISETP.LT.AND P3, PT, R7, UR4, !P0 ;  /* 0x0000000407007c0c */ /* 0x000fe2000c761270 */
[----:B------:R-:W-:Y:S02]  /*3f450*/  ULDC UR4, c[0x0][0x22c] ;  /* 0x00008b0000047ab9 */ /* 0x000fe40000000800 */
[----:B------:R-:W-:Y:S01]  /*3f460*/  @P2 STG.E desc[UR48][R18.64], R175 ;  /* 0x000000af12002986 */ /* 0x000fe2000c101930 */
        /* <DEDUP_REMOVED lines=9> */
[----:B------:R-:W-:Y:S01]  /*3f500*/  ULDC UR8, c[0x0][0x228] ;  /* 0x00008a0000087ab9 */ /* 0x000fe20000000800 */
[----:B------:R-:W-:Y:S01]  /*3f510*/  ISETP.GE.AND P2, PT, R0, UR4, PT ;  /* 0x0000000400007c0c */ /* 0x000fe2000bf46270 */
[C---:B-1----:R-:W-:Y:S01]  /*3f520*/  IMAD.WIDE R12, R11.reuse, 0x4, R4 ;  /* 0x000000040b0c7825 */ /* 0x042fe200078e0204 */
[----:B------:R1:W-:Y:S01]  /*3f530*/  @P3 STG.E desc[UR48][R2.64], R140 ;  /* 0x0000008c02003986 */ /* 0x0003e2000c101930 */
[----:B------:R-:W-:Y:S01]  /*3f540*/  ULDC UR4, c[0x0][0x228] ;  /* 0x00008a0000047ab9 */ /* 0x000fe20000000800 */
[----:B------:R-:W-:Y:S01]  /*3f550*/  ULDC UR10, c[0x0][0x228] ;  /* 0x00008a00000a7ab9 */ /* 0x000fe20000000800 */
[----:B---3--:R-:W-:-:S04]  /*3f560*/  IMAD.WIDE R14, R11, 0x4, R150 ;  /* 0x000000040b0e7825 */ /* 0x008fc800078e0296 */
[C---:B----4-:R-:W-:Y:S01]  /*3f570*/  IMAD.WIDE R16, R11.reuse, 0x4, R148 ;  /* 0x000000040b107825 */ /* 0x050fe200078e0294 */
[----:B------:R2:W-:Y:S03]  /*3f580*/  @P5 STG.E desc[UR48][R12.64], R76 ;  /* 0x0000004c0c005986 */ /* 0x0005e6000c101930 */
[----:B------:R-:W-:Y:S01]  /*3f590*/  VIADD R21, R11, UR26 ;  /* 0x0000001a0b157c36 */ /* 0x000fe20008000000 */
[----:B------:R3:W-:Y:S01]  /*3f5a0*/  @P4 STG.E desc[UR48][R14.64], R184 ;  /* 0x000000b80e004986 */ /* 0x0007e2000c101930 */
[----:B------:R-:W-:Y:S01]  /*3f5b0*/  ISETP.LT.AND P3, PT, R10, UR4, !P1 ;  /* 0x000000040a007c0c */ /* 0x000fe2000cf61270 */
[----:B------:R-:W-:Y:S01]  /*3f5c0*/  ULDC UR12, c[0x0][0x228] ;  /* 0x00008a00000c7ab9 */ /* 0x000fe20000000800 */
[----:B------:R-:W-:Y:S01]  /*3f5d0*/  IMAD.WIDE R18, R21, 0x4, R208 ;  /* 0x0000000415127825 */ /* 0x000fe200078e02d0 */
[----:B------:R4:W-:Y:S01]  /*3f5e0*/  @P0 STG.E desc[UR48][R16.64], R192 ;  /* 0x000000c010000986 */ /* 0x0009e2000c101930 */
[----:B------:R-:W-:Y:S01]  /*3f5f0*/  ISETP.LT.AND P4, PT, R9, UR6, !P1 ;  /* 0x0000000609007c0c */ /* 0x000fe2000cf81270 */
[----:B------:R-:W-:Y:S01]  /*3f600*/  ULDC UR4, c[0x0][0x22c] ;  /* 0x00008b0000047ab9 */ /* 0x000fe20000000800 */
[----:B------:R-:W-:Y:S01]  /*3f610*/  ISETP.LT.AND P0, PT, R8, UR8, !P1 ;  /* 0x0000000808007c0c */ /* 0x000fe2000cf01270 */
[----:B------:R4:W-:Y:S01]  /*3f620*/  @P6 STG.E desc[UR48][R18.64], R180 ;  /* 0x000000b412006986 */ /* 0x0009e2000c101930 */
[----:B------:R-:W-:Y:S01]  /*3f630*/  ISETP.LT.AND P5, PT, R7, UR10, !P2 ;  /* 0x0000000a07007c0c */ /* 0x000fe2000d7a1270 */
[C---:B-1----:R-:W-:Y:S01]  /*3f640*/  IMAD.WIDE R2, R21.reuse, 0x4, R4 ;  /* 0x0000000415027825 */ /* 0x042fe200078e0204 */
[----:B------:R-:W-:Y:S01]  /*3f650*/  ISETP.LT.AND P6, PT, R10, UR12, !P2 ;  /* 0x0000000c0a007c0c */ /* 0x000fe2000d7c1270 */
[----:B------:R-:W-:Y:S01]  /*3f660*/  ULDC UR6, c[0x0][0x228] ;  /* 0x00008a0000067ab9 */ /* 0x000fe20000000800 */
[----:B------:R-:W-:Y:S01]  /*3f670*/  IADD3 R0, R6, 0x73, RZ ;  /* 0x0000007306007810 */ /* 0x000fe20007ffe0ff */
[----:B--2---:R-:W-:Y:S01]  /*3f680*/  IMAD.WIDE R12, R21, 0x4, R150 ;  /* 0x00000004150c7825 */ /* 0x004fe200078e0296 */
[----:B------:R1:W-:Y:S01]  /*3f690*/  @P3 STG.E desc[UR48][R2.64], R204 ;  /* 0x000000cc02003986 */ /* 0x0003e2000c101930 */
[----:B------:R-:W-:-:S02]  /*3f6a0*/  ULDC UR8, c[0x0][0x228] ;  /* 0x00008a0000087ab9 */ /* 0x000fc40000000800 */
[C---:B------:R-:W-:Y:S02]  /*3f6b0*/  VIADD R11, R21.reuse, UR26 ;  /* 0x0000001a150b7c36 */ /* 0x040fe40008000000 */
[----:B---3--:R-:W-:Y:S01]  /*3f6c0*/  IMAD.WIDE R14, R21, 0x4, R148 ;  /* 0x00000004150e7825 */ /* 0x008fe200078e0294 */
[----:B------:R-:W-:Y:S01]  /*3f6d0*/  ISETP.GE.AND P1, PT, R0, UR4, PT ;  /* 0x0000000400007c0c */ /* 0x000fe2000bf26270 */
[----:B------:R2:W-:Y:S01]  /*3f6e0*/  @P4 STG.E desc[UR48][R12.64], R196 ;  /* 0x000000c40c004986 */ /* 0x0005e2000c101930 */
[----:B------:R-:W-:Y:S01]  /*3f6f0*/  ULDC UR4, c[0x0][0x228] ;  /* 0x00008a0000047ab9 */ /* 0x000fe20000000800 */
[----:B----4-:R-:W-:Y:S01]  /*3f700*/  IMAD.WIDE R16, R11, 0x4, R208 ;  /* 0x000000040b107825 */ /* 0x010fe200078e02d0 */
[----:B------:R-:W-:Y:S01]  /*3f710*/  ULDC UR10, c[0x0][0x228] ;  /* 0x00008a00000a7ab9 */ /* 0x000fe20000000800 */
[----:B------:R3:W-:Y:S01]  /*3f720*/  @P0 STG.E desc[UR48][R14.64], R200 ;  /* 0x000000c80e000986 */ /* 0x0007e2000c101930 */
[----:B------:R-:W-:Y:S01]  /*3f730*/  ISETP.LT.AND P0, PT, R9, UR4, !P2 ;  /* 0x0000000409007c0c */ /* 0x000fe2000d701270 */
[----:B------:R-:W-:Y:S01]  /*3f740*/  IMAD.WIDE R18, R11, 0x4, R4 ;  /* 0x000000040b127825 */ /* 0x000fe200078e0204 */
[----:B------:R-:W-:Y:S01]  /*3f750*/  ISETP.LT.AND P2, PT, R8, UR6, !P2 ;  /* 0x0000000608007c0c */ /* 0x000fe2000d741270 */
[----:B------:R4:W-:Y:S01]  /*3f760*/  @P5 STG.E desc[UR48][R16.64], R141 ;  /* 0x0000008d10005986 */ /* 0x0009e2000c101930 */
[----:B------:R-:W-:Y:S01]  /*3f770*/  ULDC UR12, c[0x0][0x228] ;  /* 0x00008a00000c7ab9 */ /* 0x000fe20000000800 */
[----:B------:R-:W-:Y:S01]  /*3f780*/  ISETP.LT.AND P4, PT, R7, UR8, !P1 ;  /* 0x0000000807007c0c */ /* 0x000fe2000cf81270 */
[----:B------:R-:W-:Y:S01]  /*3f790*/  ULDC UR4, c[0x0][0x22c] ;  /* 0x00008b0000047ab9 */ /* 0x000fe20000000800 */
[----:B------:R4:W-:Y:S01]  /*3f7a0*/  @P6 STG.E desc[UR48][R18.64], R77 ;  /* 0x0000004d12006986 */ /* 0x0009e2000c101930 */
[----:B------:R-:W-:-:S02]  /*3f7b0*/  ISETP.LT.AND P5, PT, R10, UR10, !P1 ;  /* 0x0000000a0a007c0c */ /* 0x000fc4000cfa1270 */
[----:B------:R-:W-:Y:S01]  /*3f7c0*/  IADD3 R0, R6, 0x74, RZ ;  /* 0x0000007406007810 */ /* 0x000fe20007ffe0ff */
[----:B------:R-:W-:Y:S01]  /*3f7d0*/  VIADD R21, R11, UR26 ;  /* 0x0000001a0b157c36 */ /* 0x000fe20008000000 */
[----:B------:R-:W-:Y:S01]  /*3f7e0*/  ISETP.LT.AND P6, PT, R9, UR12, !P1 ;  /* 0x0000000c09007c0c */ /* 0x000fe2000cfc1270 */
[C---:B-1----:R-:W-:Y:S01]  /*3f7f0*/  IMAD.WIDE R2, R11.reuse, 0x4, R150 ;  /* 0x000000040b027825 */ /* 0x042fe200078e0296 */
[----:B------:R-:W-:Y:S01]  /*3f800*/  ISETP.GE.AND P3, PT, R0, UR4, PT ;  /* 0x0000000400007c0c */ /* 0x000fe2000bf66270 */
[----:B------:R-:W-:Y:S01]  /*3f810*/  ULDC UR4, c[0x0][0x228] ;  /* 0x00008a0000047ab9 */ /* 0x000fe20000000800 */
[----:B------:R-:W-:Y:S01]  /*3f820*/  IADD3 R0, R6, 0x75, RZ ;  /* 0x0000007506007810 */ /* 0x000fe20007ffe0ff */
[----:B--2---:R-:W-:Y:S01]  /*3f830*/  IMAD.WIDE R12, R11, 0x4, R148 ;  /* 0x000000040b0c7825 */ /* 0x004fe200078e0294 */
[----:B------:R1:W-:Y:S01]  /*3f840*/  @P0 STG.E desc[UR48][R2.64], R185 ;  /* 0x000000b902000986 */ /* 0x0003e2000c101930 */
[----:B------:R-:W-:Y:S01]  /*3f850*/  ISETP.LT.AND P1, PT, R8, UR4, !P1 ;  /* 0x0000000408007c0c */ /* 0x000fe2000cf21270 */
[----:B------:R-:W-:Y:S01]  /*3f860*/  ULDC UR4, c[0x0][0x228] ;  /* 0x00008a0000047ab9 */ /* 0x000fe20000000800 */
[C---:B---3--:R-:W-:Y:S01]  /*3f870*/  IMAD.WIDE R14, R21.reuse, 0x4, R208 ;  /* 0x00000004150e7825 */ /* 0x048fe200078e02d0 */
[----:B------:R-:W-:Y:S01]  /*3f880*/  ISETP.GE.AND P0, PT, R0, UR5, PT ;  /* 0x0000000500007c0c */ /* 0x000fe2000bf06270 */
[----:B------:R-:W-:Y:S01]  /*3f890*/  ULDC UR6, c[0x0][0x228] ;  /* 0x00008a0000067ab9 */ /* 0x000fe20000000800 */
[----:B------:R-:W-:Y:S01]  /*3f8a0*/  ULDC UR8, c[0x0][0x228] ;  /* 0x00008a0000087ab9 */ /* 0x000fe20000000800 */
[C---:B----4-:R-:W-:Y:S01]  /*3f8b0*/  IMAD.WIDE R16, R21.reuse, 0x4, R4 ;  /* 0x0000000415107825 */ /* 0x050fe200078e0204 */
[----:B------:R-:W-:Y:S01]  /*3f8c0*/  @P2 STG.E desc[UR48][R12.64], R193 ;  /* 0x000000c10c002986 */ /* 0x000fe2000c101930 */
[----:B------:R-:W-:Y:S01]  /*3f8d0*/  ULDC UR5, c[0x0][0x228] ;  /* 0x00008a0000057ab9 */ /* 0x000fe20000000800 */
[----:B------:R-:W-:Y:S01]  /*3f8e0*/  ULDC UR10, c[0x0][0x228] ;  /* 0x00008a00000a7ab9 */ /* 0x000fe20000000800 */
[----:B------:R-:W-:Y:S01]  /*3f8f0*/  IMAD.WIDE R18, R21, 0x4, R150 ;  /* 0x0000000415127825 */ /* 0x000fe200078e0296 */
[----:B------:R-:W-:Y:S01]  /*3f900*/  @P4 STG.E desc[UR48][R14.64], R181 ;  /* 0x000000b50e004986 */ /* 0x000fe2000c101930 */
[----:B------:R-:W-:Y:S01]  /*3f910*/  ISETP.LT.AND P2, PT, R7, UR4, !P3 ;  /* 0x0000000407007c0c */ /* 0x000fe2000df41270 */
[----:B------:R-:W-:Y:S01]  /*3f920*/  ULDC UR4, c[0x0][0x228] ;  /* 0x00008a0000047ab9 */ /* 0x000fe20000000800 */
[----:B------:R-:W-:Y:S01]  /*3f930*/  ISETP.LT.AND P4, PT, R10, UR5, !P3 ;  /* 0x000000050a007c0c */ /* 0x000fe2000df81270 */
[----:B------:R-:W-:Y:S01]  /*3f940*/  @P5 STG.E desc[UR48][R16.64], R205 ;  /* 0x000000cd10005986 */ /* 0x000fe2000c101930 */
[----:B------:R-:W-:Y:S01]  /*3f950*/  ISETP.LT.AND P5, PT, R9, UR6, !P3 ;  /* 0x0000000609007c0c */ /* 0x000fe2000dfa1270 */
[----:B-1----:R-:W-:Y:S01]  /*3f960*/  IMAD.WIDE R2, R21, 0x4, R148 ;  /* 0x0000000415027825 */ /* 0x002fe200078e0294 */
[----:B------:R-:W-:Y:S01]  /*3f970*/  ISETP.LT.AND P3, PT, R8, UR8, !P3 ;  /* 0x0000000808007c0c */ /* 0x000fe2000df61270 */
[----:B------:R1:W-:Y:S01]  /*3f980*/  @P6 STG.E desc[UR48][R18.64], R197 ;  /* 0x000000c512006986 */ /* 0x0003e2000c101930 */
[----:B------:R-:W-:Y:S01]  /*3f990*/  ISETP.LT.AND P6, PT, R7, UR10, !P0 ;  /* 0x0000000a07007c0c */ /* 0x000fe2000c7c1270 */
[----:B------:R-:W-:Y:S01]  /*3f9a0*/  ULDC UR5, c[0x0][0x228] ;  /* 0x00008a0000057ab9 */ /* 0x000fe20000000800 */
[----:B------:R-:W-:Y:S01]  /*3f9b0*/  VIADD R0, R6, 0x76 ;  /* 0x0000007606007836 */ /* 0x000fe20000000000 */
[----:B------:R-:W-:Y:S01]  /*3f9c0*/  ULDC UR6, c[0x0][0x228] ;  /* 0x00008a0000067ab9 */ /* 0x000fe20000000800 */
[----:B------:R-:W-:Y:S01]  /*3f9d0*/  ULDC UR8, c[0x0][0x228] ;  /* 0x00008a0000087ab9 */ /* 0x000fe20000000800 */
[----:B-1----:R-:W-:Y:S01]  /*3f9e0*/  IADD3 R19, R21, UR26, RZ ;  /* 0x0000001a15137c10 */ /* 0x002fe2000fffe0ff */
[----:B------:R1:W-:Y:S04]  /*3f9f0*/  @P1 STG.E desc[UR48][R2.64], R201 ;  /* 0x000000c902001986 */ /* 0x0003e8000c101930 */
[----:B------:R-:W-:-:S04]  /*3fa00*/  IMAD.WIDE R12, R19, 0x4, R208 ;  /* 0x00000004130c7825 */ /* 0x000fc800078e02d0 */
[C---:B------:R-:W-:Y:S01]  /*3fa10*/  IMAD.WIDE R14, R19.reuse, 0x4, R4 ;  /* 0x00000004130e7825 */ /* 0x040fe200078e0204 */
[----:B------:R2:W-:Y:S03]  /*3fa20*/  @P2 STG.E desc[UR48][R12.64], R142 ;  /* 0x0000008e0c002986 */ /* 0x0005e6000c101930 */
[C---:B------:R-:W-:Y:S02]  /*3fa30*/  VIADD R11, R19.reuse, UR26 ;  /* 0x0000001a130b7c36 */ /* 0x040fe40008000000 */
[C---:B------:R-:W-:Y:S01]  /*3fa40*/  IMAD.WIDE R16, R19.reuse, 0x4, R150 ;  /* 0x0000000413107825 */ /* 0x040fe200078e0296 */
[----:B------:R3:W-:Y:S03]  /*3fa50*/  @P4 STG.E desc[UR48][R14.64], R78 ;  /* 0x0000004e0e004986 */ /* 0x0007e6000c101930 */
[----:B------:R-:W-:Y:S01]  /*3fa60*/  IMAD.WIDE R18, R19, 0x4, R148 ;  /* 0x0000000413127825 */ /* 0x000fe200078e0294 */
[----:B------:R-:W-:Y:S04]  /*3fa70*/  @P5 STG.E desc[UR48][R16.64], R186 ;  /* 0x000000ba10005986 */ /* 0x000fe8000c101930 */
[----:B------:R-:W-:Y:S01]  /*3fa80*/  @P3 STG.E desc[UR48][R18.64], R194 ;  /* 0x000000c212003986 */ /* 0x000fe2000c101930 */
[----:B------:R-:W-:Y:S01]  /*3fa90*/  ISETP.LT.AND P3, PT, R10, UR4, !P0 ;  /* 0x000000040a007c0c */ /* 0x000fe2000c761270 */
[----:B------:R-:W-:Y:S01]  /*3faa0*/  ULDC UR4, c[0x0][0x228] ;  /* 0x00008a0000047ab9 */ /* 0x000fe20000000800 */
[----:B------:R-:W-:Y:S01]  /*3fab0*/  ISETP.LT.AND P4, PT, R9, UR5, !P0 ;  /* 0x0000000509007c0c */ /* 0x000fe2000c781270 */
[C---:B------:R-:W-:Y:S01]  /*3fac0*/  IMAD.WIDE R20, R11.reuse, 0x4, R208 ;  /* 0x000000040b147825 */ /* 0x040fe200078e02d0 */
[----:B------:R-:W-:Y:S01]  /*3fad0*/  ISETP.LT.AND P2, PT, R8, UR4, !P0 ;  /* 0x0000000408007c0c */ /* 0x000fe2000c741270 */
[----:B------:R-:W-:Y:S01]  /*3fae0*/  ULDC UR5, c[0x0][0x228] ;  /* 0x00008a0000057ab9 */ /* 0x000fe20000000800 */
[----:B------:R-:W-:Y:S01]  /*3faf0*/  ISETP.GE.AND P1, PT, R0, UR13, PT ;  /* 0x0000000d00007c0c */ /* 0x000fe2000bf26270 */
[----:B-1----:R-:W-:Y:S01]  /*3fb00*/  IMAD.WIDE R2, R11, 0x4, R4 ;  /* 0x000000040b027825 */ /* 0x002fe200078e0204 */
[----:B------:R-:W-:Y:S01]  /*3fb10*/  ULDC UR4, c[0x0][0x228] ;  /* 0x00008a0000047ab9 */ /* 0x000fe20000000800 */
[----:B------:R-:W-:Y:S01]  /*3fb20*/  IADD3 R0, R6, 0x77, RZ ;  /* 0x0000007706007810 */ /* 0x000fe20007ffe0ff */
[----:B------:R1:W-:Y:S01]  /*3fb30*/  @P6 STG.E desc[UR48][R20.64], R182 ;  /* 0x000000b614006986 */ /* 0x0003e2000c101930 */
[----:B------:R-:W-:Y:S01]  /*3fb40*/  ISETP.LT.AND P6, PT, R7, UR5, !P1 ;  /* 0x0000000507007c0c */ /* 0x000fe2000cfc1270 */
[C---:B--2---:R-:W-:Y:S01]  /*3fb50*/  IMAD.WIDE R12, R11.reuse, 0x4, R150 ;  /* 0x000000040b0c7825 */ /* 0x044fe200078e0296 */
[----:B------:R-:W-:Y:S01]  /*3fb60*/  ISETP.LT.AND P5, PT, R10, UR4, !P1 ;  /* 0x000000040a007c0c */ /* 0x000fe2000cfa1270 */
[----:B------:R-:W-:Y:S01]  /*3fb70*/  ULDC UR4, c[0x0][0x228] ;  /* 0x00008a0000047ab9 */ /* 0x000fe20000000800 */
[----:B------:R2:W-:Y:S01]  /*3fb80*/  @P3 STG.E desc[UR48][R2.64], R206 ;  /* 0x000000ce02003986 */ /* 0x0005e2000c101930 */
[----:B---3--:R-:W-:Y:S01]  /*3fb90*/  IMAD.WIDE R14, R11, 0x4, R148 ;  /* 0x000000040b0e7825 */ /* 0x008fe200078e0294 */
[----:B------:R-:W-:Y:S01]  /*3fba0*/  ISETP.GE.AND P0, PT, R0, UR11, PT ;  /* 0x0000000b00007c0c */ /* 0x000fe2000bf06270 */
[----:B------:R-:W-:Y:S01]  /*3fbb0*/  ULDC UR5, c[0x0][0x228] ;  /* 0x00008a0000057ab9 */ /* 0x000fe20000000800 */
[----:B------:R-:W-:Y:S01]  /*3fbc0*/  ISETP.LT.AND P3, PT, R9, UR4, !P1 ;  /* 0x0000000409007c0c */ /* 0x000fe2000cf61270 */
[----:B------:R-:W-:Y:S01]  /*3fbd0*/  ULDC UR4, c[0x0][0x228] ;  /* 0x00008a0000047ab9 */ /* 0x000fe20000000800 */
[----:B------:R3:W-:Y:S01]  /*3fbe0*/  @P4 STG.E desc[UR48][R12.64], R198 ;  /* 0x000000c60c004986 */ /* 0x0007e2000c101930 */
[----:B-1----:R-:W-:Y:S01]  /*3fbf0*/  VIADD R21, R11, UR26 ;  /* 0x0000001a0b157c36 */ /* 0x002fe20008000000 */
[----:B------:R-:W-:Y:S01]  /*3fc00*/  ISETP.LT.AND P1, PT, R8, UR4, !P1 ;  /* 0x0000000408007c0c */ /* 0x000fe2000cf21270 */
[----:B------:R-:W-:Y:S01]  /*3fc10*/  ULDC UR4, c[0x0][0x228] ;  /* 0x00008a0000047ab9 */ /* 0x000fe20000000800 */
[----:B------:R1:W-:Y:S01]  /*3fc20*/  @P2 STG.E desc[UR48][R14.64], R202 ;  /* 0x000000ca0e002986 */ /* 0x0003e2000c101930 */
[----:B------:R-:W-:Y:S01]  /*3fc30*/  ISETP.LT.AND P2, PT, R7, UR5, !P0 ;  /* 0x0000000507007c0c */ /* 0x000fe2000c741270 */
[C---:B------:R-:W-:Y:S01]  /*3fc40*/  IMAD.WIDE R16, R21.reuse, 0x4, R208 ;  /* 0x0000000415107825 */ /* 0x040fe200078e02d0 */
[----:B------:R-:W-:Y:S01]  /*3fc50*/  ISETP.LT.AND P4, PT, R10, UR6, !P0 ;  /* 0x000000060a007c0c */ /* 0x000fe2000c781270 */
[----:B------:R-:W-:Y:S01]  /*3fc60*/  ULDC UR5, c[0x0][0x228] ;  /* 0x00008a0000057ab9 */ /* 0x000fe20000000800 */
[----:B------:R-:W-:Y:S01]  /*3fc70*/  IADD3 R0, R6, 0x78, RZ ;  /* 0x0000007806007810 */ /* 0x000fe20007ffe0ff */
[----:B------:R-:W-:Y:S01]  /*3fc80*/  IMAD.WIDE R18, R21, 0x4, R4 ;  /* 0x0000000415127825 */ /* 0x000fe200078e0204 */
[----:B------:R4:W-:Y:S01]  /*3fc90*/  @P6 STG.E desc[UR48][R16.64], R143 ;  /* 0x0000008f10006986 */ /* 0x0009e2000c101930 */
[----:B------:R-:W-:-:S02]  /*3fca0*/  ULDC UR6, c[0x0][0x228] ;  /* 0x00008a0000067ab9 */ /* 0x000fc40000000800 */
[C---:B------:R-:W-:Y:S01]  /*3fcb0*/  VIADD R23, R21.reuse, UR26 ;  /* 0x0000001a15177c36 */ /* 0x040fe20008000000 */
[----:B------:R4:W-:Y:S01]  /*3fcc0*/  @P5 STG.E desc[UR48][R18.64], R79 ;  /* 0x0000004f12005986 */ /* 0x0009e2000c101930 */
[----:B--2---:R-:W-:Y:S01]  /*3fcd0*/  IMAD.WIDE R2, R21, 0x4, R150 ;  /* 0x0000000415027825 */ /* 0x004fe200078e0296 */
[----:B------:R-:W-:-:S03]  /*3fce0*/  ISETP.LT.AND P5, PT, R9, UR8, !P0 ;  /* 0x0000000809007c0c */ /* 0x000fc6000c7a1270 */
[----:B---3--:R-:W-:Y:S01]  /*3fcf0*/  IMAD.WIDE R12, R21, 0x4, R148 ;  /* 0x00000004150c7825 */ /* 0x008fe200078e0294 */
[----:B------:R2:W-:Y:S03]  /*3fd00*/  @P3 STG.E desc[UR48][R2.64], R187 ;  /* 0x000000bb02003986 */ /* 0x0005e6000c101930 */
[C---:B-1----:R-:W-:Y:S01]  /*3fd10*/  IMAD.WIDE R14, R23.reuse, 0x4, R208 ;  /* 0x00000004170e7825 */ /* 0x042fe200078e02d0 */
[----:B------:R-:W-:Y:S04]  /*3fd20*/  @P1 STG.E desc[UR48][R12.64], R195 ;  /* 0x000000c30c001986 */ /* 0x000fe8000c101930 */
[----:B------:R-:W-:Y:S01]  /*3fd30*/  @P2 STG.E desc[UR48][R14.64], R183 ;  /* 0x000000b70e002986 */ /* 0x000fe2000c101930 */
[----:B----4-:R-:W-:-:S03]  /*3fd40*/  IMAD.WIDE R16, R23, 0x4, R4 ;  /* 0x0000000417107825 */ /* 0x010fc600078e0204 */
[----:B------:R-:W1:Y:S01]  /*3fd50*/  LDS.128 R12, [R252] ;  /* 0x00000000fc0c7984 */ /* 0x000e620000000c00 */
[----:B------:R-:W-:Y:S01]  /*3fd60*/  IMAD.WIDE R18, R23, 0x4, R150 ;  /* 0x0000000417127825 */ /* 0x000fe200078e0296 */
[----:B------:R-:W-:Y:S02]  /*3fd70*/  ISETP.GE.AND P6, PT, R0, UR9, PT ;  /* 0x0000000900007c0c */ /* 0x000fe4000bfc6270 */
[----:B------:R3:W-:Y:S01]  /*3fd80*/  @P4 STG.E desc[UR48][R16.64], R207 ;  /* 0x000000cf10004986 */ /* 0x0007e2000c101930 */
[----:B------:R-:W-:Y:S01]  /*3fd90*/  ISETP.LT.AND P1, PT, R8, UR4, !P0 ;  /* 0x0000000408007c0c */ /* 0x000fe2000c721270 */
[----:B------:R-:W-:Y:S01]  /*3fda0*/  ULDC UR4, c[0x0][0x228] ;  /* 0x00008a0000047ab9 */ /* 0x000fe20000000800 */
[----:B------:R-:W-:Y:S01]  /*3fdb0*/  ISETP.LT.AND P4, PT, R7, UR5, !P6 ;  /* 0x0000000507007c0c */ /* 0x000fe2000f781270 */
[----:B------:R4:W-:Y:S01]  /*3fdc0*/  @P5 STG.E desc[UR48][R18.64], R199 ;  /* 0x000000c712005986 */ /* 0x0009e2000c101930 */
[----:B------:R-:W-:Y:S01]  /*3fdd0*/  ISETP.LT.AND P5, PT, R10, UR6, !P6 ;  /* 0x000000060a007c0c */ /* 0x000fe2000f7a1270 */
[----:B------:R-:W-:Y:S01]  /*3fde0*/  VIADD R25, R23, UR26 ;  /* 0x0000001a17197c36 */ /* 0x000fe20008000000 */
[----:B------:R-:W-:Y:S01]  /*3fdf0*/  ISETP.LT.AND P0, PT, R9, UR4, !P6 ;  /* 0x0000000409007c0c */ /* 0x000fe2000f701270 */
[----:B--2---:R-:W-:Y:S01]  /*3fe00*/  IMAD.WIDE R2, R23, 0x4, R148 ;  /* 0x0000000417027825 */ /* 0x004fe200078e0294 */
[----:B------:R-:W-:Y:S01]  /*3fe10*/  IADD3 R0, R6, 0x79, RZ ;  /* 0x0000007906007810 */ /* 0x000fe20007ffe0ff */
[----:B------:R-:W-:Y:S01]  /*3fe20*/  ULDC UR4, c[0x0][0x228] ;  /* 0x00008a0000047ab9 */ /* 0x000fe20000000800 */
[----:B------:R-:W-:Y:S01]  /*3fe30*/  ULDC UR5, c[0x0][0x228] ;  /* 0x00008a0000057ab9 */ /* 0x000fe20000000800 */
[----:B---3--:R-:W-:Y:S01]  /*3fe40*/  IMAD.WIDE R16, R25, 0x4, R208 ;  /* 0x0000000419107825 */ /* 0x008fe200078e02d0 */
[----:B------:R-:W-:Y:S01]  /*3fe50*/  ISETP.GE.AND P3, PT, R0, UR7, PT ;  /* 0x0000000700007c0c */ /* 0x000fe2000bf66270 */
[----:B------:R-:W-:-:S02]  /*3fe60*/  ULDC UR6, c[0x0][0x228] ;  /* 0x00008a0000067ab9 */ /* 0x000fc40000000800 */
[C---:B----4-:R-:W-:Y:S01]  /*3fe70*/  IMAD.WIDE R18, R25.reuse, 0x4, R4 ;  /* 0x0000000419127825 */ /* 0x050fe200078e0204 */
[----:B------:R2:W-:Y:S03]  /*3fe80*/  @P1 STG.E desc[UR48][R2.64], R203 ;  /* 0x000000cb02001986 */ /* 0x0005e6000c101930 */
[C---:B------:R-:W-:Y:S01]  /*3fe90*/  IMAD.WIDE R20, R25.reuse, 0x4, R150 ;  /* 0x0000000419147825 */ /* 0x040fe200078e0296 */
[----:B------:R3:W-:Y:S01]  /*3fea0*/  @P4 STG.E desc[UR48][R16.64], R188 ;  /* 0x000000bc10004986 */ /* 0x0007e2000c101930 */
[----:B------:R-:W-:Y:S01]  /*3feb0*/  ISETP.LT.AND P6, PT, R8, UR4, !P6 ;  /* 0x0000000408007c0c */ /* 0x000fe2000f7c1270 */
[----:B------:R-:W-:Y:S01]  /*3fec0*/  ULDC UR4, c[0x0][0x228] ;  /* 0x00008a0000047ab9 */ /* 0x000fe20000000800 */
[----:B------:R-:W-:Y:S01]  /*3fed0*/  IADD3 R23, R25, UR26, RZ ;  /* 0x0000001a19177c10 */ /* 0x000fe2000fffe0ff */
[----:B------:R4:W-:Y:S01]  /*3fee0*/  @P5 STG.E desc[UR48][R18.64], R144 ;  /* 0x0000009012005986 */ /* 0x0009e2000c101930 */
[----:B------:R-:W-:Y:S01]  /*3fef0*/  ISETP.LT.AND P4, PT, R10, UR4, !P3 ;  /* 0x000000040a007c0c */ /* 0x000fe2000df81270 */
[----:B------:R-:W-:Y:S01]  /*3ff00*/  ULDC UR4, c[0x0][0x228] ;  /* 0x00008a0000047ab9 */ /* 0x000fe20000000800 */
[----:B------:R-:W-:Y:S01]  /*3ff10*/  IADD3 R11, R6, 0x7a, RZ ;  /* 0x0000007a060b7810 */ /* 0x000fe20007ffe0ff */
[----:B------:R1:W-:Y:S01]  /*3ff20*/  @P0 STG.E desc[UR48][R20.64], R220 ;  /* 0x000000dc14000986 */ /* 0x0003e2000c101930 */
[----:B------:R-:W-:Y:S01]  /*3ff30*/  ISETP.LT.AND P0, PT, R7, UR5, !P3 ;  /* 0x0000000507007c0c */ /* 0x000fe2000df01270 */
[----:B------:R-:W-:Y:S01]  /*3ff40*/  ULDC UR5, c[0x0][0x228] ;  /* 0x00008a0000057ab9 */ /* 0x000fe20000000800 */
[----:B------:R-:W-:Y:S01]  /*3ff50*/  ULDC UR7, c[0x0][0x228] ;  /* 0x00008a0000077ab9 */ /* 0x000fe20000000800 */
[----:B------:R-:W-:Y:S01]  /*3ff60*/  ISETP.LT.AND P5, PT, R9, UR5, !P3 ;  /* 0x0000000509007c0c */ /* 0x000fe2000dfa1270 */
[----:B--2---:R-:W-:Y:S01]  /*3ff70*/  IMAD.WIDE R2, R25, 0x4, R148 ;  /* 0x0000000419027825 */ /* 0x004fe200078e0294 */
[----:B------:R-:W-:Y:S01]  /*3ff80*/  ISETP.LT.AND P3, PT, R8, UR6, !P3 ;  /* 0x0000000608007c0c */ /* 0x000fe2000df61270 */
[----:B------:R-:W-:-:S02]  /*3ff90*/  ULDC UR5, c[0x0][0x228] ;  /* 0x00008a0000057ab9 */ /* 0x000fc40000000800 */
[----:B---3--:R-:W-:Y:S01]  /*3ffa0*/  IMAD.WIDE R16, R23, 0x4, R208 ;  /* 0x0000000417107825 */ /* 0x008fe200078e02d0 */
[----:B------:R-:W-:-:S03]  /*3ffb0*/  ISETP.GE.AND P2, PT, R11, UR21, PT ;  /* 0x000000150b007c0c */ /* 0x000fc6000bf46270 */
[C---:B----4-:R-:W-:Y:S01]  /*3ffc0*/  IMAD.WIDE R18, R23.reuse, 0x4, R4 ;  /* 0x0000000417127825 */ /* 0x050fe200078e0204 */
[C---:B------:R-:W-:Y:S01]  /*3ffd0*/  IADD3 R11, R23.reuse, UR26, RZ ;  /* 0x0000001a170b7c10 */ /* 0x040fe2000fffe0ff */
[----:B------:R2:W-:Y:S01]  /*3ffe0*/  @P6 STG.E desc[UR48][R2.64], R80 ;  /* 0x0000005002006986 */ /* 0x0005e2000c101930 */
[----:B------:R-:W-:Y:S01]  /*3fff0*/  ULDC UR6, c[0x0][0x228] ;  /* 0x00008a0000067ab9 */ /* 0x000fe20000000800 */
[C---:B-1----:R-:W-:Y:S02]  /*40000*/  IMAD.WIDE R20, R23.reuse, 0x4, R150 ;  /* 0x0000000417147825 */ /* 0x042fe400078e0296 */
[----:B------:R1:W-:Y:S02]  /*40010*/  @P0 STG.E desc[UR48][R16.64], R228 ;  /* 0x000000e410000986 */ /* 0x0003e4000c101930 */
[----:B------:R-:W-:Y:S02]  /*40020*/  IMAD.WIDE R22, R23, 0x4, R148 ;  /* 0x0000000417167825 */ /* 0x000fe400078e0294 */
[----:B------:R3:W-:Y:S01]  /*40030*/  @P4 STG.E desc[UR48][R18.64], R212 ;  /* 0x000000d412004986 */ /* 0x0007e2000c101930 */
[----:B------:R-:W-:Y:S01]  /*40040*/  ISETP.LT.AND P4, PT, R10, UR4, !P2 ;  /* 0x000000040a007c0c */ /* 0x000fe2000d781270 */
[----:B------:R-:W-:-:S02]  /*40050*/  ULDC UR4, c[0x0][0x228] ;  /* 0x00008a0000047ab9 */ /* 0x000fc40000000800 */
[----:B------:R-:W-:Y:S01]  /*40060*/  @P5 STG.E desc[UR48][R20.64], R84 ;  /* 0x0000005414005986 */ /* 0x000fe2000c101930 */
[----:B------:R-:W-:-:S03]  /*40070*/  ISETP.LT.AND P6, PT, R7, UR7, !P2 ;  /* 0x0000000707007c0c */ /* 0x000fc6000d7c1270 */
[----:B------:R-:W-:Y:S01]  /*40080*/  @P3 STG.E desc[UR48][R22.64], R12 ;  /* 0x0000000c16003986 */ /* 0x000fe2000c101930 */
[----:B------:R-:W-:Y:S01]  /*40090*/  ISETP.LT.AND P3, PT, R9, UR4, !P2 ;  /* 0x0000000409007c0c */ /* 0x000fe2000d761270 */
[----:B------:R-:W-:Y:S01]  /*400a0*/  ULDC UR4, c[0x0][0x228] ;  /* 0x00008a0000047ab9 */ /* 0x000fe20000000800 */
[----:B------:R-:W-:Y:S01]  /*400b0*/  VIADD R0, R6, 0x7b ;  /* 0x0000007b06007836 */ /* 0x000fe20000000000 */
[----:B------:R-:W-:Y:S01]  /*400c0*/  ISETP.LT.AND P2, PT, R8, UR4, !P2 ;  /* 0x0000000408007c0c */ /* 0x000fe2000d741270 */
[C---:B------:R-:W-:Y:S01]  /*400d0*/  IMAD.WIDE R24, R11.reuse, 0x4, R208 ;  /* 0x000000040b187825 */ /* 0x040fe200078e02d0 */
[----:B------:R-:W-:Y:S02]  /*400e0*/  ULDC UR4, c[0x0][0x228] ;  /* 0x00008a0000047ab9 */ /* 0x000fe40000000800 */
[----:B------:R-:W-:Y:S01]  /*400f0*/  ISETP.GE.AND P1, PT, R0, UR19, PT ;  /* 0x0000001300007c0c */ /* 0x000fe2000bf26270 */
[C---:B--2---:R-:W-:Y:S01]  /*40100*/  IMAD.WIDE R2, R11.reuse, 0x4, R4 ;  /* 0x000000040b027825 */ /* 0x044fe200078e0204 */
[----:B------:R2:W-:Y:S03]  /*40110*/  @P6 STG.E desc[UR48][R24.64], R189 ;  /* 0x000000bd18006986 */ /* 0x0005e6000c101930 */
[----:B-1----:R-:W-:Y:S01]  /*40120*/  IMAD.WIDE R16, R11, 0x4, R150 ;  /* 0x000000040b107825 */ /* 0x002fe200078e0296 */
[----:B------:R-:W-:-:S03]  /*40130*/  ISETP.LT.AND P5, PT, R7, UR5, !P1 ;  /* 0x0000000507007c0c */ /* 0x000fc6000cfa1270 */
[C---:B---3--:R-:W-:Y:S01]  /*40140*/  IMAD.WIDE R18, R11.reuse, 0x4, R148 ;  /* 0x000000040b127825 */ /* 0x048fe200078e0294 */
[----:B------:R1:W-:Y:S01]  /*40150*/  @P4 STG.E desc[UR48][R2.64], R145 ;  /* 0x0000009102004986 */ /* 0x0003e2000c101930 */
[----:B------:R-:W-:Y:S01]  /*40160*/  ISETP.LT.AND P6, PT, R10, UR6, !P1 ;  /* 0x000000060a007c0c */ /* 0x000fe2000cfc1270 */
[----:B------:R-:W-:Y:S01]  /*40170*/  ULDC UR5, c[0x0][0x228] ;  /* 0x00008a0000057ab9 */ /* 0x000fe20000000800 */
[----:B------:R-:W-:Y:S01]  /*40180*/  VIADD R0, R6, 0x7c ;  /* 0x0000007c06007836 */ /* 0x000fe20000000000 */
[----:B------:R3:W-:Y:S01]  /*40190*/  @P3 STG.E desc[UR48][R16.64], R221 ;  /* 0x000000dd10003986 */ /* 0x0007e2000c101930 */
[----:B--2---:R-:W-:Y:S01]  /*401a0*/  IADD3 R25, R11, UR26, RZ ;  /* 0x0000001a0b197c10 */ /* 0x004fe2000fffe0ff */
[----:B------:R-:W-:Y:S02]  /*401b0*/  ULDC UR6, c[0x0][0x228] ;  /* 0x00008a0000067ab9 */ /* 0x000fe40000000800 */
[----:B------:R2:W-:Y:S01]  /*401c0*/  @P2 STG.E desc[UR48][R18.64], R81 ;  /* 0x0000005112002986 */ /* 0x0005e2000c101930 */
[----:B------:R-:W-:Y:S01]  /*401d0*/  ISETP.LT.AND P2, PT, R9, UR4, !P1 ;  /* 0x0000000409007c0c */ /* 0x000fe2000cf41270 */
[----:B------:R-:W-:Y:S01]  /*401e0*/  IMAD.WIDE R20, R25, 0x4, R208 ;  /* 0x0000000419147825 */ /* 0x000fe200078e02d0 */
[----:B------:R-:W-:Y:S01]  /*401f0*/  ISETP.GE.AND P0, PT, R0, UR17, PT ;  /* 0x0000001100007c0c */ /* 0x000fe2000bf06270 */
[----:B------:R-:W-:-:S02]  /*40200*/  ULDC UR4, c[0x0][0x228] ;  /* 0x00008a0000047ab9 */ /* 0x000fc40000000800 */
[C---:B------:R-:W-:Y:S01]  /*40210*/  IMAD.WIDE R22, R25.reuse, 0x4, R4 ;  /* 0x0000000419167825 */ /* 0x040fe200078e0204 */
[----:B------:R4:W-:Y:S01]  /*40220*/  @P5 STG.E desc[UR48][R20.64], R229 ;  /* 0x000000e514005986 */ /* 0x0009e2000c101930 */
[----:B------:R-:W-:Y:S01]  /*40230*/  ISETP.LT.AND P3, PT, R8, UR4, !P1 ;  /* 0x0000000408007c0c */ /* 0x000fe2000cf61270 */
[----:B------:R-:W-:Y:S01]  /*40240*/  ULDC UR4, c[0x0][0x228] ;  /* 0x00008a0000047ab9 */ /* 0x000fe20000000800 */
[----:B-1----:R-:W-:Y:S01]  /*40250*/  IMAD.WIDE R2, R25, 0x4, R150 ;  /* 0x0000000419027825 */ /* 0x002fe200078e0296 */
[----:B------:R-:W-:Y:S01]  /*40260*/  ISETP.LT.AND P5, PT, R7, UR5, !P0 ;  /* 0x0000000507007c0c */ /* 0x000fe2000c7a1270 */
[----:B------:R-:W-:Y:S01]  /*40270*/  @P6 STG.E desc[UR48][R22.64], R213 ;  /* 0x000000d516006986 */ /* 0x000fe2000c101930 */
[----:B------:R-:W-:Y:S01]  /*40280*/  IADD3 R11, R25, UR26, RZ ;  /* 0x0000001a190b7c10 */ /* 0x000fe2000fffe0ff */
[----:B------:R-:W-:Y:S01]  /*40290*/  VIADD R0, R6, 0x7d ;  /* 0x0000007d06007836 */ /* 0x000fe20000000000 */
[----:B------:R-:W-:Y:S01]  /*402a0*/  ISETP.LT.AND P6, PT, R10, UR6, !P0 ;  /* 0x000000060a007c0c */ /* 0x000fe2000c7c1270 */
[----:B------:R1:W-:Y:S01]  /*402b0*/  @P2 STG.E desc[UR48][R2.64], R85 ;  /* 0x0000005502002986 */ /* 0x0003e2000c101930 */
[----:B------:R-:W-:Y:S01]  /*402c0*/  ISETP.LT.AND P2, PT, R9, UR4, !P0 ;  /* 0x0000000409007c0c */ /* 0x000fe2000c741270 */
[----:B------:R-:W-:Y:S01]  /*402d0*/  ULDC UR4, c[0x0][0x228] ;  /* 0x00008a0000047ab9 */ /* 0x000fe20000000800 */
[----:B---3--:R-:W-:Y:S01]  /*402e0*/  IMAD.WIDE R16, R25, 0x4, R148 ;  /* 0x0000000419107825 */ /* 0x008fe200078e0294 */
[----:B------:R-:W-:-:S03]  /*402f0*/  ISETP.LT.AND P0, PT, R8, UR4, !P0 ;  /* 0x0000000408007c0c */ /* 0x000fc6000c701270 */
[C---:B--2---:R-:W-:Y:S01]  /*40300*/  IMAD.WIDE R18, R11.reuse, 0x4, R208 ;  /* 0x000000040b127825 */ /* 0x044fe200078e02d0 */
[----:B------:R-:W-:Y:S01]  /*40310*/  ISETP.GE.AND P4, PT, R0, UR15, PT ;  /* 0x0000000f00007c0c */ /* 0x000fe2000bf86270 */
[----:B------:R2:W-:Y:S02]  /*40320*/  @P3 STG.E desc[UR48][R16.64], R13 ;  /* 0x0000000d10003986 */ /* 0x0005e4000c101930 */
[C---:B------:R-:W-:Y:S02]  /*40330*/  VIADD R0, R6.reuse, 0x7f ;  /* 0x0000007f06007836 */ /* 0x040fe40000000000 */
[----:B----4-:R-:W-:Y:S01]  /*40340*/  IMAD.WIDE R20, R11, 0x4, R4 ;  /* 0x000000040b147825 */ /* 0x010fe200078e0204 */
[----:B------:R-:W-:Y:S01]  /*40350*/  @P5 STG.E desc[UR48][R18.64], R190 ;  /* 0x000000be12005986 */ /* 0x000fe2000c101930 */
[----:B------:R-:W-:Y:S02]  /*40360*/  ISETP.LT.AND P5, PT, R7, UR4, !P4 ;  /* 0x0000000407007c0c */ /* 0x000fe4000e7a1270 */
[----:B------:R-:W-:-:S02]  /*40370*/  VIADD R6, R6, 0x7e ;  /* 0x0000007e06067836 */ /* 0x000fc40000000000 */
[C---:B-1----:R-:W-:Y:S01]  /*40380*/  IMAD.WIDE R2, R11.reuse, 0x4, R150 ;  /* 0x000000040b027825 */ /* 0x042fe200078e0296 */
[----:B------:R1:W-:Y:S01]  /*40390*/  @P6 STG.E desc[UR48][R20.64], R146 ;  /* 0x0000009214006986 */ /* 0x0003e2000c101930 */
[C---:B------:R-:W-:Y:S02]  /*403a0*/  IADD3 R25, R11.reuse, UR26, RZ ;  /* 0x0000001a0b197c10 */ /* 0x040fe4000fffe0ff */
[----:B------:R-:W-:Y:S01]  /*403b0*/  IMAD.WIDE R22, R11, 0x4, R148 ;  /* 0x000000040b167825 */ /* 0x000fe200078e0294 */
[----:B------:R-:W-:Y:S01]  /*403c0*/  ISETP.GE.AND P3, PT, R6, UR23, PT ;  /* 0x0000001706007c0c */ /* 0x000fe2000bf66270 */
[----:B------:R3:W-:Y:S01]  /*403d0*/  @P2 STG.E desc[UR48][R2.64], R222 ;  /* 0x000000de02002986 */ /* 0x0007e2000c101930 */
[----:B------:R-:W-:Y:S02]  /*403e0*/  ISETP.LT.AND P6, PT, R10, UR4, !P4 ;  /* 0x000000040a007c0c */ /* 0x000fe4000e7c1270 */
[----:B------:R-:W-:Y:S01]  /*403f0*/  ISETP.LT.AND P2, PT, R9, UR4, !P4 ;  /* 0x0000000409007c0c */ /* 0x000fe2000e741270 */
[----:B------:R-:W-:Y:S01]  /*40400*/  @P0 STG.E desc[UR48][R22.64], R82 ;  /* 0x0000005216000986 */ /* 0x000fe2000c101930 */
[----:B------:R-:W-:Y:S01]  /*40410*/  ISETP.LT.AND P4, PT, R8, UR4, !P4 ;  /* 0x0000000408007c0c */ /* 0x000fe2000e781270 */
[----:B--2---:R-:W-:Y:S01]  /*40420*/  IMAD.WIDE R12, R25, 0x4, R208 ;  /* 0x00000004190c7825 */ /* 0x004fe200078e02d0 */
[----:B------:R-:W-:-:S02]  /*40430*/  ISETP.LT.AND P0, PT, R7, UR4, !P3 ;  /* 0x0000000407007c0c */ /* 0x000fc4000df01270 */
[----:B------:R-:W-:Y:S01]  /*40440*/  ISETP.GE.AND P1, PT, R0, UR25, PT ;  /* 0x0000001900007c0c */ /* 0x000fe2000bf26270 */
[C---:B-1----:R-:W-:Y:S01]  /*40450*/  VIADD R21, R25.reuse, UR26 ;  /* 0x0000001a19157c36 */ /* 0x042fe20008000000 */
[----:B------:R-:W-:Y:S01]  /*40460*/  @P5 STG.E desc[UR48][R12.64], R230 ;  /* 0x000000e60c005986 */ /* 0x000fe2000c101930 */
[----:B------:R-:W-:Y:S01]  /*40470*/  IMAD.WIDE R16, R25, 0x4, R4 ;  /* 0x0000000419107825 */ /* 0x000fe200078e0204 */
[----:B------:R-:W-:-:S03]  /*40480*/  ISETP.LT.AND P5, PT, R7, UR4, !P1 ;  /* 0x0000000407007c0c */ /* 0x000fc6000cfa1270 */
[C---:B------:R-:W-:Y:S01]  /*40490*/  IMAD.WIDE R18, R25.reuse, 0x4, R150 ;  /* 0x0000000419127825 */ /* 0x040fe200078e0296 */
[----:B------:R1:W-:Y:S03]  /*404a0*/  @P6 STG.E desc[UR48][R16.64], R214 ;  /* 0x000000d610006986 */ /* 0x0003e6000c101930 */
[----:B---3--:R-:W-:Y:S01]  /*404b0*/  IMAD.WIDE R2, R25, 0x4, R148 ;  /* 0x0000000419027825 */ /* 0x008fe200078e0294 */
[----:B------:R2:W-:Y:S03]  /*404c0*/  @P2 STG.E desc[UR48][R18.64], R86 ;  /* 0x0000005612002986 */ /* 0x0005e6000c101930 */
[----:B------:R-:W-:Y:S01]  /*404d0*/  IMAD.WIDE R6, R21, 0x4, R208 ;  /* 0x0000000415067825 */ /* 0x000fe200078e02d0 */
[----:B------:R2:W-:Y:S01]  /*404e0*/  @P4 STG.E desc[UR48][R2.64], R14 ;  /* 0x0000000e02004986 */ /* 0x0005e2000c101930 */
[----:B------:R-:W-:-:S03]  /*404f0*/  ISETP.LT.AND P2, PT, R10, UR4, !P3 ;  /* 0x000000040a007c0c */ /* 0x000fc6000df41270 */
[----:B------:R2:W-:Y:S01]  /*40500*/  @P0 STG.E desc[UR48][R6.64], R191 ;  /* 0x000000bf06000986 */ /* 0x0005e2000c101930 */
[C---:B------:R-:W-:Y:S02]  /*40510*/  ISETP.LT.AND P0, PT, R9.reuse, UR4, !P3 ;  /* 0x0000000409007c0c */ /* 0x040fe4000df01270 */
[----:B------:R-:W-:Y:S02]  /*40520*/  ISETP.LT.AND P3, PT, R8, UR4, !P3 ;  /* 0x0000000408007c0c */ /* 0x000fe4000df61270 */
[----:B------:R-:W-:Y:S02]  /*40530*/  ISETP.LT.AND P6, PT, R10, UR4, !P1 ;  /* 0x000000040a007c0c */ /* 0x000fe4000cfc1270 */
[----:B------:R-:W-:Y:S02]  /*40540*/  ISETP.LT.AND P4, PT, R9, UR4, !P1 ;  /* 0x0000000409007c0c */ /* 0x000fe4000cf81270 */
[C---:B-1----:R-:W-:Y:S02]  /*40550*/  IADD3 R17, R21.reuse, UR26, RZ ;  /* 0x0000001a15117c10 */ /* 0x042fe4000fffe0ff */
[----:B------:R-:W-:Y:S01]  /*40560*/  ISETP.LT.AND P1, PT, R8, UR4, !P1 ;  /* 0x0000000408007c0c */ /* 0x000fe2000cf21270 */
[----:B------:R-:W-:-:S04]  /*40570*/  IMAD.WIDE R8, R21, 0x4, R4 ;  /* 0x0000000415087825 */ /* 0x000fc800078e0204 */
[C---:B------:R-:W-:Y:S01]  /*40580*/  IMAD.WIDE R10, R21.reuse, 0x4, R150 ;  /* 0x00000004150a7825 */ /* 0x040fe200078e0296 */
[----:B------:R2:W-:Y:S03]  /*40590*/  @P2 STG.E desc[UR48][R8.64], R147 ;  /* 0x0000009308002986 */ /* 0x0005e6000c101930 */
[----:B------:R-:W-:Y:S01]  /*405a0*/  IMAD.WIDE R12, R21, 0x4, R148 ;  /* 0x00000004150c7825 */ /* 0x000fe200078e0294 */
[----:B------:R2:W-:Y:S03]  /*405b0*/  @P0 STG.E desc[UR48][R10.64], R223 ;  /* 0x000000df0a000986 */ /* 0x0005e6000c101930 */
[C---:B------:R-:W-:Y:S01]  /*405c0*/  IMAD.WIDE R208, R17.reuse, 0x4, R208 ;  /* 0x0000000411d07825 */ /* 0x040fe200078e02d0 */
[----:B------:R2:W-:Y:S03]  /*405d0*/  @P3 STG.E desc[UR48][R12.64], R83 ;  /* 0x000000530c003986 */ /* 0x0005e6000c101930 */
[C---:B------:R-:W-:Y:S01]  /*405e0*/  IMAD.WIDE R4, R17.reuse, 0x4, R4 ;  /* 0x0000000411047825 */ /* 0x040fe200078e0204 */
[----:B------:R2:W-:Y:S03]  /*405f0*/  @P5 STG.E desc[UR48][R208.64], R231 ;  /* 0x000000e7d0005986 */ /* 0x0005e6000c101930 */
[C---:B------:R-:W-:Y:S01]  /*40600*/  IMAD.WIDE R150, R17.reuse, 0x4, R150 ;  /* 0x0000000411967825 */ /* 0x040fe200078e0296 */
[----:B------:R2:W-:Y:S04]  /*40610*/  @P6 STG.E desc[UR48][R4.64], R215 ;  /* 0x000000d704006986 */ /* 0x0005e8000c101930 */
[----:B------:R2:W-:Y:S01]  /*40620*/  @P4 STG.E desc[UR48][R150.64], R87 ;  /* 0x0000005796004986 */ /* 0x0005e2000c101930 */
[----:B------:R-:W-:Y:S01]  /*40630*/  IMAD.WIDE R148, R17, 0x4, R148 ;  /* 0x0000000411947825 */ /* 0x000fe200078e0294 */
[----:B------:R-:W-:Y:S06]  /*40640*/  @!P1 EXIT ;  /* 0x000000000000994d */ /* 0x000fec0003800000 */
[----:B------:R-:W-:Y:S01]  /*40650*/  STG.E desc[UR48][R148.64], R15 ;  /* 0x0000000f94007986 */ /* 0x000fe2000c101930 */
[----:B------:R-:W-:Y:S05]  /*40660*/  EXIT ;  /* 0x000000000000794d */ /* 0x000fea0003800000 */
.L_x_2:
[----:B------:R-:W-:-:S00]  /*40670*/  BRA `(.L_x_2) ;  /* 0xfffffffc00fc7947 */ /* 0x000fc0000383ffff */
[----:B------:R-:W-:-:S00]  /*40680*/  NOP ;  /* 0x0000000000007918 */ /* 0x000fc00000000000 */
[----:B------:R-:W-:-:S00]  /*40690*/  NOP ;  /* 0x0000000000007918 */ /* 0x000fc00000000000 */
[----:B------:R-:W-:-:S00]  /*406a0*/  NOP ;  /* 0x0000000000007918 */ /* 0x000fc00000000000 */
[----:B------:R-:W-:-:S00]  /*406b0*/  NOP ;  /* 0x0000000000007918 */ /* 0x000fc00000000000 */
[----:B------:R-:W-:-:S00]  /*406c0*/  NOP ;  /* 0x0000000000007918 */ /* 0x000fc00000000000 */
[----:B------:R-:W-:-:S00]  /*406d0*/  NOP ;  /* 0x0000000000007918 */ /* 0x000fc00000000000 */
[----:B------:R-:W-:-:S00]  /*406e0*/  NOP ;  /* 0x0000000000007918 */ /* 0x000fc00000000000 */
[----:B------:R-:W-:-:S00]  /*406f0*/  NOP ;  /* 0x0000000000007918 */ /* 0x000fc00000000000 */
.L_x_3:


//--------------------- .nv.shared.matmul_kernel  --------------------------
	.section	.nv.shared.matmul_kernel,"aw",@nobits
	.sectionflags	@""
	.align	16
	.zero		1024


//--------------------- .nv.shared.reserved.0     --------------------------
	.section	.nv.shared.reserved.0,"aw",@nobits
	.weak		__nv_reservedSMEM_offset_0_alias
	.size		__nv_reservedSMEM_offset_0_alias, 0, 0
	.other		__nv_reservedSMEM_offset_0_alias,@"STO_CUDA_RESERVED_SHARED STV_DEFAULT"
__nv_reservedSMEM_offset_0_alias:
	.zero		0


//--------------------- .nv.constant0.matmul_kernel --------------------------
	.section	.nv.constant0.matmul_kernel,"a",@progbits
	.sectionflags	@""
	.align	4
.nv.constant0.matmul_kernel:
	.zero		608


//--------------------- SYMBOLS --------------------------

	.type		.nv.reservedSmem.offset0,@object
	.size		.nv.reservedSmem.offset0,0x4
